def matmul_kernel(
    a_ptr,
    b_ptr,
    c_ptr,
    M,
    N,
    K,
    stride_am,
    stride_ak,
    stride_bk,
    stride_bn,
    stride_cm,
    stride_cn,
    BLOCK_M: tl.constexpr,
    BLOCK_N: tl.constexpr,
    BLOCK_K: tl.constexpr,
    GROUP_M: tl.constexpr,
):
    pid = tl.program_id(axis=0)
    num_pid_m = tl.cdiv(M, BLOCK_M)
    num_pid_n = tl.cdiv(N, BLOCK_N)
    num_pid_in_group = GROUP_M * num_pid_n
    group_id = pid // num_pid_in_group
    first_pid_m = group_id * GROUP_M
    group_size_m = min(num_pid_m - first_pid_m, GROUP_M)
    pid_m = first_pid_m + ((pid % num_pid_in_group) % group_size_m)
    pid_n = (pid % num_pid_in_group) // group_size_m

    offs_am = (pid_m * BLOCK_M + tl.arange(0, BLOCK_M)) % M
    offs_bn = (pid_n * BLOCK_N + tl.arange(0, BLOCK_N)) % N
    offs_k = tl.arange(0, BLOCK_K)
    a_ptrs = a_ptr + offs_am[:, None] * stride_am + offs_k[None, :] * stride_ak
    b_ptrs = b_ptr + offs_k[:, None] * stride_bk + offs_bn[None, :] * stride_bn

    acc = tl.zeros((BLOCK_M, BLOCK_N), dtype=tl.float32)
    for kk in range(0, tl.cdiv(K, BLOCK_K)):
        a = tl.load(a_ptrs, mask=offs_k[None, :] < K - kk * BLOCK_K, other=0.0)
        b = tl.load(b_ptrs, mask=offs_k[:, None] < K - kk * BLOCK_K, other=0.0)
        acc = tl.dot(a, b, acc)
        a_ptrs += BLOCK_K * stride_ak
        b_ptrs += BLOCK_K * stride_bk

    c = acc.to(c_ptr.dtype.element_ty)
    offs_cm = pid_m * BLOCK_M + tl.arange(0, BLOCK_M)
    offs_cn = pid_n * BLOCK_N + tl.arange(0, BLOCK_N)
    c_ptrs = c_ptr + offs_cm[:, None] * stride_cm + offs_cn[None, :] * stride_cn
    mask = (offs_cm[:, None] < M) & (offs_cn[None, :] < N)
    tl.store(c_ptrs, c, mask=mask)

# config = {"BLOCK_K": 128, "BLOCK_M": 128, "BLOCK_N": 64, "GROUP_M": 8, "arch": "sm_100", "dtype": "fp8e5m2", "num_ctas": 1, "num_stages": 3, "num_warps": 4}
# arch = sm_100


// ===== COMPILED SASS (sm_100a) =====

	.target	sm_100a

	.elftype	@"ET_EXEC"


//--------------------- .note.nv.tkinfo           --------------------------
	.section	.note.nv.tkinfo,"",@"SHT_NOTE"
	.sectionflags	@"SHF_NOTE_NV_TKINFO"
	.tkinfo
        /*0018*/ 	.word	0x00000081
        /*0030*/ 	.string	""
        /*0030*/ 	.string	"ptxas-blackwell"
        /*0030*/ 	.string	"Cuda compilation tools, release 12.9, V12.9.86"
        /*0030*/ 	.string	"Build cuda_12.9.r12.9/compiler.36037853_0"
        /*0030*/ 	.string	"-v  -suppress-debug-info  -lineinfo  -arch sm_100a "



//--------------------- .note.nv.cuver            --------------------------
	.section	.note.nv.cuver,"",@"SHT_NOTE"
	.sectionflags	@"SHF_NOTE_NV_CUVER"
        /*0018*/ 	.short	0x0001
        /*001a*/ 	.short	0x0064
        /*001c*/ 	.short	0x0001
        /*001e*/ 	.short	0x0000
        /*0020*/ 	.short	0x0001
        /*0022*/ 	.short	0x0000


//--------------------- .nv.info                  --------------------------
	.section	.nv.info,"",@"SHT_CUDA_INFO"
	.align	4


	//----- nvinfo : EIATTR_REGCOUNT
	.align		4
        /*0000*/ 	.byte	0x04, 0x2f
        /*0002*/ 	.short	(.L_4 - .L_3)
	.align		4
.L_3:
        /*0004*/ 	.word	index@(matmul_kernel)
        /*0008*/ 	.word	0x00000060


	//----- nvinfo : EIATTR_FRAME_SIZE
	.align		4
.L_4:
        /*000c*/ 	.byte	0x04, 0x11
        /*000e*/ 	.short	(.L_6 - .L_5)
	.align		4
.L_5:
        /*0010*/ 	.word	index@($__internal_2_$__cuda_sm10x_tcgen05_guardrail_trap_unallocated_columns_being_dealloced)
        /*0014*/ 	.word	0x000009e0


	//----- nvinfo : EIATTR_FRAME_SIZE
	.align		4
.L_6:
        /*0018*/ 	.byte	0x04, 0x11
        /*001a*/ 	.short	(.L_8 - .L_7)
	.align		4
.L_7:
        /*001c*/ 	.word	index@($__internal_1_$__cuda_sm10x_tcgen05_guardrail_trap_phase_invalid_during_alloc)
        /*0020*/ 	.word	0x000009e0


	//----- nvinfo : EIATTR_FRAME_SIZE
	.align		4
.L_8:
        /*0024*/ 	.byte	0x04, 0x11
        /*0026*/ 	.short	(.L_10 - .L_9)
	.align		4
.L_9:
        /*0028*/ 	.word	index@($__internal_0_$__cuda_sm10x_tcgen05_guardrail_trap_col_being_dealloced_not_returned_by_alloc)
        /*002c*/ 	.word	0x000009e0


	//----- nvinfo : EIATTR_FRAME_SIZE
	.align		4
.L_10:
        /*0030*/ 	.byte	0x04, 0x11
        /*0032*/ 	.short	(.L_12 - .L_11)
	.align		4
.L_11:
        /*0034*/ 	.word	index@(matmul_kernel)
        /*0038*/ 	.word	0x000009e0


	//----- nvinfo : EIATTR_MIN_STACK_SIZE
	.align		4
.L_12:
        /*003c*/ 	.byte	0x04, 0x12
        /*003e*/ 	.short	(.L_14 - .L_13)
	.align		4
.L_13:
        /*0040*/ 	.word	index@(matmul_kernel)
        /*0044*/ 	.word	0x000009e0
.L_14:


//--------------------- .nv.info.matmul_kernel    --------------------------
	.section	.nv.info.matmul_kernel,"",@"SHT_CUDA_INFO"
	.sectionflags	@""
	.align	4


	//----- nvinfo : EIATTR_CUDA_API_VERSION
	.align		4
        /*0000*/ 	.byte	0x04, 0x37
        /*0002*/ 	.short	(.L_16 - .L_15)
.L_15:
        /*0004*/ 	.word	0x00000081


	//----- nvinfo : EIATTR_KPARAM_INFO
	.align		4
.L_16:
        /*0008*/ 	.byte	0x04, 0x17
        /*000a*/ 	.short	(.L_18 - .L_17)
.L_17:
        /*000c*/ 	.word	0x00000000
        /*0010*/ 	.short	0x000d
        /*0012*/ 	.short	0x0048
        /*0014*/ 	.byte	0x00, 0xf4, 0x21, 0x00


	//----- nvinfo : EIATTR_KPARAM_INFO
	.align		4
.L_18:
        /*0018*/ 	.byte	0x04, 0x17
        /*001a*/ 	.short	(.L_20 - .L_19)
.L_19:
        /*001c*/ 	.word	0x00000000
        /*0020*/ 	.short	0x000c
        /*0022*/ 	.short	0x0040
        /*0024*/ 	.byte	0x00, 0xf4, 0x21, 0x00


	//----- nvinfo : EIATTR_KPARAM_INFO
	.align		4
.L_20:
        /*0028*/ 	.byte	0x04, 0x17
        /*002a*/ 	.short	(.L_22 - .L_21)
.L_21:
        /*002c*/ 	.word	0x00000000
        /*0030*/ 	.short	0x000b
        /*0032*/ 	.short	0x0038
        /*0034*/ 	.byte	0x00, 0xf0, 0x11, 0x00


	//----- nvinfo : EIATTR_KPARAM_INFO
	.align		4
.L_22:
        /*0038*/ 	.byte	0x04, 0x17
        /*003a*/ 	.short	(.L_24 - .L_23)
.L_23:
        /*003c*/ 	.word	0x00000000
        /*0040*/ 	.short	0x000a
        /*0042*/ 	.short	0x0034
        /*0044*/ 	.byte	0x00, 0xf0, 0x11, 0x00


	//----- nvinfo : EIATTR_KPARAM_INFO
	.align		4
.L_24:
        /*0048*/ 	.byte	0x04, 0x17
        /*004a*/ 	.short	(.L_26 - .L_25)
.L_25:
        /*004c*/ 	.word	0x00000000
        /*0050*/ 	.short	0x0009
        /*0052*/ 	.short	0x0030
        /*0054*/ 	.byte	0x00, 0xf0, 0x11, 0x00


	//----- nvinfo : EIATTR_KPARAM_INFO
	.align		4
.L_26:
        /*0058*/ 	.byte	0x04, 0x17
        /*005a*/ 	.short	(.L_28 - .L_27)
.L_27:
        /*005c*/ 	.word	0x00000000
        /*0060*/ 	.short	0x0008
        /*0062*/ 	.short	0x002c
        /*0064*/ 	.byte	0x00, 0xf0, 0x11, 0x00


	//----- nvinfo : EIATTR_KPARAM_INFO
	.align		4
.L_28:
        /*0068*/ 	.byte	0x04, 0x17
        /*006a*/ 	.short	(.L_30 - .L_29)
.L_29:
        /*006c*/ 	.word	0x00000000
        /*0070*/ 	.short	0x0007
        /*0072*/ 	.short	0x0028
        /*0074*/ 	.byte	0x00, 0xf0, 0x11, 0x00


	//----- nvinfo : EIATTR_KPARAM_INFO
	.align		4
.L_30:
        /*0078*/ 	.byte	0x04, 0x17
        /*007a*/ 	.short	(.L_32 - .L_31)
.L_31:
        /*007c*/ 	.word	0x00000000
        /*0080*/ 	.short	0x0006
        /*0082*/ 	.short	0x0024
        /*0084*/ 	.byte	0x00, 0xf0, 0x11, 0x00


	//----- nvinfo : EIATTR_KPARAM_INFO
	.align		4
.L_32:
        /*0088*/ 	.byte	0x04, 0x17
        /*008a*/ 	.short	(.L_34 - .L_33)
.L_33:
        /*008c*/ 	.word	0x00000000
        /*0090*/ 	.short	0x0005
        /*0092*/ 	.short	0x0020
        /*0094*/ 	.byte	0x00, 0xf0, 0x11, 0x00


	//----- nvinfo : EIATTR_KPARAM_INFO
	.align		4
.L_34:
        /*0098*/ 	.byte	0x04, 0x17
        /*009a*/ 	.short	(.L_36 - .L_35)
.L_35:
        /*009c*/ 	.word	0x00000000
        /*00a0*/ 	.short	0x0004
        /*00a2*/ 	.short	0x001c
        /*00a4*/ 	.byte	0x00, 0xf0, 0x11, 0x00


	//----- nvinfo : EIATTR_KPARAM_INFO
	.align		4
.L_36:
        /*00a8*/ 	.byte	0x04, 0x17
        /*00aa*/ 	.short	(.L_38 - .L_37)
.L_37:
        /*00ac*/ 	.word	0x00000000
        /*00b0*/ 	.short	0x0003
        /*00b2*/ 	.short	0x0018
        /*00b4*/ 	.byte	0x00, 0xf0, 0x11, 0x00


	//----- nvinfo : EIATTR_KPARAM_INFO
	.align		4
.L_38:
        /*00b8*/ 	.byte	0x04, 0x17
        /*00ba*/ 	.short	(.L_40 - .L_39)
.L_39:
        /*00bc*/ 	.word	0x00000000
        /*00c0*/ 	.short	0x0002
        /*00c2*/ 	.short	0x0010
        /*00c4*/ 	.byte	0x00, 0xf4, 0x21, 0x00


	//----- nvinfo : EIATTR_KPARAM_INFO
	.align		4
.L_40:
        /*00c8*/ 	.byte	0x04, 0x17
        /*00ca*/ 	.short	(.L_42 - .L_41)
.L_41:
        /*00cc*/ 	.word	0x00000000
        /*00d0*/ 	.short	0x0001
        /*00d2*/ 	.short	0x0008
        /*00d4*/ 	.byte	0x00, 0xf4, 0x21, 0x00


	//----- nvinfo : EIATTR_KPARAM_INFO
	.align		4
.L_42:
        /*00d8*/ 	.byte	0x04, 0x17
        /*00da*/ 	.short	(.L_44 - .L_43)
.L_43:
        /*00dc*/ 	.word	0x00000000
        /*00e0*/ 	.short	0x0000
        /*00e2*/ 	.short	0x0000
        /*00e4*/ 	.byte	0x00, 0xf4, 0x21, 0x00


	//----- nvinfo : EIATTR_AT_ENTRY_FRAGMENTS
	.align		4
.L_44:
        /*00e8*/ 	.byte	0x04, 0x4f
        /*00ea*/ 	.short	(.L_46 - .L_45)


	//   ....[0]....
.L_45:
        /*00ec*/ 	.word	0x00000004


	//----- nvinfo : EIATTR_RESERVED_SMEM_USED
	.align		4
.L_46:
        /*00f0*/ 	.byte	0x01, 0x41
	.zero		2


	//----- nvinfo : EIATTR_SPARSE_MMA_MASK
	.align		4
        /*00f4*/ 	.byte	0x03, 0x50
        /*00f6*/ 	.short	0x0000


	//----- nvinfo : EIATTR_TCGEN05_1CTA_USED
	.align		4
        /*00f8*/ 	.byte	0x01, 0x51
	.zero		2


	//----- nvinfo : EIATTR_MAXREG_COUNT
	.align		4
        /*00fc*/ 	.byte	0x03, 0x1b
        /*00fe*/ 	.short	0x00ff


	//----- nvinfo : EIATTR_NUM_BARRIERS
	.align		4
        /*0100*/ 	.byte	0x02, 0x4c
        /*0102*/ 	.byte	0x01
	.zero		1


	//----- nvinfo : EIATTR_ANNOTATIONS
	.align		4
        /*0104*/ 	.byte	0x04, 0x55
        /*0106*/ 	.short	(.L_48 - .L_47)


	//   ....[0]....
.L_47:
        /*0108*/ 	.word	0x00000001
        /*010c*/ 	.byte	0x20, 0x09, 0x00, 0x00, 0x01, 0x00, 0x00, 0x00, 0xe0, 0x09, 0x00, 0x00, 0x01, 0x00, 0x00, 0x00
        /* <DEDUP_REMOVED lines=1028> */
        /*415c*/ 	.byte	0xc0, 0xb6, 0x01, 0x00, 0x01, 0x00, 0x00, 0x00, 0xe0, 0xb6, 0x01, 0x00


	//----- nvinfo : EIATTR_INT_WARP_WIDE_INSTR_OFFSETS
	.align		4
.L_48:
        /*4168*/ 	.byte	0x04, 0x31
        /*416a*/ 	.short	(.L_50 - .L_49)


	//   ....[0]....
.L_49:
        /*416c*/ 	.word	0x00001d70


	//   ....[1]....
        /*4170*/ 	.word	0x00001da0


	//   ....[2]....
        /*4174*/ 	.word	0x0000a820


	//   ....[3]....
        /*4178*/ 	.word	0x0001bc30


	//   ....[4]....
        /*417c*/ 	.word	0x0001bc80


	//----- nvinfo : EIATTR_COOP_GROUP_MASK_REGIDS
	.align		4
.L_50:
        /*4180*/ 	.byte	0x04, 0x29
        /*4182*/ 	.short	(.L_52 - .L_51)


	//   ....[0]....
.L_51:
        /*4184*/ 	.word	0xffffffff


	//   ....[1]....
        /*4188*/ 	.word	0xffffffff


	//   ....[2]....
        /*418c*/ 	.word	0xffffffff


	//   ....[3]....
        /*4190*/ 	.word	0xffffffff


	//----- nvinfo : EIATTR_COOP_GROUP_INSTR_OFFSETS
	.align		4
.L_52:
        /*4194*/ 	.byte	0x04, 0x28
        /*4196*/ 	.short	(.L_54 - .L_53)


	//   ....[0]....
.L_53:
        /*4198*/ 	.word	0x00000070


	//   ....[1]....
        /*419c*/ 	.word	0x00000330


	//   ....[2]....
        /*41a0*/ 	.word	0x0001bac0


	//   ....[3]....
        /*41a4*/ 	.word	0x0001bd30


	//----- nvinfo : EIATTR_VRC_CTA_INIT_COUNT
	.align		4
.L_54:
        /*41a8*/ 	.byte	0x02, 0x4a
        /*41aa*/ 	.byte	0x80
	.zero		1


	//----- nvinfo : EIATTR_MBARRIER_INSTR_OFFSETS
	.align		4
        /*41ac*/ 	.byte	0x04, 0x39
        /*41ae*/ 	.short	(.L_56 - .L_55)


	//   ....[0]....
.L_55:
        /*41b0*/ 	.word	0x00001f60
        /*41b4*/ 	.word	0x000000ff
        /*41b8*/ 	.word	0x00000000
        /*41bc*/ 	.short	0x0100
        /*41be*/ 	.byte	0x06
	.zero		1


	//   ....[1]....
        /*41c0*/ 	.word	0x0000a8a0
        /*41c4*/ 	.word	0x000000ff
        /*41c8*/ 	.word	0x0000c008
        /*41cc*/ 	.short	0x0100
        /*41ce*/ 	.byte	0x09
	.zero		1


	//   ....[2]....
        /*41d0*/ 	.word	0x0000f9c0
        /*41d4*/ 	.word	0x000000ff
        /*41d8*/ 	.word	0x00000000
        /*41dc*/ 	.short	0x010a
        /*41de*/ 	.byte	0x06
	.zero		1


	//   ....[3]....
        /*41e0*/ 	.word	0x00019b70
        /*41e4*/ 	.word	0x000000ff
        /*41e8*/ 	.word	0x00000000
        /*41ec*/ 	.short	0x010a
        /*41ee*/ 	.byte	0x06
	.zero		1


	//   ....[4]....
        /*41f0*/ 	.word	0x00019bf0
        /*41f4*/ 	.word	0x000000ff
        /*41f8*/ 	.word	0x0000c000
        /*41fc*/ 	.short	0x0108
        /*41fe*/ 	.byte	0x09
	.zero		1


	//   ....[5]....
        /*4200*/ 	.word	0x00019c40
        /*4204*/ 	.word	0x000000ff
        /*4208*/ 	.word	0x0000c008
        /*420c*/ 	.short	0x0108
        /*420e*/ 	.byte	0x09
	.zero		1


	//   ....[6]....
        /*4210*/ 	.word	0x0001bd50
        /*4214*/ 	.word	0x000000ff
        /*4218*/ 	.word	0x00000000
        /*421c*/ 	.short	0x010a
        /*421e*/ 	.byte	0x06
	.zero		1


	//   ....[7]....
        /*4220*/ 	.word	0x0001bd80
        /*4224*/ 	.word	0x000000ff
        /*4228*/ 	.word	0x00000000
        /*422c*/ 	.short	0x010a
        /*422e*/ 	.byte	0x06
	.zero		1


	//----- nvinfo : EIATTR_NUM_MBARRIERS
	.align		4
.L_56:
        /*4230*/ 	.byte	0x03, 0x38
        /*4232*/ 	.short	0x0002


	//----- nvinfo : EIATTR_EXIT_INSTR_OFFSETS
	.align		4
        /*4234*/ 	.byte	0x04, 0x1c
        /*4236*/ 	.short	(.L_58 - .L_57)


	//   ....[0]....
.L_57:
        /*4238*/ 	.word	0x0001bd40


	//----- nvinfo : EIATTR_REQNTID
	.align		4
.L_58:
        /*423c*/ 	.byte	0x04, 0x10
        /*423e*/ 	.short	(.L_60 - .L_59)
.L_59:
        /*4240*/ 	.word	0x00000080
        /*4244*/ 	.word	0x00000001
        /*4248*/ 	.word	0x00000001


	//----- nvinfo : EIATTR_CRS_STACK_SIZE
	.align		4
.L_60:
        /*424c*/ 	.byte	0x04, 0x1e
        /*424e*/ 	.short	(.L_62 - .L_61)
.L_61:
        /*4250*/ 	.word	0x00000000


	//----- nvinfo : EIATTR_CBANK_PARAM_SIZE
	.align		4
.L_62:
        /*4254*/ 	.byte	0x03, 0x19
        /*4256*/ 	.short	0x0050


	//----- nvinfo : EIATTR_PARAM_CBANK
	.align		4
        /*4258*/ 	.byte	0x04, 0x0a
        /*425a*/ 	.short	(.L_64 - .L_63)
	.align		4
.L_63:
        /*425c*/ 	.word	index@(.nv.constant0.matmul_kernel)
        /*4260*/ 	.short	0x0380
        /*4262*/ 	.short	0x0050


	//----- nvinfo : EIATTR_SW_WAR
	.align		4
.L_64:
        /*4264*/ 	.byte	0x04, 0x36
        /*4266*/ 	.short	(.L_66 - .L_65)
.L_65:
        /*4268*/ 	.word	0x00000008
.L_66:


//--------------------- .nv.compat                --------------------------
	.section	.nv.compat,"",@"SHT_CUDA_COMPAT_INFO"
	.align	4
        /*0000*/ 	.byte	0x02, 0x02, 0x02, 0x00, 0x02, 0x05, 0x05, 0x00, 0x02, 0x03, 0x00, 0x00, 0x02, 0x06, 0x01, 0x00


//--------------------- .nv.callgraph             --------------------------
	.section	.nv.callgraph,"",@"SHT_CUDA_CALLGRAPH"
	.align	4
	.sectionentsize	8
	.align		4
        /*0000*/ 	.word	0x00000000
	.align		4
        /*0004*/ 	.word	0xffffffff
	.align		4
        /*0008*/ 	.word	0x00000000
	.align		4
        /*000c*/ 	.word	0xfffffffe
	.align		4
        /*0010*/ 	.word	0x00000000
	.align		4
        /*0014*/ 	.word	0xfffffffd
	.align		4
        /*0018*/ 	.word	0x00000000
	.align		4
        /*001c*/ 	.word	0xfffffffc


//--------------------- .text.matmul_kernel       --------------------------
	.section	.text.matmul_kernel,"ax",@progbits
	.align	128
        .global         matmul_kernel
        .type           matmul_kernel,@function
        .size           matmul_kernel,(.L_x_20 - matmul_kernel)
        .other          matmul_kernel,@"STO_CUDA_ENTRY STV_DEFAULT"
matmul_kernel:
.text.matmul_kernel:
[----:B------:R-:W0:Y:S01]  /*0000*/  LDC R1, c[0x0][0x37c] ;  /* 0x0000df00ff017b82 */ /* 0x000e220000000800 */
[----:B------:R-:W1:Y:S01]  /*0010*/  S2R R5, SR_TID.X ;  /* 0x0000000000057919 */ /* 0x000e620000002100 */
[----:B0-----:R-:W-:Y:S01]  /*0020*/  VIADD R1, R1, 0xfffff620 ;  /* 0xfffff62001017836 */ /* 0x001fe20000000000 */
[----:B-1----:R-:W-:-:S13]  /*0030*/  ISETP.GE.U32.AND P0, PT, R5, 0x20, PT ;  /* 0x000000200500780c */ /* 0x002fda0003f06070 */
[----:B------:R-:W-:Y:S02]  /*0040*/  VOTEU.ANY UP0, P0 ;  /* 0x0000000000ff7886 */ /* 0x000fe40000000100 */
[----:B------:R-:W-:Y:S05]  /*0050*/  BRA.U UP0, `(.L_x_0) ;  /* 0x0000000100b87547 */ /* 0x000fea000b800000 */
[----:B------:R-:W0:Y:S01]  /*0060*/  S2UR UR6, SR_CgaCtaId ;  /* 0x00000000000679c3 */ /* 0x000e220000008800 */
[----:B------:R-:W-:Y:S01]  /*0070*/  NOP ;  /* 0x0000000000007918 */ /* 0x000fe20000000000 */
[----:B------:R-:W-:Y:S02]  /*0080*/  UMOV UR4, 0x40 ;  /* 0x0000004000047882 */ /* 0x000fe40000000000 */
[----:B0-----:R-:W-:-:S09]  /*0090*/  ULEA UR4, UR6, UR4, 0x18 ;  /* 0x0000000406047291 */ /* 0x001fd2000f8ec0ff */
[----:B------:R-:W0:Y:S01]  /*00a0*/  LDS.U8 R0, [UR4] ;  /* 0x00000004ff007984 */ /* 0x000e220008000000 */
[----:B------:R-:W-:Y:S02]  /*00b0*/  UMOV UR4, 0x400 ;  /* 0x0000040000047882 */ /* 0x000fe40000000000 */
[----:B------:R-:W-:Y:S01]  /*00c0*/  ULEA UR4, UR6, UR4, 0x18 ;  /* 0x0000000406047291 */ /* 0x000fe2000f8ec0ff */
[----:B0-----:R-:W-:-:S13]  /*00d0*/  ISETP.NE.AND P0, PT, R0, RZ, PT ;  /* 0x000000ff0000720c */ /* 0x001fda0003f05270 */
[----:B------:R-:W-:Y:S05]  /*00e0*/  @P0 BRA `(.L_x_1) ;  /* 0x00000000007c0947 */ /* 0x000fea0003800000 */
[----:B------:R-:W-:-:S13]  /*00f0*/  ELECT P0, URZ, PT ;  /* 0x0000000000ff782f */ /* 0x000fda0003800000 */
[----:B------:R-:W-:Y:S05]  /*0100*/  @!P0 BRA `(.L_x_2) ;  /* 0x0000000000848947 */ /* 0x000fea0003800000 */
[----:B------:R-:W-:Y:S01]  /*0110*/  UMOV UR5, 0x2 ;  /* 0x0000000200057882 */ /* 0x000fe20000000000 */
[----:B------:R-:W-:Y:S02]  /*0120*/  IMAD.MOV.U32 R4, RZ, RZ, 0x1 ;  /* 0x00000001ff047424 */ /* 0x000fe400078e00ff */
[----:B------:R-:W-:Y:S02]  /*0130*/  IMAD.MOV.U32 R7, RZ, RZ, 0x3 ;  /* 0x00000003ff077424 */ /* 0x000fe400078e00ff */
[----:B------:R-:W-:Y:S04]  /*0140*/  DEPBAR.LE SB0, 0x36 ;  /* 0x00008d800000791a */ /* 0x000fe80000000000 */
[----:B------:R-:W0:Y:S02]  /*0150*/  UTCATOMSWS.FIND_AND_SET.ALIGN UP1, UR5, UR5 ;  /* 0x00000005000575e3 */ /* 0x000e240008020800 */
[----:B0-----:R-:W-:-:S04]  /*0160*/  PLOP3.LUT P0, PT, PT, PT, UP1, 0x80, 0x8 ;  /* 0x000000000008781c */ /* 0x001fc80003f0f018 */
[----:B------:R-:W-:-:S04]  /*0170*/  SEL R0, RZ, 0xffffffff, !P0 ;  /* 0xffffffffff007807 */ /* 0x000fc80004000000 */
[----:B------:R-:W-:Y:S01]  /*0180*/  ISETP.NE.AND P0, PT, R0, RZ, PT ;  /* 0x000000ff0000720c */ /* 0x000fe20003f05270 */
[----:B------:R-:W-:-:S12]  /*0190*/  IMAD.U32 R0, RZ, RZ, UR5 ;  /* 0x00000005ff007e24 */ /* 0x000fd8000f8e00ff */
[----:B------:R-:W-:Y:S05]  /*01a0*/  @P0 BRA `(.L_x_3) ;  /* 0x0000000000240947 */ /* 0x000fea0003800000 */
.L_x_4:
[----:B------:R-:W-:Y:S05]  /*01b0*/  NANOSLEEP 0x64 ;  /* 0x000000640000795d */ /* 0x000fea0003800000 */
[----:B------:R-:W-:-:S05]  /*01c0*/  UMOV UR5, 0x2 ;  /* 0x0000000200057882 */ /* 0x000fca0000000000 */
[----:B------:R-:W-:Y:S04]  /*01d0*/  DEPBAR.LE SB0, 0x36 ;  /* 0x00008d800000791a */ /* 0x000fe80000000000 */
[----:B------:R-:W0:Y:S02]  /*01e0*/  UTCATOMSWS.FIND_AND_SET.ALIGN UP1, UR5, UR5 ;  /* 0x00000005000575e3 */ /* 0x000e240008020800 */
[----:B0-----:R-:W-:-:S04]  /*01f0*/  PLOP3.LUT P0, PT, PT, PT, UP1, 0x80, 0x8 ;  /* 0x000000000008781c */ /* 0x001fc80003f0f018 */
[----:B------:R-:W-:-:S04]  /*0200*/  SEL R0, RZ, 0xffffffff, !P0 ;  /* 0xffffffffff007807 */ /* 0x000fc80004000000 */
[----:B------:R-:W-:Y:S01]  /*0210*/  ISETP.NE.AND P0, PT, R0, RZ, PT ;  /* 0x000000ff0000720c */ /* 0x000fe20003f05270 */
[----:B------:R-:W-:-:S12]  /*0220*/  IMAD.U32 R0, RZ, RZ, UR5 ;  /* 0x00000005ff007e24 */ /* 0x000fd8000f8e00ff */
[----:B------:R-:W-:Y:S05]  /*0230*/  @!P0 BRA `(.L_x_4) ;  /* 0xfffffffc00dc8947 */ /* 0x000fea000383ffff */
.L_x_3:
[C---:B------:R-:W-:Y:S01]  /*0240*/  VIADD R3, R0.reuse, 0x10 ;  /* 0x0000001000037836 */ /* 0x040fe20000000000 */
[----:B------:R-:W-:Y:S01]  /*0250*/  UMOV UR5, 0x50 ;  /* 0x0000005000057882 */ /* 0x000fe20000000000 */
[----:B------:R-:W-:Y:S01]  /*0260*/  SHF.L.U32 R2, R7, R0, RZ ;  /* 0x0000000007027219 */ /* 0x000fe200000006ff */
[----:B------:R-:W-:Y:S01]  /*0270*/  ULEA UR5, UR6, UR5, 0x18 ;  /* 0x0000000506057291 */ /* 0x000fe2000f8ec0ff */
[----:B------:R-:W-:Y:S01]  /*0280*/  IMAD.SHL.U32 R0, R0, 0x20, RZ ;  /* 0x0000002000007824 */ /* 0x000fe200078e00ff */
[----:B------:R-:W-:-:S04]  /*0290*/  SHF.L.U32 R3, R4, R3, RZ ;  /* 0x0000000304037219 */ /* 0x000fc800000006ff */
[----:B------:R-:W-:-:S05]  /*02a0*/  LOP3.LUT R2, R3, R2, RZ, 0xfc, !PT ;  /* 0x0000000203027212 */ /* 0x000fca00078efcff */
[----:B------:R0:W-:Y:S04]  /*02b0*/  ATOMS.OR RZ, [UR5], R2 ;  /* 0x00000002ffff798c */ /* 0x0001e8000b000005 */
[----:B------:R0:W-:Y:S01]  /*02c0*/  STS [UR4], R0 ;  /* 0x00000000ff007988 */ /* 0x0001e20008000804 */
[----:B------:R-:W-:Y:S05]  /*02d0*/  BRA `(.L_x_2) ;  /* 0x0000000000107947 */ /* 0x000fea0003800000 */
.L_x_1:
[----:B------:R-:W-:Y:S01]  /*02e0*/  IMAD.MOV.U32 R0, RZ, RZ, -0x1 ;  /* 0xffffffffff007424 */ /* 0x000fe200078e00ff */
[----:B------:R-:W-:-:S04]  /*02f0*/  MOV R2, 0x320 ;  /* 0x0000032000027802 */ /* 0x000fc80000000f00 */
[----:B------:R0:W-:Y:S03]  /*0300*/  STS [UR4], R0 ;  /* 0x00000000ff007988 */ /* 0x0001e60008000804 */
[----:B0-----:R-:W-:Y:S05]  /*0310*/  CALL.REL.NOINC `($__internal_1_$__cuda_sm10x_tcgen05_guardrail_trap_phase_invalid_during_alloc) ;  /* 0x000001b800b07944 */ /* 0x001fea0003c00000 */
.L_x_2:
[----:B------:R-:W-:Y:S05]  /*0320*/  WARPSYNC.ALL ;  /* 0x0000000000007948 */ /* 0x000fea0003800000 */
[----:B------:R-:W-:Y:S01]  /*0330*/  NOP ;  /* 0x0000000000007918 */ /* 0x000fe20000000000 */
.L_x_0:
[----:B0-----:R-:W0:Y:S01]  /*0340*/  LDC.64 R2, c[0x0][0x398] ;  /* 0x0000e600ff027b82 */ /* 0x001e220000000a00 */
[----:B------:R-:W1:Y:S01]  /*0350*/  S2R R9, SR_CTAID.X ;  /* 0x0000000000097919 */ /* 0x000e620000002500 */
[----:B------:R-:W-:Y:S01]  /*0360*/  UMOV UR9, 0x400 ;  /* 0x0000040000097882 */ /* 0x000fe20000000000 */
[----:B------:R-:W2:Y:S01]  /*0370*/  LDCU UR16, c[0x0][0x3a4] ;  /* 0x00007480ff1077ac */ /* 0x000ea20008000800 */
[----:B------:R-:W3:Y:S04]  /*0380*/  LDCU.64 UR18, c[0x0][0x358] ;  /* 0x00006b00ff1277ac */ /* 0x000ee80008000a00 */
[----:B------:R-:W4:Y:S01]  /*0390*/  S2UR UR5, SR_CgaCtaId ;  /* 0x00000000000579c3 */ /* 0x000f220000008800 */
[----:B------:R-:W0:Y:S01]  /*03a0*/  LDCU.128 UR12, c[0x0][0x380] ;  /* 0x00007000ff0c77ac */ /* 0x000e220008000c00 */
[----:B------:R-:W-:Y:S01]  /*03b0*/  UMOV UR7, 0x1 ;  /* 0x0000000100077882 */ /* 0x000fe20000000000 */
[----:B0-----:R-:W-:Y:S01]  /*03c0*/  VIADD R0, R3, 0x3f ;  /* 0x0000003f03007836 */ /* 0x001fe20000000000 */
[----:B------:R-:W-:-:S04]  /*03d0*/  IABS R14, R3 ;  /* 0x00000003000e7213 */ /* 0x000fc80000000000 */
[----:B------:R-:W-:Y:S01]  /*03e0*/  SHF.R.S32.HI R7, RZ, 0x1f, R0 ;  /* 0x0000001fff077819 */ /* 0x000fe20000011400 */
[----:B----4-:R-:W-:-:S03]  /*03f0*/  ULEA UR9, UR5, UR9, 0x18 ;  /* 0x0000000905097291 */ /* 0x010fc6000f8ec0ff */
[----:B------:R-:W-:Y:S02]  /*0400*/  LEA.HI R7, R7, R0, RZ, 0x6 ;  /* 0x0000000007077211 */ /* 0x000fe400078f30ff */
[----:B-1----:R-:W-:Y:S02]  /*0410*/  IABS R10, R9 ;  /* 0x00000009000a7213 */ /* 0x002fe40000000000 */
[----:B------:R-:W-:-:S05]  /*0420*/  SHF.R.S32.HI R7, RZ, 0x6, R7 ;  /* 0x00000006ff077819 */ /* 0x000fca0000011407 */
[----:B------:R-:W-:-:S05]  /*0430*/  IMAD.SHL.U32 R4, R7, 0x8, RZ ;  /* 0x0000000807047824 */ /* 0x000fca00078e00ff */
[-C--:B------:R-:W-:Y:S02]  /*0440*/  IABS R11, R4.reuse ;  /* 0x00000004000b7213 */ /* 0x080fe40000000000 */
[----:B------:R-:W-:Y:S02]  /*0450*/  IABS R12, R4 ;  /* 0x00000004000c7213 */ /* 0x000fe40000000000 */
[----:B------:R-:W0:Y:S08]  /*0460*/  I2F.RP R0, R11 ;  /* 0x0000000b00007306 */ /* 0x000e300000209400 */
[----:B0-----:R-:W0:Y:S02]  /*0470*/  MUFU.RCP R0, R0 ;  /* 0x0000000000007308 */ /* 0x001e240000001000 */
[----:B0-----:R-:W-:-:S02]  /*0480*/  VIADD R6, R0, 0xffffffe ;  /* 0x0ffffffe00067836 */ /* 0x001fc40000000000 */
[----:B------:R-:W-:-:S04]  /*0490*/  IMAD.MOV R0, RZ, RZ, -R12 ;  /* 0x000000ffff007224 */ /* 0x000fc800078e0a0c */
[----:B------:R0:W1:Y:S02]  /*04a0*/  F2I.FTZ.U32.TRUNC.NTZ R7, R6 ;  /* 0x0000000600077305 */ /* 0x000064000021f000 */
[----:B0-----:R-:W-:Y:S02]  /*04b0*/  IMAD.MOV.U32 R6, RZ, RZ, RZ ;  /* 0x000000ffff067224 */ /* 0x001fe400078e00ff */
[----:B-1----:R-:W-:-:S04]  /*04c0*/  IMAD.MOV R8, RZ, RZ, -R7 ;  /* 0x000000ffff087224 */ /* 0x002fc800078e0a07 */
[----:B------:R-:W-:Y:S02]  /*04d0*/  IMAD R13, R8, R11, RZ ;  /* 0x0000000b080d7224 */ /* 0x000fe400078e02ff */
[----:B------:R-:W-:Y:S02]  /*04e0*/  IMAD.MOV.U32 R8, RZ, RZ, R10 ;  /* 0x000000ffff087224 */ /* 0x000fe400078e000a */
[----:B------:R-:W-:-:S06]  /*04f0*/  IMAD.HI.U32 R7, R7, R13, R6 ;  /* 0x0000000d07077227 */ /* 0x000fcc00078e0006 */
[----:B------:R-:W-:-:S04]  /*0500*/  IMAD.HI.U32 R7, R7, R8, RZ ;  /* 0x0000000807077227 */ /* 0x000fc800078e00ff */
[----:B------:R-:W-:Y:S01]  /*0510*/  IMAD R0, R7, R0, R8 ;  /* 0x0000000007007224 */ /* 0x000fe200078e0208 */
[----:B------:R-:W-:Y:S04]  /*0520*/  BAR.SYNC.DEFER_BLOCKING 0x0 ;  /* 0x0000000000007b1d */ /* 0x000fe80000010000 */
[----:B------:R-:W-:-:S13]  /*0530*/  ISETP.GT.U32.AND P1, PT, R11, R0, PT ;  /* 0x000000000b00720c */ /* 0x000fda0003f24070 */
[----:B------:R-:W-:Y:S02]  /*0540*/  @!P1 IMAD.IADD R0, R0, 0x1, -R11 ;  /* 0x0000000100009824 */ /* 0x000fe400078e0a0b */
[----:B------:R-:W-:Y:S01]  /*0550*/  @!P1 VIADD R7, R7, 0x1 ;  /* 0x0000000107079836 */ /* 0x000fe20000000000 */
[----:B------:R-:W-:Y:S02]  /*0560*/  ISETP.NE.AND P1, PT, R4, RZ, PT ;  /* 0x000000ff0400720c */ /* 0x000fe40003f25270 */
[----:B------:R-:W-:Y:S02]  /*0570*/  ISETP.GE.U32.AND P0, PT, R0, R11, PT ;  /* 0x0000000b0000720c */ /* 0x000fe40003f06070 */
[----:B------:R-:W-:-:S04]  /*0580*/  LOP3.LUT R0, R9, R4, RZ, 0x3c, !PT ;  /* 0x0000000409007212 */ /* 0x000fc800078e3cff */
[----:B------:R-:W-:Y:S01]  /*0590*/  ISETP.GE.AND P2, PT, R0, RZ, PT ;  /* 0x000000ff0000720c */ /* 0x000fe20003f46270 */
[----:B------:R-:W-:-:S06]  /*05a0*/  VIADD R0, R2, 0x7f ;  /* 0x0000007f02007836 */ /* 0x000fcc0000000000 */
[----:B------:R-:W-:-:S04]  /*05b0*/  @P0 VIADD R7, R7, 0x1 ;  /* 0x0000000107070836 */ /* 0x000fc80000000000 */
[----:B------:R-:W-:Y:S01]  /*05c0*/  IMAD.MOV.U32 R6, RZ, RZ, R7 ;  /* 0x000000ffff067224 */ /* 0x000fe200078e0007 */
[----:B------:R-:W-:-:S03]  /*05d0*/  SHF.R.S32.HI R7, RZ, 0x1f, R0 ;  /* 0x0000001fff077819 */ /* 0x000fc60000011400 */
[----:B------:R-:W-:Y:S01]  /*05e0*/  @!P2 IMAD.MOV R6, RZ, RZ, -R6 ;  /* 0x000000ffff06a224 */ /* 0x000fe200078e0a06 */
[----:B------:R-:W-:Y:S02]  /*05f0*/  @!P1 LOP3.LUT R6, RZ, R4, RZ, 0x33, !PT ;  /* 0x00000004ff069212 */ /* 0x000fe400078e33ff */
[----:B------:R-:W-:-:S03]  /*0600*/  LEA.HI R7, R7, R0, RZ, 0x7 ;  /* 0x0000000007077211 */ /* 0x000fc600078f38ff */
[----:B------:R-:W-:Y:S02]  /*0610*/  IMAD.SHL.U32 R13, R6, 0x8, RZ ;  /* 0x00000008060d7824 */ /* 0x000fe400078e00ff */
[----:B------:R-:W-:-:S03]  /*0620*/  IMAD.MOV R6, RZ, RZ, -R6 ;  /* 0x000000ffff067224 */ /* 0x000fc600078e0a06 */
[----:B------:R-:W-:Y:S01]  /*0630*/  LEA.HI.SX32 R7, R7, -R13, 0x19 ;  /* 0x8000000d07077211 */ /* 0x000fe200078fcaff */
[----:B------:R-:W-:Y:S02]  /*0640*/  IMAD R12, R4, R6, R9 ;  /* 0x00000006040c7224 */ /* 0x000fe400078e0209 */
[----:B------:R-:W-:Y:S01]  /*0650*/  IMAD.MOV.U32 R6, RZ, RZ, RZ ;  /* 0x000000ffff067224 */ /* 0x000fe200078e00ff */
[----:B------:R-:W-:Y:S02]  /*0660*/  VIMNMX R15, PT, PT, R7, 0x8, PT ;  /* 0x00000008070f7848 */ /* 0x000fe40003fe0100 */
[----:B------:R-:W-:Y:S02]  /*0670*/  IABS R4, R12 ;  /* 0x0000000c00047213 */ /* 0x000fe40000000000 */
[-C--:B------:R-:W-:Y:S02]  /*0680*/  IABS R10, R15.reuse ;  /* 0x0000000f000a7213 */ /* 0x080fe40000000000 */
[----:B------:R-:W-:-:S02]  /*0690*/  IABS R8, R15 ;  /* 0x0000000f00087213 */ /* 0x000fc40000000000 */
[----:B------:R-:W0:Y:S08]  /*06a0*/  I2F.RP R0, R10 ;  /* 0x0000000a00007306 */ /* 0x000e300000209400 */
[----:B0-----:R-:W0:Y:S02]  /*06b0*/  MUFU.RCP R0, R0 ;  /* 0x0000000000007308 */ /* 0x001e240000001000 */
[----:B0-----:R-:W-:-:S06]  /*06c0*/  VIADD R7, R0, 0xffffffe ;  /* 0x0ffffffe00077836 */ /* 0x001fcc0000000000 */
[----:B------:R-:W0:Y:S02]  /*06d0*/  F2I.FTZ.U32.TRUNC.NTZ R7, R7 ;  /* 0x0000000700077305 */ /* 0x000e24000021f000 */
[----:B0-----:R-:W-:-:S04]  /*06e0*/  IMAD.MOV R11, RZ, RZ, -R7 ;  /* 0x000000ffff0b7224 */ /* 0x001fc800078e0a07 */
[----:B------:R-:W-:-:S04]  /*06f0*/  IMAD R9, R11, R10, RZ ;  /* 0x0000000a0b097224 */ /* 0x000fc800078e02ff */
[----:B------:R-:W-:-:S04]  /*0700*/  IMAD.HI.U32 R0, R7, R9, R6 ;  /* 0x0000000907007227 */ /* 0x000fc800078e0006 */
[----:B------:R-:W-:Y:S02]  /*0710*/  IMAD.MOV.U32 R6, RZ, RZ, R14 ;  /* 0x000000ffff067224 */ /* 0x000fe400078e000e */
[----:B------:R-:W-:Y:S01]  /*0720*/  IMAD.MOV.U32 R7, RZ, RZ, R4 ;  /* 0x000000ffff077224 */ /* 0x000fe200078e0004 */
[----:B------:R-:W0:Y:S01]  /*0730*/  LDS R14, [UR9] ;  /* 0x00000009ff0e7984 */ /* 0x000e220008000800 */
[----:B------:R-:W1:Y:S01]  /*0740*/  I2F.RP R9, R6 ;  /* 0x0000000600097306 */ /* 0x000e620000209400 */
[----:B------:R-:W-:Y:S01]  /*0750*/  IMAD.MOV R4, RZ, RZ, -R8 ;  /* 0x000000ffff047224 */ /* 0x000fe200078e0a08 */
[----:B------:R-:W-:Y:S01]  /*0760*/  IABS R8, R2 ;  /* 0x0000000200087213 */ /* 0x000fe20000000000 */
[----:B------:R-:W-:-:S04]  /*0770*/  IMAD.HI.U32 R0, R0, R7, RZ ;  /* 0x0000000700007227 */ /* 0x000fc800078e00ff */
[----:B------:R-:W-:Y:S02]  /*0780*/  IMAD R7, R0, R4, R7 ;  /* 0x0000000400077224 */ /* 0x000fe400078e0207 */
[----:B------:R-:W-:Y:S01]  /*0790*/  IMAD.MOV.U32 R4, RZ, RZ, R8 ;  /* 0x000000ffff047224 */ /* 0x000fe200078e0008 */
[----:B------:R-:W-:Y:S02]  /*07a0*/  BAR.SYNC.DEFER_BLOCKING 0x0 ;  /* 0x0000000000007b1d */ /* 0x000fe40000010000 */
[----:B------:R-:W-:-:S04]  /*07b0*/  ISETP.GT.U32.AND P1, PT, R10, R7, PT ;  /* 0x000000070a00720c */ /* 0x000fc80003f24070 */
[----:B-1----:R-:W1:Y:S08]  /*07c0*/  MUFU.RCP R9, R9 ;  /* 0x0000000900097308 */ /* 0x002e700000001000 */
[----:B------:R-:W4:Y:S01]  /*07d0*/  I2F.RP R8, R4 ;  /* 0x0000000400087306 */ /* 0x000f220000209400 */
[----:B------:R-:W-:Y:S02]  /*07e0*/  @!P1 IMAD.IADD R7, R7, 0x1, -R10 ;  /* 0x0000000107079824 */ /* 0x000fe400078e0a0a */
[----:B------:R-:W-:Y:S01]  /*07f0*/  @!P1 VIADD R0, R0, 0x1 ;  /* 0x0000000100009836 */ /* 0x000fe20000000000 */
[----:B------:R-:W-:-:S02]  /*0800*/  ISETP.NE.AND P1, PT, R15, RZ, PT ;  /* 0x000000ff0f00720c */ /* 0x000fc40003f25270 */
[----:B------:R-:W-:Y:S02]  /*0810*/  ISETP.GE.U32.AND P0, PT, R7, R10, PT ;  /* 0x0000000a0700720c */ /* 0x000fe40003f06070 */
[----:B------:R-:W-:Y:S01]  /*0820*/  LOP3.LUT R7, R12, R15, RZ, 0x3c, !PT ;  /* 0x0000000f0c077212 */ /* 0x000fe200078e3cff */
[----:B-1----:R-:W-:-:S03]  /*0830*/  VIADD R10, R9, 0xffffffe ;  /* 0x0ffffffe090a7836 */ /* 0x002fc60000000000 */
[----:B------:R-:W-:Y:S01]  /*0840*/  ISETP.GE.AND P2, PT, R7, RZ, PT ;  /* 0x000000ff0700720c */ /* 0x000fe20003f46270 */
[----:B------:R1:W5:Y:S01]  /*0850*/  F2I.FTZ.U32.TRUNC.NTZ R11, R10 ;  /* 0x0000000a000b7305 */ /* 0x000362000021f000 */
[----:B0-----:R-:W-:-:S05]  /*0860*/  R2UR UR8, R14 ;  /* 0x000000000e0872ca */ /* 0x001fca00000e0000 */
[----:B------:R-:W-:Y:S02]  /*0870*/  @P0 VIADD R0, R0, 0x1 ;  /* 0x0000000100000836 */ /* 0x000fe40000000000 */
[----:B----4-:R-:W0:Y:S01]  /*0880*/  MUFU.RCP R8, R8 ;  /* 0x0000000800087308 */ /* 0x010e220000001000 */
[----:B-1----:R-:W-:-:S03]  /*0890*/  IMAD.MOV.U32 R10, RZ, RZ, RZ ;  /* 0x000000ffff0a7224 */ /* 0x002fc600078e00ff */
[----:B------:R-:W-:Y:S01]  /*08a0*/  @!P2 IMAD.MOV R0, RZ, RZ, -R0 ;  /* 0x000000ffff00a224 */ /* 0x000fe200078e0a00 */
[----:B------:R-:W-:Y:S01]  /*08b0*/  @!P1 LOP3.LUT R0, RZ, R15, RZ, 0x33, !PT ;  /* 0x0000000fff009212 */ /* 0x000fe200078e33ff */
[----:B-----5:R-:W-:-:S04]  /*08c0*/  IMAD.MOV R7, RZ, RZ, -R11 ;  /* 0x000000ffff077224 */ /* 0x020fc800078e0a0b */
[----:B------:R-:W-:Y:S02]  /*08d0*/  IMAD.SHL.U32 R68, R0, 0x40, RZ ;  /* 0x0000004000447824 */ /* 0x000fe400078e00ff */
[----:B------:R-:W-:Y:S02]  /*08e0*/  IMAD R7, R7, R6, RZ ;  /* 0x0000000607077224 */ /* 0x000fe400078e02ff */
[----:B------:R-:W-:Y:S01]  /*08f0*/  VIADD R20, R68, 0x1 ;  /* 0x0000000144147836 */ /* 0x000fe20000000000 */
[----:B------:R-:W-:Y:S01]  /*0900*/  IABS R71, R68 ;  /* 0x0000004400477213 */ /* 0x000fe20000000000 */
[----:B------:R-:W-:-:S03]  /*0910*/  IMAD.HI.U32 R7, R11, R7, R10 ;  /* 0x000000070b077227 */ /* 0x000fc600078e000a */
[----:B------:R-:W-:Y:S01]  /*0920*/  STL [R1+0x744], R20 ;  /* 0x0007441401007387 */ /* 0x000fe20000100800 */
[----:B0-----:R-:W-:Y:S01]  /*0930*/  VIADD R8, R8, 0xffffffe ;  /* 0x0ffffffe08087836 */ /* 0x001fe20000000000 */
[----:B------:R-:W-:Y:S01]  /*0940*/  IABS R70, R20 ;  /* 0x0000001400467213 */ /* 0x000fe20000000000 */
[----:B------:R-:W-:Y:S02]  /*0950*/  IMAD.MOV R10, RZ, RZ, -R0 ;  /* 0x000000ffff0a7224 */ /* 0x000fe400078e0a00 */
[----:B------:R0:W1:Y:S01]  /*0960*/  F2I.FTZ.U32.TRUNC.NTZ R9, R8 ;  /* 0x0000000800097305 */ /* 0x000062000021f000 */
[----:B------:R-:W-:Y:S02]  /*0970*/  VIADD R17, R68, 0x4 ;  /* 0x0000000444117836 */ /* 0x000fe40000000000 */
[----:B------:R-:W-:-:S03]  /*0980*/  IMAD.HI.U32 R0, R7, R71, RZ ;  /* 0x0000004707007227 */ /* 0x000fc600078e00ff */
[----:B------:R-:W-:Y:S01]  /*0990*/  IABS R66, R17 ;  /* 0x0000001100427213 */ /* 0x000fe20000000000 */
[C---:B------:R-:W-:Y:S02]  /*09a0*/  VIADD R19, R68.reuse, 0x2 ;  /* 0x0000000244137836 */ /* 0x040fe40000000000 */
[C---:B------:R-:W-:Y:S01]  /*09b0*/  VIADD R18, R68.reuse, 0x3 ;  /* 0x0000000344127836 */ /* 0x040fe20000000000 */
[----:B0-----:R-:W-:Y:S01]  /*09c0*/  SHF.R.U32.HI R8, RZ, 0x5, R5 ;  /* 0x00000005ff087819 */ /* 0x001fe20000011605 */
[----:B------:R-:W-:Y:S01]  /*09d0*/  IMAD R10, R15, R10, R12 ;  /* 0x0000000a0f0a7224 */ /* 0x000fe200078e020c */
[----:B------:R-:W-:Y:S01]  /*09e0*/  STL [R1+0x740], R19 ;  /* 0x0007401301007387 */ /* 0x000fe20000100800 */
[----:B------:R-:W-:Y:S01]  /*09f0*/  VIADD R16, R68, 0x5 ;  /* 0x0000000544107836 */ /* 0x000fe20000000000 */
[----:B------:R-:W-:Y:S01]  /*0a00*/  R2UR UR11, R8 ;  /* 0x00000000080b72ca */ /* 0x000fe200000e0000 */
[----:B-1----:R-:W-:Y:S01]  /*0a10*/  IMAD.MOV R11, RZ, RZ, -R9 ;  /* 0x000000ffff0b7224 */ /* 0x002fe200078e0a09 */
[----:B------:R-:W-:Y:S01]  /*0a20*/  STL [R1+0x748], R18 ;  /* 0x0007481201007387 */ /* 0x000fe20000100800 */
[----:B------:R-:W-:Y:S01]  /*0a30*/  IMAD.MOV R12, RZ, RZ, -R0 ;  /* 0x000000ffff0c7224 */ /* 0x000fe200078e0a00 */
[----:B------:R-:W-:Y:S01]  /*0a40*/  IABS R69, R19 ;  /* 0x0000001300457213 */ /* 0x000fe20000000000 */
[----:B------:R-:W-:Y:S01]  /*0a50*/  IMAD R11, R11, R4, RZ ;  /* 0x000000040b0b7224 */ /* 0x000fe200078e02ff */
[----:B------:R-:W-:Y:S01]  /*0a60*/  STL [R1+0x750], R17 ;  /* 0x0007501101007387 */ /* 0x000fe20000100800 */
[----:B------:R-:W-:Y:S01]  /*0a70*/  IMAD.MOV.U32 R8, RZ, RZ, RZ ;  /* 0x000000ffff087224 */ /* 0x000fe200078e00ff */
[----:B------:R-:W-:Y:S01]  /*0a80*/  IABS R65, R16 ;  /* 0x0000001000417213 */ /* 0x000fe20000000000 */
[----:B------:R-:W-:Y:S01]  /*0a90*/  IMAD R71, R6, R12, R71 ;  /* 0x0000000c06477224 */ /* 0x000fe200078e0247 */
[----:B------:R0:W-:Y:S01]  /*0aa0*/  STL [R1+0x74c], R16 ;  /* 0x00074c1001007387 */ /* 0x0001e20000100800 */
[----:B------:R-:W-:Y:S01]  /*0ab0*/  IMAD.HI.U32 R12, R7, R66, RZ ;  /* 0x00000042070c7227 */ /* 0x000fe200078e00ff */
[----:B------:R-:W-:Y:S01]  /*0ac0*/  IABS R67, R18 ;  /* 0x0000001200437213 */ /* 0x000fe20000000000 */
[----:B------:R-:W-:-:S02]  /*0ad0*/  USHF.L.U32 UR4, UR11, 0x15, URZ ;  /* 0x000000150b047899 */ /* 0x000fc400080006ff */
[----:B------:R-:W-:Y:S02]  /*0ae0*/  IMAD.HI.U32 R0, R9, R11, R8 ;  /* 0x0000000b09007227 */ /* 0x000fe400078e0008 */
[----:B------:R-:W-:Y:S02]  /*0af0*/  ULOP3.LUT UR4, UR4, 0x600000, URZ, 0xc0, !UPT ;  /* 0x0060000004047892 */ /* 0x000fe4000f8ec0ff */
[----:B------:R-:W-:Y:S02]  /*0b00*/  IMAD.IADD R8, R13, 0x1, R10 ;  /* 0x000000010d087824 */ /* 0x000fe400078e020a */
[C---:B0-----:R-:W-:Y:S02]  /*0b10*/  VIADD R16, R68.reuse, 0x9 ;  /* 0x0000000944107836 */ /* 0x041fe40000000000 */
[----:B------:R-:W-:Y:S02]  /*0b20*/  VIADD R18, R68, 0x7 ;  /* 0x0000000744127836 */ /* 0x000fe40000000000 */
[----:B------:R-:W-:Y:S01]  /*0b30*/  IMAD.HI.U32 R10, R7, R69, RZ ;  /* 0x00000045070a7227 */ /* 0x000fe200078e00ff */
[----:B------:R-:W-:-:S02]  /*0b40*/  IABS R61, R16 ;  /* 0x00000010003d7213 */ /* 0x000fc40000000000 */
[----:B------:R-:W-:Y:S01]  /*0b50*/  IABS R63, R18 ;  /* 0x00000012003f7213 */ /* 0x000fe20000000000 */
[----:B------:R-:W-:Y:S02]  /*0b60*/  IMAD.MOV R15, RZ, RZ, -R12 ;  /* 0x000000ffff0f7224 */ /* 0x000fe400078e0a0c */
[C---:B------:R-:W-:Y:S02]  /*0b70*/  VIADD R19, R68.reuse, 0x6 ;  /* 0x0000000644137836 */ /* 0x040fe40000000000 */
[----:B------:R-:W-:Y:S02]  /*0b80*/  VIADD R17, R68, 0x8 ;  /* 0x0000000844117836 */ /* 0x000fe40000000000 */
[----:B------:R-:W-:Y:S01]  /*0b90*/  IMAD.MOV R10, RZ, RZ, -R10 ;  /* 0x000000ffff0a7224 */ /* 0x000fe200078e0a0a */
[----:B------:R-:W-:Y:S01]  /*0ba0*/  STL [R1+0x754], R19 ;  /* 0x0007541301007387 */ /* 0x000fe20000100800 */
[----:B------:R-:W-:Y:S01]  /*0bb0*/  IMAD R66, R6, R15, R66 ;  /* 0x0000000f06427224 */ /* 0x000fe200078e0242 */
[----:B------:R-:W-:Y:S01]  /*0bc0*/  IABS R62, R17 ;  /* 0x00000011003e7213 */ /* 0x000fe20000000000 */
[----:B------:R-:W-:Y:S01]  /*0bd0*/  VIADD R15, R68, 0xe ;  /* 0x0000000e440f7836 */ /* 0x000fe20000000000 */
[----:B------:R-:W-:Y:S01]  /*0be0*/  STL [R1+0x758], R18 ;  /* 0x0007581201007387 */ /* 0x000fe20000100800 */
[----:B------:R-:W-:Y:S01]  /*0bf0*/  IMAD.HI.U32 R12, R7, R61, RZ ;  /* 0x0000003d070c7227 */ /* 0x000fe200078e00ff */
[----:B------:R-:W-:-:S02]  /*0c00*/  IABS R64, R19 ;  /* 0x0000001300407213 */ /* 0x000fc40000000000 */
[----:B------:R0:W-:Y:S01]  /*0c10*/  STL [R1+0x75c], R17 ;  /* 0x00075c1101007387 */ /* 0x0001e20000100800 */
[----:B------:R-:W-:Y:S01]  /*0c20*/  IMAD R69, R6, R10, R69 ;  /* 0x0000000a06457224 */ /* 0x000fe200078e0245 */
[----:B------:R-:W-:Y:S01]  /*0c30*/  IABS R56, R15 ;  /* 0x0000000f00387213 */ /* 0x000fe20000000000 */
[----:B------:R-:W-:Y:S01]  /*0c40*/  VIADD R14, R68, 0xa ;  /* 0x0000000a440e7836 */ /* 0x000fe20000000000 */
[----:B------:R1:W-:Y:S01]  /*0c50*/  STL [R1+0x760], R16 ;  /* 0x0007601001007387 */ /* 0x0003e20000100800 */
[----:B------:R-:W-:-:S03]  /*0c60*/  IMAD.HI.U32 R10, R7, R63, RZ ;  /* 0x0000003f070a7227 */ /* 0x000fc600078e00ff */
[----:B------:R4:W-:Y:S01]  /*0c70*/  STL [R1+0x764], R14 ;  /* 0x0007640e01007387 */ /* 0x0009e20000100800 */
[----:B------:R-:W-:Y:S01]  /*0c80*/  IMAD.MOV R12, RZ, RZ, -R12 ;  /* 0x000000ffff0c7224 */ /* 0x000fe200078e0a0c */
[----:B------:R-:W-:Y:S01]  /*0c90*/  IABS R60, R14 ;  /* 0x0000000e003c7213 */ /* 0x000fe20000000000 */
[C---:B0-----:R-:W-:Y:S02]  /*0ca0*/  VIADD R17, R68.reuse, 0xc ;  /* 0x0000000c44117836 */ /* 0x041fe40000000000 */
[C---:B------:R-:W-:Y:S02]  /*0cb0*/  VIADD R18, R68.reuse, 0xb ;  /* 0x0000000b44127836 */ /* 0x040fe40000000000 */
[----:B-1----:R-:W-:Y:S01]  /*0cc0*/  VIADD R16, R68, 0xd ;  /* 0x0000000d44107836 */ /* 0x002fe20000000000 */
[----:B------:R-:W-:Y:S01]  /*0cd0*/  IABS R58, R17 ;  /* 0x00000011003a7213 */ /* 0x000fe20000000000 */
[----:B------:R-:W-:Y:S01]  /*0ce0*/  IMAD.MOV R10, RZ, RZ, -R10 ;  /* 0x000000ffff0a7224 */ /* 0x000fe200078e0a0a */
[----:B------:R-:W-:Y:S01]  /*0cf0*/  STL [R1+0x76c], R18 ;  /* 0x00076c1201007387 */ /* 0x000fe20000100800 */
[----:B------:R-:W-:Y:S01]  /*0d00*/  IMAD R61, R6, R12, R61 ;  /* 0x0000000c063d7224 */ /* 0x000fe200078e023d */
[----:B------:R-:W-:Y:S01]  /*0d10*/  IABS R57, R16 ;  /* 0x0000001000397213 */ /* 0x000fe20000000000 */
[----:B------:R-:W-:Y:S01]  /*0d20*/  IMAD.HI.U32 R12, R7, R56, RZ ;  /* 0x00000038070c7227 */ /* 0x000fe200078e00ff */
[----:B------:R-:W-:Y:S01]  /*0d30*/  STL [R1+0x77c], R17 ;  /* 0x00077c1101007387 */ /* 0x000fe20000100800 */
[----:B------:R-:W-:-:S02]  /*0d40*/  IABS R59, R18 ;  /* 0x00000012003b7213 */ /* 0x000fc40000000000 */
[----:B------:R-:W-:Y:S01]  /*0d50*/  VIADD R19, R68, 0x11 ;  /* 0x0000001144137836 */ /* 0x000fe20000000000 */
[----:B------:R0:W-:Y:S01]  /*0d60*/  STL [R1+0x778], R16 ;  /* 0x0007781001007387 */ /* 0x0001e20000100800 */
[----:B------:R-:W-:Y:S02]  /*0d70*/  IMAD R63, R6, R10, R63 ;  /* 0x0000000a063f7224 */ /* 0x000fe400078e023f */
[C---:B----4-:R-:W-:Y:S01]  /*0d80*/  VIADD R14, R68.reuse, 0xf ;  /* 0x0000000f440e7836 */ /* 0x050fe20000000000 */
[----:B------:R-:W-:Y:S01]  /*0d90*/  IABS R53, R19 ;  /* 0x0000001300357213 */ /* 0x000fe20000000000 */
[----:B------:R-:W-:Y:S01]  /*0da0*/  IMAD.HI.U32 R10, R7, R58, RZ ;  /* 0x0000003a070a7227 */ /* 0x000fe200078e00ff */
[----:B------:R1:W-:Y:S02]  /*0db0*/  STL [R1+0x774], R15 ;  /* 0x0007740f01007387 */ /* 0x0003e40000100800 */
[----:B------:R-:W-:Y:S01]  /*0dc0*/  IABS R55, R14 ;  /* 0x0000000e00377213 */ /* 0x000fe20000000000 */
[C---:B------:R-:W-:Y:S01]  /*0dd0*/  VIADD R20, R68.reuse, 0x10 ;  /* 0x0000001044147836 */ /* 0x040fe20000000000 */
[----:B------:R4:W-:Y:S01]  /*0de0*/  STL [R1+0x770], R14 ;  /* 0x0007700e01007387 */ /* 0x0009e20000100800 */
[----:B0-----:R-:W-:-:S02]  /*0df0*/  VIADD R16, R68, 0x13 ;  /* 0x0000001344107836 */ /* 0x001fc40000000000 */
[----:B------:R-:W-:Y:S01]  /*0e00*/  IMAD.MOV R17, RZ, RZ, -R12 ;  /* 0x000000ffff117224 */ /* 0x000fe200078e0a0c */
[----:B------:R-:W-:Y:S01]  /*0e10*/  STL [R1+0x768], R20 ;  /* 0x0007681401007387 */ /* 0x000fe20000100800 */
[----:B------:R-:W-:Y:S01]  /*0e20*/  VIADD R18, R68, 0x12 ;  /* 0x0000001244127836 */ /* 0x000fe20000000000 */
[----:B------:R-:W-:Y:S01]  /*0e30*/  IABS R51, R16 ;  /* 0x0000001000337213 */ /* 0x000fe20000000000 */
[----:B-1----:R-:W-:Y:S01]  /*0e40*/  IMAD.MOV R15, RZ, RZ, -R10 ;  /* 0x000000ffff0f7224 */ /* 0x002fe200078e0a0a */
[----:B------:R-:W-:Y:S01]  /*0e50*/  STL [R1+0x780], R19 ;  /* 0x0007801301007387 */ /* 0x000fe20000100800 */
[----:B------:R-:W-:Y:S01]  /*0e60*/  IMAD R56, R6, R17, R56 ;  /* 0x0000001106387224 */ /* 0x000fe200078e0238 */
[----:B------:R-:W-:Y:S01]  /*0e70*/  IABS R52, R18 ;  /* 0x0000001200347213 */ /* 0x000fe20000000000 */
[C---:B------:R-:W-:Y:S01]  /*0e80*/  VIADD R17, R68.reuse, 0x16 ;  /* 0x0000001644117836 */ /* 0x040fe20000000000 */
[----:B------:R0:W-:Y:S01]  /*0e90*/  STL [R1+0x790], R18 ;  /* 0x0007901201007387 */ /* 0x0001e20000100800 */
[----:B----4-:R-:W-:Y:S01]  /*0ea0*/  VIADD R14, R68, 0x14 ;  /* 0x00000014440e7836 */ /* 0x010fe20000000000 */
[----:B------:R-:W-:Y:S01]  /*0eb0*/  IABS R54, R20 ;  /* 0x0000001400367213 */ /* 0x000fe20000000000 */
[----:B------:R-:W-:Y:S01]  /*0ec0*/  IMAD.HI.U32 R10, R7, R53, RZ ;  /* 0x00000035070a7227 */ /* 0x000fe200078e00ff */
[----:B------:R1:W-:Y:S01]  /*0ed0*/  STL [R1+0x78c], R16 ;  /* 0x00078c1001007387 */ /* 0x0003e20000100800 */
[----:B------:R-:W-:-:S02]  /*0ee0*/  IABS R48, R17 ;  /* 0x0000001100307213 */ /* 0x000fc40000000000 */
[----:B------:R-:W-:Y:S01]  /*0ef0*/  IMAD R58, R6, R15, R58 ;  /* 0x0000000f063a7224 */ /* 0x000fe200078e023a */
[----:B------:R-:W-:Y:S01]  /*0f00*/  STL [R1+0x794], R14 ;  /* 0x0007940e01007387 */ /* 0x000fe20000100800 */
[C---:B------:R-:W-:Y:S01]  /*0f10*/  VIADD R15, R68.reuse, 0x18 ;  /* 0x00000018440f7836 */ /* 0x040fe20000000000 */
[----:B------:R-:W-:Y:S01]  /*0f20*/  IABS R50, R14 ;  /* 0x0000000e00327213 */ /* 0x000fe20000000000 */
[C---:B0-----:R-:W-:Y:S02]  /*0f30*/  VIADD R18, R68.reuse, 0x15 ;  /* 0x0000001544127836 */ /* 0x041fe40000000000 */
[C---:B------:R-:W-:Y:S01]  /*0f40*/  IMAD.HI.U32 R12, R7.reuse, R51, RZ ;  /* 0x00000033070c7227 */ /* 0x040fe200078e00ff */
[----:B------:R-:W-:Y:S02]  /*0f50*/  IABS R46, R15 ;  /* 0x0000000f002e7213 */ /* 0x000fe40000000000 */
[----:B------:R-:W-:Y:S01]  /*0f60*/  STL [R1+0x798], R18 ;  /* 0x0007981201007387 */ /* 0x000fe20000100800 */
[----:B-1----:R-:W-:Y:S01]  /*0f70*/  VIADD R16, R68, 0x17 ;  /* 0x0000001744107836 */ /* 0x002fe20000000000 */
[----:B------:R-:W-:Y:S01]  /*0f80*/  IABS R49, R18 ;  /* 0x0000001200317213 */ /* 0x000fe20000000000 */
[----:B------:R-:W-:Y:S01]  /*0f90*/  IMAD.MOV R10, RZ, RZ, -R10 ;  /* 0x000000ffff0a7224 */ /* 0x000fe200078e0a0a */
[----:B------:R-:W-:Y:S01]  /*0fa0*/  STL [R1+0x7a8], R17 ;  /* 0x0007a81101007387 */ /* 0x000fe20000100800 */
[----:B------:R-:W-:Y:S01]  /*0fb0*/  IMAD.MOV R12, RZ, RZ, -R12 ;  /* 0x000000ffff0c7224 */ /* 0x000fe200078e0a0c */
[----:B------:R-:W-:Y:S01]  /*0fc0*/  IABS R47, R16 ;  /* 0x00000010002f7213 */ /* 0x000fe20000000000 */
[----:B------:R-:W-:Y:S01]  /*0fd0*/  IMAD R53, R6, R10, R53 ;  /* 0x0000000a06357224 */ /* 0x000fe200078e0235 */
[----:B------:R0:W-:Y:S01]  /*0fe0*/  STL [R1+0x7a4], R16 ;  /* 0x0007a41001007387 */ /* 0x0001e20000100800 */
[----:B------:R-:W-:-:S03]  /*0ff0*/  IMAD.HI.U32 R10, R7, R48, RZ ;  /* 0x00000030070a7227 */ /* 0x000fc600078e00ff */
[----:B------:R1:W-:Y:S01]  /*1000*/  STL [R1+0x7ac], R15 ;  /* 0x0007ac0f01007387 */ /* 0x0003e20000100800 */
[----:B------:R-:W-:-:S04]  /*1010*/  IMAD.HI.U32 R13, R7, R65, RZ ;  /* 0x00000041070d7227 */ /* 0x000fc800078e00ff */
[----:B------:R-:W-:Y:S02]  /*1020*/  IMAD R51, R6, R12, R51 ;  /* 0x0000000c06337224 */ /* 0x000fe400078e0233 */
[C---:B0-----:R-:W-:Y:S02]  /*1030*/  VIADD R16, R68.reuse, 0x1d ;  /* 0x0000001d44107836 */ /* 0x041fe40000000000 */
[C---:B------:R-:W-:Y:S02]  /*1040*/  VIADD R14, R68.reuse, 0x19 ;  /* 0x00000019440e7836 */ /* 0x040fe40000000000 */
[----:B------:R-:W-:Y:S01]  /*1050*/  IMAD.HI.U32 R12, R7, R46, RZ ;  /* 0x0000002e070c7227 */ /* 0x000fe200078e00ff */
[----:B------:R-:W-:Y:S02]  /*1060*/  IABS R41, R16 ;  /* 0x0000001000297213 */ /* 0x000fe40000000000 */
[----:B------:R0:W-:Y:S01]  /*1070*/  STL [R1+0x7b0], R14 ;  /* 0x0007b00e01007387 */ /* 0x0001e20000100800 */
[----:B------:R-:W-:Y:S01]  /*1080*/  VIADD R20, R68, 0x1a ;  /* 0x0000001a44147836 */ /* 0x000fe20000000000 */
[----:B------:R-:W-:Y:S01]  /*1090*/  IABS R45, R14 ;  /* 0x0000000e002d7213 */ /* 0x000fe20000000000 */
[----:B-1----:R-:W-:-:S02]  /*10a0*/  IMAD.MOV R15, RZ, RZ, -R10 ;  /* 0x000000ffff0f7224 */ /* 0x002fc400078e0a0a */
[C---:B------:R-:W-:Y:S01]  /*10b0*/  VIADD R19, R68.reuse, 0x1b ;  /* 0x0000001b44137836 */ /* 0x040fe20000000000 */
[----:B------:R-:W-:Y:S01]  /*10c0*/  STL [R1+0x7c0], R20 ;  /* 0x0007c01401007387 */ /* 0x000fe20000100800 */
[----:B------:R-:W-:Y:S01]  /*10d0*/  VIADD R18, R68, 0x1c ;  /* 0x0000001c44127836 */ /* 0x000fe20000000000 */
[----:B------:R-:W-:Y:S01]  /*10e0*/  IABS R44, R20 ;  /* 0x00000014002c7213 */ /* 0x000fe20000000000 */
[----:B------:R-:W-:Y:S01]  /*10f0*/  IMAD.MOV R13, RZ, RZ, -R13 ;  /* 0x000000ffff0d7224 */ /* 0x000fe200078e0a0d */
[----:B------:R-:W-:Y:S01]  /*1100*/  STL [R1+0x7bc], R19 ;  /* 0x0007bc1301007387 */ /* 0x000fe20000100800 */
[----:B------:R-:W-:Y:S01]  /*1110*/  IMAD.MOV R17, RZ, RZ, -R12 ;  /* 0x000000ffff117224 */ /* 0x000fe200078e0a0c */
[----:B------:R-:W-:Y:S01]  /*1120*/  IABS R42, R18 ;  /* 0x00000012002a7213 */ /* 0x000fe20000000000 */
[----:B------:R-:W-:Y:S01]  /*1130*/  IMAD R48, R6, R15, R48 ;  /* 0x0000000f06307224 */ /* 0x000fe200078e0230 */
[----:B------:R1:W-:Y:S01]  /*1140*/  STL [R1+0x7c4], R18 ;  /* 0x0007c41201007387 */ /* 0x0003e20000100800 */
[----:B------:R-:W-:Y:S01]  /*1150*/  VIADD R15, R68, 0x22 ;  /* 0x00000022440f7836 */ /* 0x000fe20000000000 */
[----:B------:R-:W-:Y:S01]  /*1160*/  IABS R43, R19 ;  /* 0x00000013002b7213 */ /* 0x000fe20000000000 */
[----:B------:R-:W-:Y:S01]  /*1170*/  IMAD.HI.U32 R9, R7, R70, RZ ;  /* 0x0000004607097227 */ /* 0x000fe200078e00ff */
[----:B------:R4:W-:Y:S02]  /*1180*/  STL [R1+0x7c8], R16 ;  /* 0x0007c81001007387 */ /* 0x0009e40000100800 */
[----:B------:R-:W-:Y:S01]  /*1190*/  IABS R36, R15 ;  /* 0x0000000f00247213 */ /* 0x000fe20000000000 */
[----:B------:R-:W-:-:S02]  /*11a0*/  IMAD R65, R6, R13, R65 ;  /* 0x0000000d06417224 */ /* 0x000fc400078e0241 */
[----:B0-----:R-:W-:Y:S02]  /*11b0*/  VIADD R14, R68, 0x1e ;  /* 0x0000001e440e7836 */ /* 0x001fe40000000000 */
[----:B------:R-:W-:-:S03]  /*11c0*/  IMAD.HI.U32 R12, R7, R41, RZ ;  /* 0x00000029070c7227 */ /* 0x000fc600078e00ff */
[----:B------:R-:W-:Y:S01]  /*11d0*/  STL [R1+0x7d8], R14 ;  /* 0x0007d80e01007387 */ /* 0x000fe20000100800 */
[----:B------:R-:W-:Y:S01]  /*11e0*/  IMAD.HI.U32 R13, R7, R60, RZ ;  /* 0x0000003c070d7227 */ /* 0x000fe200078e00ff */
[----:B------:R-:W-:-:S03]  /*11f0*/  IABS R40, R14 ;  /* 0x0000000e00287213 */ /* 0x000fc60000000000 */
[----:B------:R-:W-:Y:S02]  /*1200*/  IMAD R46, R6, R17, R46 ;  /* 0x00000011062e7224 */ /* 0x000fe400078e022e */
[C---:B-1----:R-:W-:Y:S02]  /*1210*/  VIADD R18, R68.reuse, 0x1f ;  /* 0x0000001f44127836 */ /* 0x042fe40000000000 */
[C---:B------:R-:W-:Y:S02]  /*1220*/  VIADD R17, R68.reuse, 0x20 ;  /* 0x0000002044117836 */ /* 0x040fe40000000000 */
[----:B----4-:R-:W-:Y:S01]  /*1230*/  VIADD R16, R68, 0x21 ;  /* 0x0000002144107836 */ /* 0x010fe20000000000 */
[----:B------:R-:W-:Y:S01]  /*1240*/  STL [R1+0x7d4], R18 ;  /* 0x0007d41201007387 */ /* 0x000fe20000100800 */
[----:B------:R-:W-:Y:S01]  /*1250*/  IMAD.MOV R9, RZ, RZ, -R9 ;  /* 0x000000ffff097224 */ /* 0x000fe200078e0a09 */
[----:B------:R-:W-:Y:S01]  /*1260*/  IABS R38, R17 ;  /* 0x0000001100267213 */ /* 0x000fe20000000000 */
[----:B------:R-:W-:Y:S01]  /*1270*/  IMAD.MOV R12, RZ, RZ, -R12 ;  /* 0x000000ffff0c7224 */ /* 0x000fe200078e0a0c */
[----:B------:R-:W-:Y:S01]  /*1280*/  STL [R1+0x7dc], R17 ;  /* 0x0007dc1101007387 */ /* 0x000fe20000100800 */
[----:B------:R-:W-:Y:S01]  /*1290*/  IMAD.MOV R13, RZ, RZ, -R13 ;  /* 0x000000ffff0d7224 */ /* 0x000fe200078e0a0d */
[----:B------:R-:W-:Y:S01]  /*12a0*/  IABS R37, R16 ;  /* 0x0000001000257213 */ /* 0x000fe20000000000 */
[C---:B------:R-:W-:Y:S01]  /*12b0*/  IMAD R70, R6.reuse, R9, R70 ;  /* 0x0000000906467224 */ /* 0x040fe200078e0246 */
[----:B------:R0:W-:Y:S01]  /*12c0*/  STL [R1+0x7e0], R16 ;  /* 0x0007e01001007387 */ /* 0x0001e20000100800 */
[C---:B------:R-:W-:Y:S01]  /*12d0*/  IMAD R41, R6.reuse, R12, R41 ;  /* 0x0000000c06297224 */ /* 0x040fe200078e0229 */
[----:B------:R-:W-:Y:S01]  /*12e0*/  IABS R39, R18 ;  /* 0x0000001200277213 */ /* 0x000fe20000000000 */
[----:B------:R-:W-:Y:S01]  /*12f0*/  IMAD.HI.U32 R9, R7, R64, RZ ;  /* 0x0000004007097227 */ /* 0x000fe200078e00ff */
[----:B------:R-:W-:Y:S03]  /*1300*/  STL [R1+0x7f0], R15 ;  /* 0x0007f00f01007387 */ /* 0x000fe60000100800 */
[----:B------:R-:W-:-:S02]  /*1310*/  IMAD R60, R6, R13, R60 ;  /* 0x0000000d063c7224 */ /* 0x000fc400078e023c */
[----:B------:R-:W-:Y:S01]  /*1320*/  IMAD.HI.U32 R12, R7, R36, RZ ;  /* 0x00000024070c7227 */ /* 0x000fe200078e00ff */
[----:B0-----:R-:W-:-:S03]  /*1330*/  LOP3.LUT R16, R5, 0x7f, RZ, 0xc0, !PT ;  /* 0x0000007f05107812 */ /* 0x001fc600078ec0ff */
[----:B------:R-:W-:Y:S01]  /*1340*/  IMAD.HI.U32 R13, R7, R55, RZ ;  /* 0x00000037070d7227 */ /* 0x000fe200078e00ff */
[----:B------:R-:W-:-:S03]  /*1350*/  ISETP.NE.U32.AND P3, PT, R16, RZ, PT ;  /* 0x000000ff1000720c */ /* 0x000fc60003f65070 */
[----:B------:R-:W-:Y:S02]  /*1360*/  IMAD.MOV R9, RZ, RZ, -R9 ;  /* 0x000000ffff097224 */ /* 0x000fe400078e0a09 */
[----:B------:R-:W-:Y:S02]  /*1370*/  IMAD.MOV R17, RZ, RZ, -R12 ;  /* 0x000000ffff117224 */ /* 0x000fe400078e0a0c */
[----:B------:R-:W-:Y:S02]  /*1380*/  IMAD.MOV R13, RZ, RZ, -R13 ;  /* 0x000000ffff0d7224 */ /* 0x000fe400078e0a0d */
[----:B------:R-:W-:Y:S02]  /*1390*/  IMAD R12, R8, 0x80, R16 ;  /* 0x00000080080c7824 */ /* 0x000fe400078e0210 */
[----:B------:R-:W-:-:S03]  /*13a0*/  IMAD.HI.U32 R11, R7, R67, RZ ;  /* 0x00000043070b7227 */ /* 0x000fc600078e00ff */
[----:B------:R-:W-:Y:S01]  /*13b0*/  IABS R5, R12 ;  /* 0x0000000c00057213 */ /* 0x000fe20000000000 */
[----:B------:R-:W-:Y:S01]  /*13c0*/  IMAD R64, R6, R9, R64 ;  /* 0x0000000906407224 */ /* 0x000fe200078e0240 */
[----:B------:R-:W-:Y:S01]  /*13d0*/  ISETP.GE.AND P2, PT, R12, RZ, PT ;  /* 0x000000ff0c00720c */ /* 0x000fe20003f46270 */
[----:B------:R-:W-:-:S04]  /*13e0*/  IMAD.HI.U32 R9, R7, R59, RZ ;  /* 0x0000003b07097227 */ /* 0x000fc800078e00ff */
[----:B------:R-:W-:Y:S02]  /*13f0*/  IMAD R55, R6, R13, R55 ;  /* 0x0000000d06377224 */ /* 0x000fe400078e0237 */
[----:B------:R-:W-:Y:S02]  /*1400*/  IMAD.MOV R11, RZ, RZ, -R11 ;  /* 0x000000ffff0b7224 */ /* 0x000fe400078e0a0b */
[----:B------:R-:W-:-:S04]  /*1410*/  IMAD.HI.U32 R13, R7, R50, RZ ;  /* 0x00000032070d7227 */ /* 0x000fc800078e00ff */
[----:B------:R-:W-:Y:S02]  /*1420*/  IMAD.MOV R9, RZ, RZ, -R9 ;  /* 0x000000ffff097224 */ /* 0x000fe400078e0a09 */
[----:B------:R-:W-:Y:S02]  /*1430*/  IMAD R67, R6, R11, R67 ;  /* 0x0000000b06437224 */ /* 0x000fe400078e0243 */
[----:B------:R-:W-:Y:S02]  /*1440*/  IMAD.MOV R13, RZ, RZ, -R13 ;  /* 0x000000ffff0d7224 */ /* 0x000fe400078e0a0d */
[----:B------:R-:W-:-:S04]  /*1450*/  IMAD.HI.U32 R11, R7, R62, RZ ;  /* 0x0000003e070b7227 */ /* 0x000fc800078e00ff */
[----:B------:R-:W-:-:S04]  /*1460*/  IMAD.HI.U32 R0, R0, R5, RZ ;  /* 0x0000000500007227 */ /* 0x000fc800078e00ff */
[----:B------:R-:W-:Y:S02]  /*1470*/  IMAD R59, R6, R9, R59 ;  /* 0x00000009063b7224 */ /* 0x000fe400078e023b */
[----:B------:R-:W-:-:S04]  /*1480*/  IMAD.HI.U32 R9, R7, R54, RZ ;  /* 0x0000003607097227 */ /* 0x000fc800078e00ff */
[----:B------:R-:W-:Y:S02]  /*1490*/  IMAD R50, R6, R13, R50 ;  /* 0x0000000d06327224 */ /* 0x000fe400078e0232 */
[----:B------:R-:W-:Y:S02]  /*14a0*/  IMAD.MOV R11, RZ, RZ, -R11 ;  /* 0x000000ffff0b7224 */ /* 0x000fe400078e0a0b */
[----:B------:R-:W-:-:S04]  /*14b0*/  IMAD.HI.U32 R13, R7, R45, RZ ;  /* 0x0000002d070d7227 */ /* 0x000fc800078e00ff */
[----:B------:R-:W-:Y:S02]  /*14c0*/  IMAD.MOV R0, RZ, RZ, -R0 ;  /* 0x000000ffff007224 */ /* 0x000fe400078e0a00 */
[----:B------:R-:W-:Y:S02]  /*14d0*/  IMAD.MOV R9, RZ, RZ, -R9 ;  /* 0x000000ffff097224 */ /* 0x000fe400078e0a09 */
[----:B------:R-:W-:Y:S02]  /*14e0*/  IMAD R62, R6, R11, R62 ;  /* 0x0000000b063e7224 */ /* 0x000fe400078e023e */
[----:B------:R-:W-:Y:S02]  /*14f0*/  IMAD.MOV R13, RZ, RZ, -R13 ;  /* 0x000000ffff0d7224 */ /* 0x000fe400078e0a0d */
[----:B------:R-:W-:Y:S02]  /*1500*/  IMAD R0, R4, R0, R5 ;  /* 0x0000000004007224 */ /* 0x000fe400078e0205 */
[----:B------:R-:W-:-:S03]  /*1510*/  IMAD.HI.U32 R11, R7, R57, RZ ;  /* 0x00000039070b7227 */ /* 0x000fc600078e00ff */
[----:B------:R-:W-:Y:S01]  /*1520*/  ISETP.GT.U32.AND P0, PT, R4, R0, PT ;  /* 0x000000000400720c */ /* 0x000fe20003f04070 */
[----:B------:R-:W-:Y:S02]  /*1530*/  VIADD R14, R68, 0x23 ;  /* 0x00000023440e7836 */ /* 0x000fe40000000000 */
[C---:B------:R-:W-:Y:S02]  /*1540*/  IMAD R54, R6.reuse, R9, R54 ;  /* 0x0000000906367224 */ /* 0x040fe400078e0236 */
[----:B------:R-:W-:Y:S01]  /*1550*/  IMAD.HI.U32 R9, R7, R49, RZ ;  /* 0x0000003107097227 */ /* 0x000fe200078e00ff */
[----:B------:R0:W-:Y:S01]  /*1560*/  STL [R1+0x7ec], R14 ;  /* 0x0007ec0e01007387 */ /* 0x0001e20000100800 */
[----:B------:R-:W-:Y:S02]  /*1570*/  IABS R35, R14 ;  /* 0x0000000e00237213 */ /* 0x000fe40000000000 */
[----:B------:R-:W-:Y:S02]  /*1580*/  IMAD R45, R6, R13, R45 ;  /* 0x0000000d062d7224 */ /* 0x000fe400078e022d */
[----:B------:R-:W-:-:S02]  /*1590*/  VIADD R20, R68, 0x24 ;  /* 0x0000002444147836 */ /* 0x000fc40000000000 */
[----:B------:R-:W-:Y:S02]  /*15a0*/  IMAD.MOV R11, RZ, RZ, -R11 ;  /* 0x000000ffff0b7224 */ /* 0x000fe400078e0a0b */
[C---:B------:R-:W-:Y:S01]  /*15b0*/  IMAD.HI.U32 R13, R7.reuse, R40, RZ ;  /* 0x00000028070d7227 */ /* 0x040fe200078e00ff */
[----:B------:R-:W-:Y:S01]  /*15c0*/  STL [R1+0x7f4], R20 ;  /* 0x0007f41401007387 */ /* 0x000fe20000100800 */
[----:B------:R-:W-:Y:S02]  /*15d0*/  IABS R34, R20 ;  /* 0x0000001400227213 */ /* 0x000fe40000000000 */
[C---:B------:R-:W-:Y:S02]  /*15e0*/  VIADD R19, R68.reuse, 0x25 ;  /* 0x0000002544137836 */ /* 0x040fe40000000000 */
[C---:B------:R-:W-:Y:S02]  /*15f0*/  VIADD R18, R68.reuse, 0x26 ;  /* 0x0000002644127836 */ /* 0x040fe40000000000 */
[----:B0-----:R-:W-:Y:S01]  /*1600*/  VIADD R14, R68, 0x27 ;  /* 0x00000027440e7836 */ /* 0x001fe20000000000 */
[----:B------:R-:W-:Y:S01]  /*1610*/  STL [R1+0x7e8], R19 ;  /* 0x0007e81301007387 */ /* 0x000fe20000100800 */
[----:B------:R-:W-:Y:S01]  /*1620*/  IMAD.MOV R9, RZ, RZ, -R9 ;  /* 0x000000ffff097224 */ /* 0x000fe200078e0a09 */
[----:B------:R-:W-:Y:S01]  /*1630*/  IABS R32, R18 ;  /* 0x0000001200207213 */ /* 0x000fe20000000000 */
[----:B------:R-:W-:Y:S01]  /*1640*/  IMAD R57, R6, R11, R57 ;  /* 0x0000000b06397224 */ /* 0x000fe200078e0239 */
[----:B------:R-:W-:Y:S01]  /*1650*/  STL [R1+0x7e4], R18 ;  /* 0x0007e41201007387 */ /* 0x000fe20000100800 */
[----:B------:R-:W-:Y:S01]  /*1660*/  IMAD.MOV R13, RZ, RZ, -R13 ;  /* 0x000000ffff0d7224 */ /* 0x000fe200078e0a0d */
[----:B------:R-:W-:Y:S01]  /*1670*/  IABS R31, R14 ;  /* 0x0000000e001f7213 */ /* 0x000fe20000000000 */
[----:B------:R-:W-:Y:S01]  /*1680*/  IMAD.HI.U32 R11, R7, R52, RZ ;  /* 0x00000034070b7227 */ /* 0x000fe200078e00ff */
[----:B------:R0:W-:Y:S01]  /*1690*/  STL [R1+0x7d0], R14 ;  /* 0x0007d00e01007387 */ /* 0x0001e20000100800 */
[----:B------:R-:W-:-:S02]  /*16a0*/  IABS R33, R19 ;  /* 0x0000001300217213 */ /* 0x000fc40000000000 */
[----:B------:R-:W-:Y:S01]  /*16b0*/  IMAD R49, R6, R9, R49 ;  /* 0x0000000906317224 */ /* 0x000fe200078e0231 */
[----:B------:R-:W-:Y:S01]  /*16c0*/  STL [R1+0x6f8], R12 ;  /* 0x0006f80c01007387 */ /* 0x000fe20000100800 */
[----:B------:R-:W-:-:S04]  /*16d0*/  IMAD.HI.U32 R9, R7, R44, RZ ;  /* 0x0000002c07097227 */ /* 0x000fc800078e00ff */
[C---:B------:R-:W-:Y:S01]  /*16e0*/  IMAD.HI.U32 R10, R7.reuse, R43, RZ ;  /* 0x0000002b070a7227 */ /* 0x040fe200078e00ff */
[----:B0-----:R-:W0:Y:S03]  /*16f0*/  LDC R14, c[0x0][0x3a0] ;  /* 0x0000e800ff0e7b82 */ /* 0x001e260000000800 */
[----:B------:R-:W-:Y:S02]  /*1700*/  IMAD R40, R6, R13, R40 ;  /* 0x0000000d06287224 */ /* 0x000fe400078e0228 */
[----:B------:R-:W-:Y:S02]  /*1710*/  IMAD.MOV R11, RZ, RZ, -R11 ;  /* 0x000000ffff0b7224 */ /* 0x000fe400078e0a0b */
[----:B------:R-:W-:-:S04]  /*1720*/  IMAD.HI.U32 R13, R7, R35, RZ ;  /* 0x00000023070d7227 */ /* 0x000fc800078e00ff */
[----:B------:R-:W-:Y:S02]  /*1730*/  IMAD.MOV R9, RZ, RZ, -R9 ;  /* 0x000000ffff097224 */ /* 0x000fe400078e0a09 */
[----:B------:R-:W-:Y:S02]  /*1740*/  IMAD.MOV R10, RZ, RZ, -R10 ;  /* 0x000000ffff0a7224 */ /* 0x000fe400078e0a0a */
[----:B------:R-:W-:Y:S02]  /*1750*/  IMAD R52, R6, R11, R52 ;  /* 0x0000000b06347224 */ /* 0x000fe400078e0234 */
[----:B------:R-:W-:Y:S02]  /*1760*/  IMAD.MOV R13, RZ, RZ, -R13 ;  /* 0x000000ffff0d7224 */ /* 0x000fe400078e0a0d */
[----:B------:R-:W-:Y:S02]  /*1770*/  @!P0 IMAD.IADD R0, R0, 0x1, -R4 ;  /* 0x0000000100008824 */ /* 0x000fe400078e0a04 */
[----:B------:R-:W-:-:S03]  /*1780*/  IMAD.HI.U32 R11, R7, R47, RZ ;  /* 0x0000002f070b7227 */ /* 0x000fc600078e00ff */
[----:B------:R-:W-:Y:S01]  /*1790*/  ISETP.GT.U32.AND P0, PT, R4, R0, PT ;  /* 0x000000000400720c */ /* 0x000fe20003f04070 */
[C---:B------:R-:W-:Y:S02]  /*17a0*/  IMAD R44, R6.reuse, R9, R44 ;  /* 0x00000009062c7224 */ /* 0x040fe400078e022c */
[----:B------:R-:W-:Y:S02]  /*17b0*/  IMAD R43, R6, R10, R43 ;  /* 0x0000000a062b7224 */ /* 0x000fe400078e022b */
[----:B------:R-:W-:-:S04]  /*17c0*/  IMAD.HI.U32 R9, R7, R39, RZ ;  /* 0x0000002707097227 */ /* 0x000fc800078e00ff */
[----:B------:R-:W-:-:S04]  /*17d0*/  IMAD.HI.U32 R10, R7, R38, RZ ;  /* 0x00000026070a7227 */ /* 0x000fc800078e00ff */
[----:B------:R-:W-:Y:S02]  /*17e0*/  IMAD R35, R6, R13, R35 ;  /* 0x0000000d06237224 */ /* 0x000fe400078e0223 */
[----:B------:R-:W-:Y:S02]  /*17f0*/  IMAD.MOV R11, RZ, RZ, -R11 ;  /* 0x000000ffff0b7224 */ /* 0x000fe400078e0a0b */
[----:B------:R-:W-:Y:S02]  /*1800*/  VIADD R13, R68, 0x2c ;  /* 0x0000002c440d7836 */ /* 0x000fe40000000000 */
[----:B------:R-:W-:Y:S02]  /*1810*/  IMAD.MOV R9, RZ, RZ, -R9 ;  /* 0x000000ffff097224 */ /* 0x000fe400078e0a09 */
[----:B------:R-:W-:Y:S01]  /*1820*/  IMAD.MOV R15, RZ, RZ, -R10 ;  /* 0x000000ffff0f7224 */ /* 0x000fe200078e0a0a */
[----:B------:R-:W-:Y:S01]  /*1830*/  IABS R26, R13 ;  /* 0x0000000d001a7213 */ /* 0x000fe20000000000 */
[----:B------:R-:W-:-:S02]  /*1840*/  IMAD R47, R6, R11, R47 ;  /* 0x0000000b062f7224 */ /* 0x000fc400078e022f */
[----:B------:R-:W-:-:S04]  /*1850*/  IMAD.HI.U32 R11, R7, R42, RZ ;  /* 0x0000002a070b7227 */ /* 0x000fc800078e00ff */
[----:B------:R-:W-:Y:S02]  /*1860*/  VIADD R19, R68, 0x28 ;  /* 0x0000002844137836 */ /* 0x000fe40000000000 */
[----:B------:R-:W-:Y:S02]  /*1870*/  IMAD R36, R6, R17, R36 ;  /* 0x0000001106247224 */ /* 0x000fe400078e0224 */
[----:B------:R-:W-:Y:S01]  /*1880*/  VIADD R18, R68, 0x29 ;  /* 0x0000002944127836 */ /* 0x000fe20000000000 */
[----:B------:R-:W-:Y:S01]  /*1890*/  STL [R1+0x7cc], R19 ;  /* 0x0007cc1301007387 */ /* 0x000fe20000100800 */
[C---:B------:R-:W-:Y:S01]  /*18a0*/  IMAD R39, R6.reuse, R9, R39 ;  /* 0x0000000906277224 */ /* 0x040fe200078e0227 */
[----:B------:R-:W-:Y:S01]  /*18b0*/  IABS R30, R19 ;  /* 0x00000013001e7213 */ /* 0x000fe20000000000 */
[----:B------:R-:W-:Y:S01]  /*18c0*/  IMAD R38, R6, R15, R38 ;  /* 0x0000000f06267224 */ /* 0x000fe200078e0226 */
[----:B------:R-:W-:Y:S01]  /*18d0*/  STL [R1+0x7b8], R18 ;  /* 0x0007b81201007387 */ /* 0x000fe20000100800 */
[----:B------:R-:W-:Y:S01]  /*18e0*/  VIADD R17, R68, 0x2a ;  /* 0x0000002a44117836 */ /* 0x000fe20000000000 */
[----:B------:R-:W-:Y:S01]  /*18f0*/  IABS R29, R18 ;  /* 0x00000012001d7213 */ /* 0x000fe20000000000 */
[----:B------:R-:W-:-:S03]  /*1900*/  IMAD.HI.U32 R9, R7, R32, RZ ;  /* 0x0000002007097227 */ /* 0x000fc600078e00ff */
[----:B------:R-:W-:Y:S01]  /*1910*/  STL [R1+0x7b4], R17 ;  /* 0x0007b41101007387 */ /* 0x000fe20000100800 */
[----:B------:R-:W-:Y:S01]  /*1920*/  VIADD R15, R68, 0x2b ;  /* 0x0000002b440f7836 */ /* 0x000fe20000000000 */
[----:B------:R-:W-:Y:S01]  /*1930*/  IABS R28, R17 ;  /* 0x00000011001c7213 */ /* 0x000fe20000000000 */
[----:B------:R-:W-:Y:S02]  /*1940*/  IMAD.MOV R11, RZ, RZ, -R11 ;  /* 0x000000ffff0b7224 */ /* 0x000fe400078e0a0b */
[----:B------:R-:W-:Y:S01]  /*1950*/  IMAD.HI.U32 R5, R7, R26, RZ ;  /* 0x0000001a07057227 */ /* 0x000fe200078e00ff */
[----:B------:R1:W-:Y:S01]  /*1960*/  STL [R1+0x7a0], R15 ;  /* 0x0007a00f01007387 */ /* 0x0003e20000100800 */
[----:B------:R-:W-:Y:S02]  /*1970*/  IABS R27, R15 ;  /* 0x0000000f001b7213 */ /* 0x000fe40000000000 */
[----:B------:R-:W-:Y:S01]  /*1980*/  IMAD.MOV R9, RZ, RZ, -R9 ;  /* 0x000000ffff097224 */ /* 0x000fe200078e0a09 */
[----:B------:R4:W-:Y:S01]  /*1990*/  STL [R1+0x79c], R13 ;  /* 0x00079c0d01007387 */ /* 0x0009e20000100800 */
[----:B------:R-:W-:-:S02]  /*19a0*/  IMAD R42, R6, R11, R42 ;  /* 0x0000000b062a7224 */ /* 0x000fc400078e022a */
[----:B------:R-:W-:-:S04]  /*19b0*/  IMAD.HI.U32 R8, R7, R31, RZ ;  /* 0x0000001f07087227 */ /* 0x000fc800078e00ff */
[----:B------:R-:W-:Y:S01]  /*19c0*/  @!P0 IMAD.IADD R0, R0, 0x1, -R4 ;  /* 0x0000000100008824 */ /* 0x000fe200078e0a04 */
[----:B------:R-:W-:Y:S01]  /*19d0*/  ISETP.NE.AND P0, PT, R2, RZ, PT ;  /* 0x000000ff0200720c */ /* 0x000fe20003f05270 */
[----:B------:R-:W-:-:S04]  /*19e0*/  IMAD.HI.U32 R11, R7, R37, RZ ;  /* 0x00000025070b7227 */ /* 0x000fc800078e00ff */
[----:B------:R-:W-:Y:S02]  /*19f0*/  IMAD.MOV R5, RZ, RZ, -R5 ;  /* 0x000000ffff057224 */ /* 0x000fe400078e0a05 */
[----:B0-----:R-:W-:Y:S02]  /*1a00*/  VIADD R4, R14, 0xfffffff7 ;  /* 0xfffffff70e047836 */ /* 0x001fe40000000000 */
[C---:B-1----:R-:W-:Y:S02]  /*1a10*/  VIADD R15, R68.reuse, 0x2d ;  /* 0x0000002d440f7836 */ /* 0x042fe40000000000 */
[----:B----4-:R-:W-:Y:S01]  /*1a20*/  VIADD R13, R68, 0x2e ;  /* 0x0000002e440d7836 */ /* 0x010fe20000000000 */
[----:B------:R-:W-:Y:S01]  /*1a30*/  ISETP.GE.U32.AND P1, PT, R4, 0x7fffff78, PT ;  /* 0x7fffff780400780c */ /* 0x000fe20003f26070 */
[----:B------:R-:W-:Y:S01]  /*1a40*/  IMAD R32, R6, R9, R32 ;  /* 0x0000000906207224 */ /* 0x000fe200078e0220 */
[----:B------:R0:W-:Y:S01]  /*1a50*/  STL [R1+0x788], R15 ;  /* 0x0007880f01007387 */ /* 0x0001e20000100800 */
[----:B------:R-:W-:Y:S01]  /*1a60*/  IMAD.HI.U32 R10, R7, R33, RZ ;  /* 0x00000021070a7227 */ /* 0x000fe200078e00ff */
[----:B------:R-:W-:-:S02]  /*1a70*/  IABS R24, R13 ;  /* 0x0000000d00187213 */ /* 0x000fc40000000000 */
[----:B------:R0:W-:Y:S01]  /*1a80*/  STL [R1+0x784], R13 ;  /* 0x0007840d01007387 */ /* 0x0001e20000100800 */
[----:B------:R-:W-:Y:S01]  /*1a90*/  IMAD.MOV R8, RZ, RZ, -R8 ;  /* 0x000000ffff087224 */ /* 0x000fe200078e0a08 */
[----:B------:R-:W-:Y:S01]  /*1aa0*/  IABS R25, R15 ;  /* 0x0000000f00197213 */ /* 0x000fe20000000000 */
[----:B------:R-:W-:-:S04]  /*1ab0*/  IMAD.HI.U32 R9, R7, R28, RZ ;  /* 0x0000001c07097227 */ /* 0x000fc800078e00ff */
[----:B------:R-:W-:Y:S02]  /*1ac0*/  IMAD.MOV R11, RZ, RZ, -R11 ;  /* 0x000000ffff0b7224 */ /* 0x000fe400078e0a0b */
[C---:B------:R-:W-:Y:S02]  /*1ad0*/  IMAD R26, R6.reuse, R5, R26 ;  /* 0x00000005061a7224 */ /* 0x040fe400078e021a */
[----:B------:R-:W1:Y:S01]  /*1ae0*/  LDC.64 R4, c[0x0][0x3a8] ;  /* 0x0000ea00ff047b82 */ /* 0x000e620000000a00 */
[----:B------:R-:W-:Y:S02]  /*1af0*/  IMAD.MOV R10, RZ, RZ, -R10 ;  /* 0x000000ffff0a7224 */ /* 0x000fe400078e0a0a */
[C---:B------:R-:W-:Y:S02]  /*1b00*/  IMAD R31, R6.reuse, R8, R31 ;  /* 0x00000008061f7224 */ /* 0x040fe400078e021f */
[----:B------:R-:W-:Y:S02]  /*1b10*/  IMAD.MOV R9, RZ, RZ, -R9 ;  /* 0x000000ffff097224 */ /* 0x000fe400078e0a09 */
[----:B------:R-:W-:-:S02]  /*1b20*/  IMAD R37, R6, R11, R37 ;  /* 0x0000000b06257224 */ /* 0x000fc400078e0225 */
[----:B------:R-:W-:-:S04]  /*1b30*/  IMAD.HI.U32 R8, R7, R27, RZ ;  /* 0x0000001b07087227 */ /* 0x000fc800078e00ff */
[----:B------:R-:W-:-:S04]  /*1b40*/  IMAD.HI.U32 R11, R7, R34, RZ ;  /* 0x00000022070b7227 */ /* 0x000fc800078e00ff */
[C---:B------:R-:W-:Y:S02]  /*1b50*/  IMAD R33, R6.reuse, R10, R33 ;  /* 0x0000000a06217224 */ /* 0x040fe400078e0221 */
[----:B------:R-:W-:Y:S02]  /*1b60*/  IMAD R28, R6, R9, R28 ;  /* 0x00000009061c7224 */ /* 0x000fe400078e021c */
[----:B------:R-:W-:-:S04]  /*1b70*/  IMAD.HI.U32 R10, R7, R29, RZ ;  /* 0x0000001d070a7227 */ /* 0x000fc800078e00ff */
[----:B------:R-:W-:Y:S02]  /*1b80*/  IMAD.MOV R8, RZ, RZ, -R8 ;  /* 0x000000ffff087224 */ /* 0x000fe400078e0a08 */
[----:B------:R-:W-:Y:S02]  /*1b90*/  VIADD R9, R14, 0xffffffff ;  /* 0xffffffff0e097836 */ /* 0x000fe40000000000 */
[----:B------:R-:W-:Y:S02]  /*1ba0*/  IMAD.MOV R11, RZ, RZ, -R11 ;  /* 0x000000ffff0b7224 */ /* 0x000fe400078e0a0b */
[----:B------:R-:W-:Y:S01]  /*1bb0*/  IMAD.MOV R10, RZ, RZ, -R10 ;  /* 0x000000ffff0a7224 */ /* 0x000fe200078e0a0a */
[----:B------:R-:W-:Y:S01]  /*1bc0*/  ISETP.GE.U32.AND P5, PT, R9, 0x7fffff80, PT ;  /* 0x7fffff800900780c */ /* 0x000fe20003fa6070 */
[C---:B------:R-:W-:Y:S02]  /*1bd0*/  IMAD R27, R6.reuse, R8, R27 ;  /* 0x00000008061b7224 */ /* 0x040fe400078e021b */
[----:B------:R-:W-:-:S02]  /*1be0*/  IMAD R34, R6, R11, R34 ;  /* 0x0000000b06227224 */ /* 0x000fc400078e0222 */
[----:B------:R-:W-:-:S04]  /*1bf0*/  IMAD.HI.U32 R8, R7, R24, RZ ;  /* 0x0000001807087227 */ /* 0x000fc800078e00ff */
[----:B------:R-:W-:-:S04]  /*1c00*/  IMAD.HI.U32 R11, R7, R30, RZ ;  /* 0x0000001e070b7227 */ /* 0x000fc800078e00ff */
[----:B------:R-:W-:-:S04]  /*1c10*/  IMAD.HI.U32 R9, R7, R25, RZ ;  /* 0x0000001907097227 */ /* 0x000fc800078e00ff */
[----:B------:R-:W-:Y:S02]  /*1c20*/  IMAD R29, R6, R10, R29 ;  /* 0x0000000a061d7224 */ /* 0x000fe400078e021d */
[----:B------:R-:W-:Y:S02]  /*1c30*/  VIADD R10, R14, 0xffffffef ;  /* 0xffffffef0e0a7836 */ /* 0x000fe40000000000 */
[----:B------:R-:W-:Y:S02]  /*1c40*/  IMAD.MOV R8, RZ, RZ, -R8 ;  /* 0x000000ffff087224 */ /* 0x000fe400078e0a08 */
[----:B------:R-:W-:Y:S01]  /*1c50*/  IMAD.MOV R11, RZ, RZ, -R11 ;  /* 0x000000ffff0b7224 */ /* 0x000fe200078e0a0b */
[----:B------:R-:W-:Y:S01]  /*1c60*/  ISETP.GE.U32.AND P4, PT, R10, 0x7fffff70, PT ;  /* 0x7fffff700a00780c */ /* 0x000fe20003f86070 */
[----:B------:R-:W-:Y:S02]  /*1c70*/  IMAD.MOV R9, RZ, RZ, -R9 ;  /* 0x000000ffff097224 */ /* 0x000fe400078e0a09 */
[----:B------:R-:W-:Y:S01]  /*1c80*/  @!P2 IMAD.MOV R0, RZ, RZ, -R0 ;  /* 0x000000ffff00a224 */ /* 0x000fe200078e0a00 */
[----:B------:R-:W-:Y:S01]  /*1c90*/  @!P0 LOP3.LUT R0, RZ, R2, RZ, 0x33, !PT ;  /* 0x00000002ff008212 */ /* 0x000fe200078e33ff */
[----:B------:R-:W-:-:S02]  /*1ca0*/  IMAD R24, R6, R8, R24 ;  /* 0x0000000806187224 */ /* 0x000fc400078e0218 */
[C---:B------:R-:W-:Y:S02]  /*1cb0*/  IMAD R30, R6.reuse, R11, R30 ;  /* 0x0000000b061e7224 */ /* 0x040fe400078e021e */
[----:B------:R-:W-:Y:S02]  /*1cc0*/  IMAD R25, R6, R9, R25 ;  /* 0x0000000906197224 */ /* 0x000fe400078e0219 */
[----:B------:R-:W-:Y:S01]  /*1cd0*/  VIADD R8, R14, 0xffffffe7 ;  /* 0xffffffe70e087836 */ /* 0x000fe20000000000 */
[----:B0123--:R-:W-:Y:S06]  /*1ce0*/  BRA.U UP0, `(.L_x_5) ;  /* 0x0000000100187547 */ /* 0x00ffec000b800000 */
[----:B------:R-:W-:Y:S01]  /*1cf0*/  ELECT P0, URZ, PT ;  /* 0x0000000000ff782f */ /* 0x000fe20003800000 */
[----:B------:R-:W-:Y:S01]  /*1d00*/  IMAD.MOV.U32 R2, RZ, RZ, 0x1 ;  /* 0x00000001ff027424 */ /* 0x000fe200078e00ff */
[----:B------:R-:W-:Y:S01]  /*1d10*/  UMOV UR6, 0x40 ;  /* 0x0000004000067882 */ /* 0x000fe20000000000 */
[----:B------:R-:W-:Y:S01]  /*1d20*/  UVIRTCOUNT.DEALLOC.SMPOOL 0x80 ;  /* 0x000000800000784c */ /* 0x000fe20000000000 */
[----:B------:R-:W-:-:S09]  /*1d30*/  ULEA UR6, UR5, UR6, 0x18 ;  /* 0x0000000605067291 */ /* 0x000fd2000f8ec0ff */
[----:B------:R0:W-:Y:S03]  /*1d40*/  @P0 STS.U8 [UR6], R2 ;  /* 0x00000002ff000988 */ /* 0x0001e60008000006 */
.L_x_5:
[----:B------:R-:W-:Y:S01]  /*1d50*/  UIADD3 UR10, UPT, UPT, UR8, UR4, URZ ;  /* 0x00000004080a7290 */ /* 0x000fe2000fffe0ff */
[----:B0-----:R-:W-:Y:S01]  /*1d60*/  IMAD R2, R0, UR16, RZ ;  /* 0x0000001000027c24 */ /* 0x001fe2000f8e02ff */
[----:B------:R-:W-:Y:S01]  /*1d70*/  VOTEU.ALL UP1, P3 ;  /* 0x0000000000ff7886 */ /* 0x000fe20001820000 */
[----:B------:R-:W-:Y:S01]  /*1d80*/  UIADD3 UR6, UPT, UPT, UR9, 0xc000, URZ ;  /* 0x0000c00009067890 */ /* 0x000fe2000fffe0ff */
[----:B------:R-:W-:Y:S01]  /*1d90*/  ISETP.GE.U32.AND P0, PT, R8, 0x7fffff68, PT ;  /* 0x7fffff680800780c */ /* 0x000fe20003f06070 */
[----:B------:R-:W-:Y:S01]  /*1da0*/  VOTEU.ALL UP2, P3 ;  /* 0x0000000000ff7886 */ /* 0x000fe20001840000 */
[----:B------:R-:W-:Y:S01]  /*1db0*/  IADD3 R0, P6, PT, R2, UR12, RZ ;  /* 0x0000000c02007c10 */ /* 0x000fe2000ffde0ff */
[----:B------:R-:W-:Y:S01]  /*1dc0*/  VIADD R8, R14, 0xffffffdf ;  /* 0xffffffdf0e087836 */ /* 0x000fe20000000000 */
[----:B------:R-:W-:-:S04]  /*1dd0*/  @!UP1 UIADD3 UR4, UPT, UPT, -UR7, 0x100000, URZ ;  /* 0x0010000007049890 */ /* 0x000fc8000fffe1ff */
[----:B------:R-:W-:Y:S02]  /*1de0*/  @!UP1 USHF.L.U32 UR5, UR4, 0xb, URZ ;  /* 0x0000000b04059899 */ /* 0x000fe400080006ff */
[----:B------:R-:W-:Y:S01]  /*1df0*/  @!UP1 USHF.L.U32 UR4, UR4, 0x1, URZ ;  /* 0x0000000104049899 */ /* 0x000fe200080006ff */
[----:B------:R-:W-:Y:S01]  /*1e00*/  STTM.x64 tmem[UR10], RZ ;  /* 0x000000ff000079ed */ /* 0x000fe2000834000a */
[----:B------:R-:W0:Y:S02]  /*1e10*/  FENCE.VIEW.ASYNC.T ;  /* 0x00000000000073c6 */ /* 0x000e240000000200 */
[----:B0-----:R-:W-:Y:S01]  /*1e20*/  BAR.SYNC.DEFER_BLOCKING 0x0 ;  /* 0x0000000000007b1d */ /* 0x001fe20000010000 */
[----:B------:R-:W-:Y:S01]  /*1e30*/  LEA.HI.X.SX32 R2, R2, UR13, 0x1, P6 ;  /* 0x0000000d02027c11 */ /* 0x000fe2000b0f0eff */
[----:B------:R-:W-:Y:S01]  /*1e40*/  IMAD.SHL.U32 R10, R4, 0x8, RZ ;  /* 0x00000008040a7824 */ /* 0x000fe200078e00ff */
[----:B------:R-:W-:Y:S01]  /*1e50*/  ISETP.GE.U32.AND P2, PT, R8, 0x7fffff60, PT ;  /* 0x7fffff600800780c */ /* 0x000fe20003f46070 */
[----:B------:R-:W-:-:S02]  /*1e60*/  @!P5 IMAD.MOV.U32 R8, RZ, RZ, R0 ;  /* 0x000000ffff08d224 */ /* 0x000fc400078e0000 */
[----:B------:R-:W-:Y:S01]  /*1e70*/  @!P5 IMAD.MOV.U32 R9, RZ, RZ, R2 ;  /* 0x000000ffff09d224 */ /* 0x000fe200078e0002 */
[----:B------:R0:W-:Y:S01]  /*1e80*/  STL [R1+0x9dc], R91 ;  /* 0x0009dc5b01007387 */ /* 0x0001e20000100800 */
[----:B------:R-:W-:Y:S01]  /*1e90*/  PRMT R12, RZ, 0x7610, R12 ;  /* 0x00007610ff0c7816 */ /* 0x000fe2000000000c */
[----:B------:R-:W-:Y:S01]  /*1ea0*/  VIADD R11, R14, 0xffffffd7 ;  /* 0xffffffd70e0b7836 */ /* 0x000fe20000000000 */
[----:B------:R-:W-:Y:S01]  /*1eb0*/  PRMT R86, RZ, 0x7610, R86 ;  /* 0x00007610ff567816 */ /* 0x000fe20000000056 */
[----:B------:R-:W-:Y:S01]  /*1ec0*/  STL [R1+0x9d8], R89 ;  /* 0x0009d85901007387 */ /* 0x000fe20000100800 */
[----:B------:R-:W-:Y:S01]  /*1ed0*/  PRMT R84, RZ, 0x7610, R84 ;  /* 0x00007610ff547816 */ /* 0x000fe20000000054 */
[----:B------:R-:W1:Y:S02]  /*1ee0*/  LDCU UR13, c[0x0][0x3b0] ;  /* 0x00007600ff0d77ac */ /* 0x000e640008000800 */
[----:B------:R-:W-:Y:S01]  /*1ef0*/  STL [R1+0x9d4], R90 ;  /* 0x0009d45a01007387 */ /* 0x000fe20000100800 */
[----:B0-----:R-:W-:Y:S01]  /*1f00*/  PRMT R91, RZ, 0x7610, R91 ;  /* 0x00007610ff5b7816 */ /* 0x001fe2000000005b */
[----:B------:R-:W0:Y:S02]  /*1f10*/  LDCU UR20, c[0x0][0x3b0] ;  /* 0x00007600ff1477ac */ /* 0x000e240008000800 */
[----:B------:R2:W-:Y:S01]  /*1f20*/  STL [R1+0x9d0], R88 ;  /* 0x0009d05801007387 */ /* 0x0005e20000100800 */
[----:B------:R-:W-:-:S02]  /*1f30*/  PRMT R82, RZ, 0x7610, R82 ;  /* 0x00007610ff527816 */ /* 0x000fc40000000052 */
[----:B------:R-:W-:Y:S01]  /*1f40*/  PRMT R73, RZ, 0x7610, R73 ;  /* 0x00007610ff497816 */ /* 0x000fe20000000049 */
[----:B------:R-:W3:Y:S02]  /*1f50*/  FENCE.VIEW.ASYNC.S ;  /* 0x00000000000073c6 */ /* 0x000ee40000000000 */
[----:B---3--:R3:W4:Y:S02]  /*1f60*/  @!UP2 SYNCS.EXCH.64 URZ, [UR6], UR4 ;  /* 0x0000000406ffa5b2 */ /* 0x0087240008000100 */
[----:B----4-:R-:W-:Y:S01]  /*1f70*/  BAR.SYNC.DEFER_BLOCKING 0x0 ;  /* 0x0000000000007b1d */ /* 0x010fe20000010000 */
[----:B------:R-:W-:Y:S02]  /*1f80*/  PRMT R72, RZ, 0x7610, R72 ;  /* 0x00007610ff487816 */ /* 0x000fe40000000048 */
[----:B------:R-:W-:Y:S02]  /*1f90*/  PRMT R23, RZ, 0x7610, R23 ;  /* 0x00007610ff177816 */ /* 0x000fe40000000017 */
[----:B------:R-:W-:Y:S01]  /*1fa0*/  PRMT R22, RZ, 0x7610, R22 ;  /* 0x00007610ff167816 */ /* 0x000fe20000000016 */
[----:B------:R-:W4:Y:S01]  /*1fb0*/  LDCU UR23, c[0x0][0x3b0] ;  /* 0x00007600ff1777ac */ /* 0x000f220008000800 */
[----:B------:R-:W-:Y:S01]  /*1fc0*/  STL [R1+0x9cc], R87 ;  /* 0x0009cc5701007387 */ /* 0x000fe20000100800 */
[----:B------:R-:W-:Y:S01]  /*1fd0*/  PRMT R21, RZ, 0x7610, R21 ;  /* 0x00007610ff157816 */ /* 0x000fe20000000015 */
[----:B------:R-:W0:Y:S02]  /*1fe0*/  LDCU UR26, c[0x0][0x3b0] ;  /* 0x00007600ff1a77ac */ /* 0x000e240008000800 */
        /* <DEDUP_REMOVED lines=9> */
[----:B------:R0:W3:Y:S01]  /*2080*/  @!P5 LDG.E.U8 R91, desc[UR18][R8.64] ;  /* 0x00000012085bd981 */ /* 0x0000e2000c1e1100 */
        /* <DEDUP_REMOVED lines=18> */
[----:B------:R-:W0:Y:S03]  /*21b0*/  LDCU UR25, c[0x0][0x3b0] ;  /* 0x00007600ff1977ac */ /* 0x000e260008000800 */
        /* <DEDUP_REMOVED lines=64> */
[----:B------:R-:W-:Y:S04]  /*25c0*/  STL [R1+0x924], R41 ;  /* 0x0009242901007387 */ /* 0x000fe80000100800 */
        /* <DEDUP_REMOVED lines=11> */
[----:B------:R-:W-:Y:S01]  /*2680*/  STL [R1+0x8f4], R29 ;  /* 0x0008f41d01007387 */ /* 0x000fe20000100800 */
[----:B0-----:R-:W-:-:S03]  /*2690*/  IADD3 R9, P6, PT, R10, R0, RZ ;  /* 0x000000000a097210 */ /* 0x001fc60007fde0ff */
[----:B------:R-:W-:Y:S04]  /*26a0*/  STL [R1+0x8f0], R28 ;  /* 0x0008f01c01007387 */ /* 0x000fe80000100800 */
[----:B------:R-:W-:Y:S04]  /*26b0*/  STL [R1+0x8ec], R27 ;  /* 0x0008ec1b01007387 */ /* 0x000fe80000100800 */
[----:B------:R-:W-:Y:S01]  /*26c0*/  STL [R1+0x8e8], R26 ;  /* 0x0008e81a01007387 */ /* 0x000fe20000100800 */
[----:B------:R-:W-:-:S03]  /*26d0*/  IMAD.SHL.U32 R8, R4, 0x10, RZ ;  /* 0x0000001004087824 */ /* 0x000fc600078e00ff */
[----:B------:R-:W-:Y:S04]  /*26e0*/  STL [R1+0x8e4], R25 ;  /* 0x0008e41901007387 */ /* 0x000fe80000100800 */
[----:B------:R-:W-:Y:S04]  /*26f0*/  STL [R1+0x8e0], R24 ;  /* 0x0008e01801007387 */ /* 0x000fe80000100800 */
[----:B------:R-:W-:Y:S04]  /*2700*/  STL [R1+0x8dc], R74 ;  /* 0x0008dc4a01007387 */ /* 0x000fe80000100800 */
[----:B------:R-:W-:Y:S04]  /*2710*/  STL [R1+0x888], R3 ;  /* 0x0008880301007387 */ /* 0x000fe80000100800 */
[----:B------:R-:W-:Y:S04]  /*2720*/  STL [R1+0x884], R5 ;  /* 0x0008840501007387 */ /* 0x000fe80000100800 */
[----:B------:R-:W-:Y:S01]  /*2730*/  STL [R1+0x74], R9 ;  /* 0x0000740901007387 */ /* 0x000fe20000100800 */
[----:B--2---:R-:W-:-:S03]  /*2740*/  PRMT R88, RZ, 0x7610, R88 ;  /* 0x00007610ff587816 */ /* 0x004fc60000000058 */
[----:B---3--:R0:W-:Y:S02]  /*2750*/  STL [R1+0x1a8], R91 ;  /* 0x0001a85b01007387 */ /* 0x0081e40000100800 */
[----:B0-----:R-:W-:Y:S02]  /*2760*/  LEA.HI.X.SX32 R91, R10, R2, 0x1, P6 ;  /* 0x000000020a5b7211 */ /* 0x001fe400030f0eff */
[----:B------:R-:W-:-:S04]  /*2770*/  IADD3 R90, P6, PT, R8, R0, RZ ;  /* 0x00000000085a7210 */ /* 0x000fc80007fde0ff */
[----:B------:R-:W-:Y:S01]  /*2780*/  LEA.HI.X.SX32 R89, R8, R2, 0x1, P6 ;  /* 0x0000000208597211 */ /* 0x000fe200030f0eff */
[----:B------:R-:W-:Y:S02]  /*2790*/  @!P1 IMAD.MOV.U32 R8, RZ, RZ, R9 ;  /* 0x000000ffff089224 */ /* 0x000fe400078e0009 */
[----:B------:R-:W-:-:S05]  /*27a0*/  @!P1 IMAD.MOV.U32 R9, RZ, RZ, R91 ;  /* 0x000000ffff099224 */ /* 0x000fca00078e005b */
[----:B------:R0:W2:Y:S02]  /*27b0*/  @!P1 LDG.E.U8 R12, desc[UR18][R8.64] ;  /* 0x00000012080c9981 */ /* 0x0000a4000c1e1100 */
[----:B0-----:R-:W-:Y:S02]  /*27c0*/  @!P4 IMAD.MOV.U32 R8, RZ, RZ, R90 ;  /* 0x000000ffff08c224 */ /* 0x001fe400078e005a */
[----:B------:R-:W-:-:S05]  /*27d0*/  @!P4 IMAD.MOV.U32 R9, RZ, RZ, R89 ;  /* 0x000000ffff09c224 */ /* 0x000fca00078e0059 */
[----:B------:R0:W3:Y:S01]  /*27e0*/  @!P4 LDG.E.U8 R88, desc[UR18][R8.64] ;  /* 0x000000120858c981 */ /* 0x0000e2000c1e1100 */
[----:B------:R-:W-:Y:S01]  /*27f0*/  ISETP.GE.U32.AND P5, PT, R11, 0x7fffff58, PT ;  /* 0x7fffff580b00780c */ /* 0x000fe20003fa6070 */
[----:B------:R-:W-:Y:S02]  /*2800*/  IMAD R11, R4, 0x18, RZ ;  /* 0x00000018040b7824 */ /* 0x000fe400078e02ff */
[----:B------:R0:W-:Y:S04]  /*2810*/  STL [R1+0x64], R91 ;  /* 0x0000645b01007387 */ /* 0x0001e80000100800 */
[----:B------:R-:W-:Y:S04]  /*2820*/  STL [R1+0x108], R90 ;  /* 0x0001085a01007387 */ /* 0x000fe80000100800 */
[----:B0-----:R-:W4:Y:S04]  /*2830*/  LDL.LU R91, [R1+0x9dc] ;  /* 0x0009dc00015b7983 */ /* 0x001f280000300800 */
[----:B------:R0:W-:Y:S01]  /*2840*/  STL [R1+0x104], R89 ;  /* 0x0001045901007387 */ /* 0x0001e20000100800 */
[----:B------:R-:W-:-:S05]  /*2850*/  VIADD R8, R14, 0xffffffc7 ;  /* 0xffffffc70e087836 */ /* 0x000fca0000000000 */
[----:B------:R-:W-:Y:S01]  /*2860*/  ISETP.GE.U32.AND P4, PT, R8, 0x7fffff48, PT ;  /* 0x7fffff480800780c */ /* 0x000fe20003f86070 */
[----:B------:R-:W-:Y:S01]  /*2870*/  VIADD R10, R14, 0xffffffcf ;  /* 0xffffffcf0e0a7836 */ /* 0x000fe20000000000 */
[----:B------:R-:W-:-:S04]  /*2880*/  PRMT R83, RZ, 0x7610, R83 ;  /* 0x00007610ff537816 */ /* 0x000fc80000000053 */
[----:B------:R-:W-:Y:S01]  /*2890*/  ISETP.GE.U32.AND P1, PT, R10, 0x7fffff50, PT ;  /* 0x7fffff500a00780c */ /* 0x000fe20003f26070 */
[----:B------:R-:W-:Y:S01]  /*28a0*/  IMAD.SHL.U32 R10, R4, 0x20, RZ ;  /* 0x00000020040a7824 */ /* 0x000fe200078e00ff */
[----:B------:R-:W-:Y:S01]  /*28b0*/  PRMT R85, RZ, 0x7610, R85 ;  /* 0x00007610ff557816 */ /* 0x000fe20000000055 */
[----:B--2---:R2:W-:Y:S04]  /*28c0*/  STL [R1+0x280], R12 ;  /* 0x0002800c01007387 */ /* 0x0045e80000100800 */
[----:B0-----:R-:W4:Y:S04]  /*28d0*/  LDL.LU R89, [R1+0x9d8] ;  /* 0x0009d80001597983 */ /* 0x001f280000300800 */
[----:B------:R-:W4:Y:S01]  /*28e0*/  LDL.LU R90, [R1+0x9d4] ;  /* 0x0009d400015a7983 */ /* 0x000f220000300800 */
[----:B--2---:R-:W-:-:S04]  /*28f0*/  IADD3 R12, P6, PT, R11, R0, RZ ;  /* 0x000000000b0c7210 */ /* 0x004fc80007fde0ff */
[----:B------:R-:W-:Y:S01]  /*2900*/  LEA.HI.X.SX32 R11, R11, R2, 0x1, P6 ;  /* 0x000000020b0b7211 */ /* 0x000fe200030f0eff */
[----:B------:R-:W-:-:S04]  /*2910*/  IMAD.MOV.U32 R9, RZ, RZ, R12 ;  /* 0x000000ffff097224 */ /* 0x000fc800078e000c */
[----:B------:R-:W-:-:S05]  /*2920*/  IMAD.MOV.U32 R8, RZ, RZ, R11 ;  /* 0x000000ffff087224 */ /* 0x000fca00078e000b */
[-C--:B------:R-:W-:Y:S01]  /*2930*/  @!P0 LOP3.LUT R9, R9, R8.reuse, RZ, 0x3c, !PT ;  /* 0x0000000809098212 */ /* 0x080fe200078e3cff */
[----:B---3--:R0:W-:Y:S03]  /*2940*/  STL [R1+0x1bc], R88 ;  /* 0x0001bc5801007387 */ /* 0x0081e60000100800 */
[----:B------:R-:W-:-:S04]  /*2950*/  @!P0 LOP3.LUT R8, R9, R8, RZ, 0x3c, !PT ;  /* 0x0000000809088212 */ /* 0x000fc800078e3cff */
[----:B------:R-:W-:Y:S01]  /*2960*/  @!P0 LOP3.LUT R9, R9, R8, RZ, 0x3c, !PT ;  /* 0x0000000809098212 */ /* 0x000fe200078e3cff */
[----:B0-----:R-:W2:Y:S04]  /*2970*/  LDL.LU R88, [R1+0x9d0] ;  /* 0x0009d00001587983 */ /* 0x001ea80000300800 */
[----:B------:R0:W-:Y:S04]  /*2980*/  STL [R1+0x3d8], R12 ;  /* 0x0003d80c01007387 */ /* 0x0001e80000100800 */
[----:B------:R3:W2:Y:S01]  /*2990*/  @!P0 LDG.E.U8 R83, desc[UR18][R8.64] ;  /* 0x0000001208538981 */ /* 0x0006a2000c1e1100 */
[----:B0-----:R-:W-:-:S04]  /*29a0*/  IADD3 R12, P6, PT, R10, R0, RZ ;  /* 0x000000000a0c7210 */ /* 0x001fc80007fde0ff */
[----:B---3--:R-:W-:Y:S01]  /*29b0*/  LEA.HI.X.SX32 R8, R10, R2, 0x1, P6 ;  /* 0x000000020a087211 */ /* 0x008fe200030f0eff */
[----:B------:R-:W-:Y:S01]  /*29c0*/  IMAD.MOV.U32 R9, RZ, RZ, R12 ;  /* 0x000000ffff097224 */ /* 0x000fe200078e000c */
[----:B------:R-:W-:Y:S04]  /*29d0*/  STL [R1+0x154], R11 ;  /* 0x0001540b01007387 */ /* 0x000fe80000100800 */
[-C--:B------:R-:W-:Y:S01]  /*29e0*/  @!P2 LOP3.LUT R9, R9, R8.reuse, RZ, 0x3c, !PT ;  /* 0x000000080909a212 */ /* 0x080fe200078e3cff */
[----:B------:R-:W-:Y:S04]  /*29f0*/  STL [R1+0x410], R12 ;  /* 0x0004100c01007387 */ /* 0x000fe80000100800 */
[----:B------:R0:W-:Y:S02]  /*2a00*/  STL [R1+0x40c], R8 ;  /* 0x00040c0801007387 */ /* 0x0001e40000100800 */
[----:B0-----:R-:W-:-:S04]  /*2a10*/  @!P2 LOP3.LUT R8, R9, R8, RZ, 0x3c, !PT ;  /* 0x000000080908a212 */ /* 0x001fc800078e3cff */
[----:B------:R-:W-:-:S05]  /*2a20*/  @!P2 LOP3.LUT R9, R9, R8, RZ, 0x3c, !PT ;  /* 0x000000080909a212 */ /* 0x000fca00078e3cff */
[----:B------:R0:W3:Y:S01]  /*2a30*/  @!P2 LDG.E.U8 R85, desc[UR18][R8.64] ;  /* 0x000000120855a981 */ /* 0x0000e2000c1e1100 */
[----:B------:R-:W-:-:S05]  /*2a40*/  VIADD R11, R14, 0xffffffbf ;  /* 0xffffffbf0e0b7836 */ /* 0x000fca0000000000 */
[----:B------:R-:W-:Y:S01]  /*2a50*/  ISETP.GE.U32.AND P0, PT, R11, 0x7fffff40, PT ;  /* 0x7fffff400b00780c */ /* 0x000fe20003f06070 */
[C---:B------:R-:W-:Y:S02]  /*2a60*/  IMAD R11, R4.reuse, 0x28, RZ ;  /* 0x00000028040b7824 */ /* 0x040fe400078e02ff */
[----:B------:R-:W-:Y:S01]  /*2a70*/  IMAD R10, R4, 0x30, RZ ;  /* 0x00000030040a7824 */ /* 0x000fe200078e02ff */
[----:B------:R-:W-:Y:S02]  /*2a80*/  PRMT R87, RZ, 0x7610, R87 ;  /* 0x00007610ff577816 */ /* 0x000fe40000000057 */
[----:B------:R-:W-:Y:S01]  /*2a90*/  PRMT R81, RZ, 0x7610, R81 ;  /* 0x00007610ff517816 */ /* 0x000fe20000000051 */
[----:B--2---:R2:W-:Y:S02]  /*2aa0*/  STL [R1+0x1b8], R83 ;  /* 0x0001b85301007387 */ /* 0x0045e40000100800 */
[----:B--2---:R-:W-:-:S04]  /*2ab0*/  IADD3 R83, P6, PT, R11, R0, RZ ;  /* 0x000000000b537210 */ /* 0x004fc80007fde0ff */
[----:B0-----:R-:W-:Y:S01]  /*2ac0*/  LEA.HI.X.SX32 R8, R11, R2, 0x1, P6 ;  /* 0x000000020b087211 */ /* 0x001fe200030f0eff */
[----:B------:R-:W-:Y:S01]  /*2ad0*/  IMAD.MOV.U32 R9, RZ, RZ, R83 ;  /* 0x000000ffff097224 */ /* 0x000fe200078e0053 */
[----:B------:R0:W-:Y:S04]  /*2ae0*/  STL [R1+0x448], R83 ;  /* 0x0004485301007387 */ /* 0x0001e80000100800 */
[----:B------:R-:W-:Y:S01]  /*2af0*/  @!P5 LOP3.LUT R9, R9, R8, RZ, 0x3c, !PT ;  /* 0x000000080909d212 */ /* 0x000fe200078e3cff */
[----:B------:R2:W-:Y:S01]  /*2b00*/  STL [R1+0x444], R8 ;  /* 0x0004440801007387 */ /* 0x0005e20000100800 */
[----:B0-----:R-:W-:Y:S02]  /*2b10*/  IADD3 R83, P6, PT, R10, R0, RZ ;  /* 0x000000000a537210 */ /* 0x001fe40007fde0ff */
[----:B--2---:R-:W-:-:S03]  /*2b20*/  @!P5 LOP3.LUT R8, R9, R8, RZ, 0x3c, !PT ;  /* 0x000000080908d212 */ /* 0x004fc600078e3cff */
[----:B------:R-:W-:Y:S01]  /*2b30*/  STL [R1+0x480], R83 ;  /* 0x0004805301007387 */ /* 0x000fe20000100800 */
[----:B------:R-:W-:-:S03]  /*2b40*/  @!P5 LOP3.LUT R9, R9, R8, RZ, 0x3c, !PT ;  /* 0x000000080909d212 */ /* 0x000fc600078e3cff */
[----:B---3--:R0:W-:Y:S04]  /*2b50*/  STL [R1+0x27c], R85 ;  /* 0x00027c5501007387 */ /* 0x0081e80000100800 */
[----:B------:R2:W3:Y:S01]  /*2b60*/  @!P5 LDG.E.U8 R87, desc[UR18][R8.64] ;  /* 0x000000120857d981 */ /* 0x0004e2000c1e1100 */
[----:B0-----:R-:W-:Y:S01]  /*2b70*/  LEA.HI.X.SX32 R85, R10, R2, 0x1, P6 ;  /* 0x000000020a557211 */ /* 0x001fe200030f0eff */
[----:B--2---:R-:W-:-:S04]  /*2b80*/  @!P1 IMAD.MOV.U32 R8, RZ, RZ, R83 ;  /* 0x000000ffff089224 */ /* 0x004fc800078e0053 */
[----:B------:R-:W-:-:S05]  /*2b90*/  @!P1 IMAD.MOV.U32 R9, RZ, RZ, R85 ;  /* 0x000000ffff099224 */ /* 0x000fca00078e0055 */
[----:B------:R0:W2:Y:S01]  /*2ba0*/  @!P1 LDG.E.U8 R81, desc[UR18][R8.64] ;  /* 0x0000001208519981 */ /* 0x0000a2000c1e1100 */
[----:B------:R-:W-:-:S05]  /*2bb0*/  IMAD R11, R4, 0x38, RZ ;  /* 0x00000038040b7824 */ /* 0x000fca00078e02ff */
[----:B------:R-:W-:Y:S01]  /*2bc0*/  IADD3 R10, P6, PT, R11, R0, RZ ;  /* 0x000000000b0a7210 */ /* 0x000fe20007fde0ff */
[----:B0-----:R-:W-:-:S03]  /*2bd0*/  VIADD R8, R14, 0xffffffa7 ;  /* 0xffffffa70e087836 */ /* 0x001fc60000000000 */
[----:B------:R-:W-:Y:S01]  /*2be0*/  LEA.HI.X.SX32 R11, R11, R2, 0x1, P6 ;  /* 0x000000020b0b7211 */ /* 0x000fe200030f0eff */
[----:B------:R-:W-:Y:S01]  /*2bf0*/  IMAD.MOV.U32 R9, RZ, RZ, R10 ;  /* 0x000000ffff097224 */ /* 0x000fe200078e000a */
[----:B------:R-:W-:-:S03]  /*2c00*/  ISETP.GE.U32.AND P1, PT, R8, 0x7fffff28, PT ;  /* 0x7fffff280800780c */ /* 0x000fc60003f26070 */
[----:B------:R-:W-:Y:S02]  /*2c10*/  IMAD.MOV.U32 R8, RZ, RZ, R11 ;  /* 0x000000ffff087224 */ /* 0x000fe400078e000b */
[----:B------:R-:W-:-:S03]  /*2c20*/  VIADD R12, R14, 0xffffffb7 ;  /* 0xffffffb70e0c7836 */ /* 0x000fc60000000000 */
[-C--:B------:R-:W-:Y:S02]  /*2c30*/  @!P4 LOP3.LUT R9, R9, R8.reuse, RZ, 0x3c, !PT ;  /* 0x000000080909c212 */ /* 0x080fe400078e3cff */
[----:B------:R-:W-:Y:S01]  /*2c40*/  ISETP.GE.U32.AND P2, PT, R12, 0x7fffff38, PT ;  /* 0x7fffff380c00780c */ /* 0x000fe20003f46070 */
[----:B------:R-:W-:Y:S01]  /*2c50*/  VIADD R12, R14, 0xffffffaf ;  /* 0xffffffaf0e0c7836 */ /* 0x000fe20000000000 */
[C---:B------:R-:W-:Y:S02]  /*2c60*/  @!P4 LOP3.LUT R8, R9.reuse, R8, RZ, 0x3c, !PT ;  /* 0x000000080908c212 */ /* 0x040fe400078e3cff */
[----:B------:R-:W-:Y:S02]  /*2c70*/  PRMT R78, RZ, 0x7610, R78 ;  /* 0x00007610ff4e7816 */ /* 0x000fe4000000004e */
[----:B------:R-:W-:Y:S02]  /*2c80*/  ISETP.GE.U32.AND P5, PT, R12, 0x7fffff30, PT ;  /* 0x7fffff300c00780c */ /* 0x000fe40003fa6070 */
[----:B------:R-:W-:-:S05]  /*2c90*/  @!P4 LOP3.LUT R9, R9, R8, RZ, 0x3c, !PT ;  /* 0x000000080909c212 */ /* 0x000fca00078e3cff */
[----:B------:R0:W4:Y:S01]  /*2ca0*/  @!P4 LDG.E.U8 R78, desc[UR18][R8.64] ;  /* 0x00000012084ec981 */ /* 0x000122000c1e1100 */
[----:B------:R-:W-:-:S03]  /*2cb0*/  PRMT R79, RZ, 0x7610, R79 ;  /* 0x00007610ff4f7816 */ /* 0x000fc6000000004f */
[----:B---3--:R3:W-:Y:S04]  /*2cc0*/  STL [R1+0x1cc], R87 ;  /* 0x0001cc5701007387 */ /* 0x0087e80000100800 */
[----:B---3--:R-:W3:Y:S04]  /*2cd0*/  LDL.LU R87, [R1+0x9cc] ;  /* 0x0009cc0001577983 */ /* 0x008ee80000300800 */
[----:B------:R0:W-:Y:S04]  /*2ce0*/  STL [R1+0x47c], R85 ;  /* 0x00047c5501007387 */ /* 0x0001e80000100800 */
[----:B0-----:R-:W3:Y:S04]  /*2cf0*/  LDL.LU R85, [R1+0x9c8] ;  /* 0x0009c80001557983 */ /* 0x001ee80000300800 */
[----:B------:R-:W3:Y:S04]  /*2d00*/  LDL.LU R83, [R1+0x9c4] ;  /* 0x0009c40001537983 */ /* 0x000ee80000300800 */
[----:B--2---:R0:W-:Y:S04]  /*2d10*/  STL [R1+0x1c8], R81 ;  /* 0x0001c85101007387 */ /* 0x0041e80000100800 */
[----:B0-----:R-:W2:Y:S04]  /*2d20*/  LDL.LU R81, [R1+0x9c0] ;  /* 0x0009c00001517983 */ /* 0x001ea80000300800 */
[----:B------:R0:W-:Y:S02]  /*2d30*/  STL [R1+0x4c0], R10 ;  /* 0x0004c00a01007387 */ /* 0x0001e40000100800 */
[----:B0-----:R-:W-:-:S05]  /*2d40*/  IMAD.SHL.U32 R10, R4, 0x40, RZ ;  /* 0x00000040040a7824 */ /* 0x001fca00078e00ff */
[----:B------:R-:W-:-:S04]  /*2d50*/  IADD3 R12, P6, PT, R10, R0, RZ ;  /* 0x000000000a0c7210 */ /* 0x000fc80007fde0ff */
[----:B------:R-:W-:Y:S01]  /*2d60*/  LEA.HI.X.SX32 R8, R10, R2, 0x1, P6 ;  /* 0x000000020a087211 */ /* 0x000fe200030f0eff */
[----:B------:R-:W-:Y:S01]  /*2d70*/  IMAD.MOV.U32 R9, RZ, RZ, R12 ;  /* 0x000000ffff097224 */ /* 0x000fe200078e000c */
[----:B------:R-:W-:Y:S04]  /*2d80*/  STL [R1+0x4bc], R11 ;  /* 0x0004bc0b01007387 */ /* 0x000fe80000100800 */
[-C--:B------:R-:W-:Y:S01]  /*2d90*/  @!P0 LOP3.LUT R9, R9, R8.reuse, RZ, 0x3c, !PT ;  /* 0x0000000809098212 */ /* 0x080fe200078e3cff */
[----:B------:R-:W-:Y:S04]  /*2da0*/  STL [R1+0x4f8], R12 ;  /* 0x0004f80c01007387 */ /* 0x000fe80000100800 */
[----:B------:R0:W-:Y:S02]  /*2db0*/  STL [R1+0x4f4], R8 ;  /* 0x0004f40801007387 */ /* 0x0001e40000100800 */
[----:B0-----:R-:W-:-:S04]  /*2dc0*/  @!P0 LOP3.LUT R8, R9, R8, RZ, 0x3c, !PT ;  /* 0x0000000809088212 */ /* 0x001fc800078e3cff */
[----:B------:R-:W-:-:S05]  /*2dd0*/  @!P0 LOP3.LUT R9, R9, R8, RZ, 0x3c, !PT ;  /* 0x0000000809098212 */ /* 0x000fca00078e3cff */
[----:B------:R0:W2:Y:S01]  /*2de0*/  @!P0 LDG.E.U8 R79, desc[UR18][R8.64] ;  /* 0x00000012084f8981 */ /* 0x0000a2000c1e1100 */
[----:B------:R-:W-:-:S05]  /*2df0*/  VIADD R11, R14, 0xffffff9f ;  /* 0xffffff9f0e0b7836 */ /* 0x000fca0000000000 */
[----:B------:R-:W-:Y:S01]  /*2e00*/  ISETP.GE.U32.AND P4, PT, R11, 0x7fffff20, PT ;  /* 0x7fffff200b00780c */ /* 0x000fe20003f86070 */
[C---:B------:R-:W-:Y:S01]  /*2e10*/  IMAD R11, R4.reuse, 0x48, RZ ;  /* 0x00000048040b7824 */ /* 0x040fe200078e02ff */
[----:B----4-:R4:W-:Y:S01]  /*2e20*/  STL [R1+0x274], R78 ;  /* 0x0002744e01007387 */ /* 0x0109e20000100800 */
[----:B------:R-:W-:-:S03]  /*2e30*/  IMAD R10, R4, 0x50, RZ ;  /* 0x00000050040a7824 */ /* 0x000fc600078e02ff */
[----:B----4-:R-:W-:-:S04]  /*2e40*/  IADD3 R78, P6, PT, R11, R0, RZ ;  /* 0x000000000b4e7210 */ /* 0x010fc80007fde0ff */
[----:B0-----:R-:W-:Y:S01]  /*2e50*/  LEA.HI.X.SX32 R8, R11, R2, 0x1, P6 ;  /* 0x000000020b087211 */ /* 0x001fe200030f0eff */
[----:B------:R-:W-:Y:S01]  /*2e60*/  IMAD.MOV.U32 R9, RZ, RZ, R78 ;  /* 0x000000ffff097224 */ /* 0x000fe200078e004e */
[----:B------:R0:W-:Y:S04]  /*2e70*/  STL [R1+0x530], R78 ;  /* 0x0005304e01007387 */ /* 0x0001e80000100800 */
[----:B------:R-:W-:Y:S01]  /*2e80*/  @!P2 LOP3.LUT R9, R9, R8, RZ, 0x3c, !PT ;  /* 0x000000080909a212 */ /* 0x000fe200078e3cff */
[----:B------:R4:W-:Y:S01]  /*2e90*/  STL [R1+0x52c], R8 ;  /* 0x00052c0801007387 */ /* 0x0009e20000100800 */
[----:B0-----:R-:W-:Y:S02]  /*2ea0*/  IADD3 R78, P6, PT, R10, R0, RZ ;  /* 0x000000000a4e7210 */ /* 0x001fe40007fde0ff */
[----:B------:R-:W-:-:S02]  /*2eb0*/  PRMT R80, RZ, 0x7610, R80 ;  /* 0x00007610ff507816 */ /* 0x000fc40000000050 */
[C---:B----4-:R-:W-:Y:S01]  /*2ec0*/  @!P2 LOP3.LUT R8, R9.reuse, R8, RZ, 0x3c, !PT ;  /* 0x000000080908a212 */ /* 0x050fe200078e3cff */
[----:B------:R-:W-:Y:S03]  /*2ed0*/  STL [R1+0x568], R78 ;  /* 0x0005684e01007387 */ /* 0x000fe60000100800 */
[----:B------:R-:W-:Y:S02]  /*2ee0*/  @!P2 LOP3.LUT R9, R9, R8, RZ, 0x3c, !PT ;  /* 0x000000080909a212 */ /* 0x000fe400078e3cff */
[----:B------:R-:W-:-:S03]  /*2ef0*/  PRMT R77, RZ, 0x7610, R77 ;  /* 0x00007610ff4d7816 */ /* 0x000fc6000000004d */
[----:B------:R0:W4:Y:S02]  /*2f00*/  @!P2 LDG.E.U8 R80, desc[UR18][R8.64] ;  /* 0x000000120850a981 */ /* 0x000124000c1e1100 */
[----:B0-----:R-:W-:Y:S02]  /*2f10*/  @!P5 IMAD.MOV.U32 R8, RZ, RZ, R78 ;  /* 0x000000ffff08d224 */ /* 0x001fe400078e004e */
[----:B--2---:R0:W-:Y:S02]  /*2f20*/  STL [R1+0x60], R79 ;  /* 0x0000604f01007387 */ /* 0x0041e40000100800 */
[----:B0-----:R-:W-:-:S05]  /*2f30*/  LEA.HI.X.SX32 R79, R10, R2, 0x1, P6 ;  /* 0x000000020a4f7211 */ /* 0x001fca00030f0eff */
        /* <DEDUP_REMOVED lines=10> */
[-C--:B------:R-:W-:Y:S01]  /*2fe0*/  @!P1 LOP3.LUT R9, R9, R8.reuse, RZ, 0x3c, !PT ;  /* 0x0000000809099212 */ /* 0x080fe200078e3cff */
[----:B----4-:R0:W-:Y:S01]  /*2ff0*/  STL [R1+0x58], R80 ;  /* 0x0000585001007387 */ /* 0x0101e20000100800 */
[----:B------:R-:W-:Y:S01]  /*3000*/  ISETP.GE.U32.AND P0, PT, R12, 0x7fffff18, PT ;  /* 0x7fffff180c00780c */ /* 0x000fe20003f06070 */
[----:B------:R-:W-:Y:S01]  /*3010*/  VIADD R12, R14, 0xffffff8f ;  /* 0xffffff8f0e0c7836 */ /* 0x000fe20000000000 */
[----:B------:R-:W-:Y:S01]  /*3020*/  @!P1 LOP3.LUT R8, R9, R8, RZ, 0x3c, !PT ;  /* 0x0000000809089212 */ /* 0x000fe200078e3cff */
[----:B0-----:R-:W4:Y:S04]  /*3030*/  LDL.LU R80, [R1+0x9bc] ;  /* 0x0009bc0001507983 */ /* 0x001f280000300800 */
[----:B------:R0:W-:Y:S01]  /*3040*/  STL [R1+0x564], R79 ;  /* 0x0005644f01007387 */ /* 0x0001e20000100800 */
[----:B------:R-:W-:-:S03]  /*3050*/  PRMT R68, RZ, 0x7610, R68 ;  /* 0x00007610ff447816 */ /* 0x000fc60000000044 */
[----:B0-----:R-:W3:Y:S04]  /*3060*/  LDL.LU R79, [R1+0x9b8] ;  /* 0x0009b800014f7983 */ /* 0x001ee80000300800 */
[----:B------:R-:W3:Y:S01]  /*3070*/  LDL.LU R78, [R1+0x9b4] ;  /* 0x0009b400014e7983 */ /* 0x000ee20000300800 */
[----:B------:R-:W-:Y:S02]  /*3080*/  ISETP.GE.U32.AND P2, PT, R12, 0x7fffff10, PT ;  /* 0x7fffff100c00780c */ /* 0x000fe40003f46070 */
[----:B------:R-:W-:-:S05]  /*3090*/  @!P1 LOP3.LUT R9, R9, R8, RZ, 0x3c, !PT ;  /* 0x0000000809099212 */ /* 0x000fca00078e3cff */
[----:B------:R0:W3:Y:S01]  /*30a0*/  @!P1 LDG.E.U8 R68, desc[UR18][R8.64] ;  /* 0x0000001208449981 */ /* 0x0000e2000c1e1100 */
[----:B------:R-:W-:-:S03]  /*30b0*/  PRMT R75, RZ, 0x7610, R75 ;  /* 0x00007610ff4b7816 */ /* 0x000fc6000000004b */
[----:B--2---:R2:W-:Y:S04]  /*30c0*/  STL [R1+0x278], R77 ;  /* 0x0002784d01007387 */ /* 0x0045e80000100800 */
[----:B--2---:R-:W2:Y:S04]  /*30d0*/  LDL.LU R77, [R1+0x9b0] ;  /* 0x0009b000014d7983 */ /* 0x004ea80000300800 */
[----:B------:R0:W-:Y:S02]  /*30e0*/  STL [R1+0x5a0], R10 ;  /* 0x0005a00a01007387 */ /* 0x0001e40000100800 */
[----:B0-----:R-:W-:-:S05]  /*30f0*/  IMAD R10, R4, 0x60, RZ ;  /* 0x00000060040a7824 */ /* 0x001fca00078e02ff */
        /* <DEDUP_REMOVED lines=12> */
[----:B------:R-:W-:Y:S01]  /*31c0*/  IMAD R11, R4, 0x68, RZ ;  /* 0x00000068040b7824 */ /* 0x000fe200078e02ff */
[----:B---3--:R3:W-:Y:S04]  /*31d0*/  STL [R1+0xf0], R68 ;  /* 0x0000f04401007387 */ /* 0x0087e80000100800 */
[----:B---3--:R-:W-:-:S04]  /*31e0*/  IADD3 R68, P6, PT, R11, R0, RZ ;  /* 0x000000000b447210 */ /* 0x008fc80007fde0ff */
[----:B0-----:R-:W-:Y:S01]  /*31f0*/  LEA.HI.X.SX32 R8, R11, R2, 0x1, P6 ;  /* 0x000000020b087211 */ /* 0x001fe200030f0eff */
[----:B------:R-:W-:Y:S01]  /*3200*/  IMAD.MOV.U32 R9, RZ, RZ, R68 ;  /* 0x000000ffff097224 */ /* 0x000fe200078e0044 */
[----:B------:R-:W-:Y:S01]  /*3210*/  STL [R1+0x608], R68 ;  /* 0x0006084401007387 */ /* 0x000fe20000100800 */
[----:B------:R-:W-:-:S03]  /*3220*/  IMAD R10, R4, 0x70, RZ ;  /* 0x00000070040a7824 */ /* 0x000fc600078e02ff */
[----:B------:R-:W-:Y:S02]  /*3230*/  @!P0 LOP3.LUT R9, R9, R8, RZ, 0x3c, !PT ;  /* 0x0000000809098212 */ /* 0x000fe400078e3cff */
[----:B------:R-:W-:Y:S02]  /*3240*/  PRMT R76, RZ, 0x7610, R76 ;  /* 0x00007610ff4c7816 */ /* 0x000fe4000000004c */
[----:B------:R-:W-:Y:S01]  /*3250*/  PRMT R7, RZ, 0x7610, R7 ;  /* 0x00007610ff077816 */ /* 0x000fe20000000007 */
[----:B--2---:R0:W-:Y:S04]  /*3260*/  STL [R1+0xec], R75 ;  /* 0x0000ec4b01007387 */ /* 0x0041e80000100800 */
[----:B------:R2:W-:Y:S01]  /*3270*/  STL [R1+0x604], R8 ;  /* 0x0006040801007387 */ /* 0x0005e20000100800 */
[----:B0-----:R-:W-:-:S02]  /*3280*/  IADD3 R75, P6, PT, R10, R0, RZ ;  /* 0x000000000a4b7210 */ /* 0x001fc40007fde0ff */
[C---:B--2---:R-:W-:Y:S02]  /*3290*/  @!P0 LOP3.LUT R8, R9.reuse, R8, RZ, 0x3c, !PT ;  /* 0x0000000809088212 */ /* 0x044fe400078e3cff */
[----:B------:R-:W-:Y:S02]  /*32a0*/  LEA.HI.X.SX32 R68, R10, R2, 0x1, P6 ;  /* 0x000000020a447211 */ /* 0x000fe400030f0eff */
[----:B------:R-:W-:-:S05]  /*32b0*/  @!P0 LOP3.LUT R9, R9, R8, RZ, 0x3c, !PT ;  /* 0x0000000809098212 */ /* 0x000fca00078e3cff */
[----:B------:R0:W2:Y:S02]  /*32c0*/  @!P0 LDG.E.U8 R76, desc[UR18][R8.64] ;  /* 0x00000012084c8981 */ /* 0x0000a4000c1e1100 */
[----:B0-----:R-:W-:Y:S02]  /*32d0*/  @!P2 IMAD.MOV.U32 R8, RZ, RZ, R75 ;  /* 0x000000ffff08a224 */ /* 0x001fe400078e004b */
[----:B------:R-:W-:-:S05]  /*32e0*/  @!P2 IMAD.MOV.U32 R9, RZ, RZ, R68 ;  /* 0x000000ffff09a224 */ /* 0x000fca00078e0044 */
[----:B------:R0:W3:Y:S01]  /*32f0*/  @!P2 LDG.E.U8 R7, desc[UR18][R8.64] ;  /* 0x000000120807a981 */ /* 0x0000e2000c1e1100 */
[----:B------:R-:W-:-:S05]  /*3300*/  IMAD R11, R4, 0x78, RZ ;  /* 0x00000078040b7824 */ /* 0x000fca00078e02ff */
[----:B------:R-:W-:Y:S01]  /*3310*/  IADD3 R10, P6, PT, R11, R0, RZ ;  /* 0x000000000b0a7210 */ /* 0x000fe20007fde0ff */
[----:B0-----:R-:W-:-:S03]  /*3320*/  VIADD R8, R14, 0xffffffde ;  /* 0xffffffde0e087836 */ /* 0x001fc60000000000 */
[----:B------:R-:W-:Y:S01]  /*3330*/  LEA.HI.X.SX32 R11, R11, R2, 0x1, P6 ;  /* 0x000000020b0b7211 */ /* 0x000fe200030f0eff */
[----:B------:R-:W-:Y:S01]  /*3340*/  STL [R1+0x638], R75 ;  /* 0x0006384b01007387 */ /* 0x000fe20000100800 */
[----:B------:R-:W-:Y:S01]  /*3350*/  IMAD.MOV.U32 R9, RZ, RZ, R10 ;  /* 0x000000ffff097224 */ /* 0x000fe200078e000a */
[----:B------:R-:W-:Y:S02]  /*3360*/  ISETP.GE.U32.AND P2, PT, R8, 0x7fffff5f, PT ;  /* 0x7fffff5f0800780c */ /* 0x000fe40003f46070 */
        /* <DEDUP_REMOVED lines=11> */
[----:B--2---:R2:W-:Y:S04]  /*3420*/  STL [R1+0x270], R76 ;  /* 0x0002704c01007387 */ /* 0x0045e80000100800 */
[----:B--2---:R-:W2:Y:S04]  /*3430*/  LDL.LU R76, [R1+0x9ac] ;  /* 0x0009ac00014c7983 */ /* 0x004ea80000300800 */
[----:B------:R0:W-:Y:S04]  /*3440*/  STL [R1+0x634], R68 ;  /* 0x0006344401007387 */ /* 0x0001e80000100800 */
[----:B0-----:R-:W2:Y:S04]  /*3450*/  LDL.LU R68, [R1+0x9a8] ;  /* 0x0009a80001447983 */ /* 0x001ea80000300800 */
[----:B------:R-:W2:Y:S04]  /*3460*/  LDL.LU R75, [R1+0x9a4] ;  /* 0x0009a400014b7983 */ /* 0x000ea80000300800 */
[----:B---3--:R0:W-:Y:S04]  /*3470*/  STL [R1+0x26c], R7 ;  /* 0x00026c0701007387 */ /* 0x0081e80000100800 */
[----:B0-----:R-:W3:Y:S04]  /*3480*/  LDL.LU R7, [R1+0x9a0] ;  /* 0x0009a00001077983 */ /* 0x001ee80000300800 */
        /* <DEDUP_REMOVED lines=51> */
[----:B0-----:R-:W4:Y:S04]  /*37c0*/  LDL.LU R71, [R1+0x998] ;  /* 0x0009980001477983 */ /* 0x001f280000300800 */
        /* <DEDUP_REMOVED lines=22> */
[----:B---3--:R3:W-:Y:S01]  /*3930*/  STL [R1+0x158], R65 ;  /* 0x0001584101007387 */ /* 0x0087e20000100800 */
[----:B------:R-:W-:-:S03]  /*3940*/  IMAD R10, R4, 0x39, RZ ;  /* 0x00000039040a7824 */ /* 0x000fc600078e02ff */
[----:B---3--:R-:W-:-:S04]  /*3950*/  IADD3 R65, P6, PT, R11, R0, RZ ;  /* 0x000000000b417210 */ /* 0x008fc80007fde0ff */
[----:B0-----:R-:W-:Y:S01]  /*3960*/  LEA.HI.X.SX32 R8, R11, R2, 0x1, P6 ;  /* 0x000000020b087211 */ /* 0x001fe200030f0eff */
[----:B------:R-:W-:Y:S01]  /*3970*/  IMAD.MOV.U32 R9, RZ, RZ, R65 ;  /* 0x000000ffff097224 */ /* 0x000fe200078e0041 */
[----:B------:R0:W-:Y:S04]  /*3980*/  STL [R1+0x490], R65 ;  /* 0x0004904101007387 */ /* 0x0001e80000100800 */
[----:B------:R-:W-:Y:S01]  /*3990*/  @!P1 LOP3.LUT R9, R9, R8, RZ, 0x3c, !PT ;  /* 0x0000000809099212 */ /* 0x000fe200078e3cff */
[----:B------:R3:W-:Y:S01]  /*39a0*/  STL [R1+0x48c], R8 ;  /* 0x00048c0801007387 */ /* 0x0007e20000100800 */
[----:B0-----:R-:W-:Y:S02]  /*39b0*/  IADD3 R65, P6, PT, R10, R0, RZ ;  /* 0x000000000a417210 */ /* 0x001fe40007fde0ff */
[----:B------:R-:W-:-:S02]  /*39c0*/  PRMT R67, RZ, 0x7610, R67 ;  /* 0x00007610ff437816 */ /* 0x000fc40000000043 */
[C---:B---3--:R-:W-:Y:S01]  /*39d0*/  @!P1 LOP3.LUT R8, R9.reuse, R8, RZ, 0x3c, !PT ;  /* 0x0000000809089212 */ /* 0x048fe200078e3cff */
[----:B------:R-:W-:Y:S03]  /*39e0*/  STL [R1+0x4c8], R65 ;  /* 0x0004c84101007387 */ /* 0x000fe60000100800 */
[----:B------:R-:W-:Y:S02]  /*39f0*/  @!P1 LOP3.LUT R9, R9, R8, RZ, 0x3c, !PT ;  /* 0x0000000809099212 */ /* 0x000fe400078e3cff */
[----:B------:R-:W-:-:S03]  /*3a00*/  PRMT R64, RZ, 0x7610, R64 ;  /* 0x00007610ff407816 */ /* 0x000fc60000000040 */
[----:B------:R0:W3:Y:S01]  /*3a10*/  @!P1 LDG.E.U8 R67, desc[UR18][R8.64] ;  /* 0x0000001208439981 */ /* 0x0000e2000c1e1100 */
[----:B------:R-:W-:Y:S02]  /*3a20*/  IMAD R11, R4, 0x41, RZ ;  /* 0x00000041040b7824 */ /* 0x000fe400078e02ff */
[----:B0-----:R-:W-:Y:S01]  /*3a30*/  @!P4 IMAD.MOV.U32 R8, RZ, RZ, R65 ;  /* 0x000000ffff08c224 */ /* 0x001fe200078e0041 */
[----:B------:R-:W-:Y:S01]  /*3a40*/  PRMT R63, RZ, 0x7610, R63 ;  /* 0x00007610ff3f7816 */ /* 0x000fe2000000003f */
[----:B--2---:R0:W-:Y:S02]  /*3a50*/  STL [R1+0x264], R66 ;  /* 0x0002644201007387 */ /* 0x0041e40000100800 */
[----:B0-----:R-:W-:-:S05]  /*3a60*/  LEA.HI.X.SX32 R66, R10, R2, 0x1, P6 ;  /* 0x000000020a427211 */ /* 0x001fca00030f0eff */
[----:B------:R-:W-:-:S05]  /*3a70*/  @!P4 IMAD.MOV.U32 R9, RZ, RZ, R66 ;  /* 0x000000ffff09c224 */ /* 0x000fca00078e0042 */
[----:B------:R0:W2:Y:S01]  /*3a80*/  @!P4 LDG.E.U8 R64, desc[UR18][R8.64] ;  /* 0x000000120840c981 */ /* 0x0000a2000c1e1100 */
[----:B------:R-:W-:-:S04]  /*3a90*/  IADD3 R10, P6, PT, R11, R0, RZ ;  /* 0x000000000b0a7210 */ /* 0x000fc80007fde0ff */
[----:B------:R-:W-:Y:S01]  /*3aa0*/  LEA.HI.X.SX32 R11, R11, R2, 0x1, P6 ;  /* 0x000000020b0b7211 */ /* 0x000fe200030f0eff */
[----:B0-----:R-:W-:Y:S02]  /*3ab0*/  VIADD R8, R14, 0xffffff9e ;  /* 0xffffff9e0e087836 */ /* 0x001fe40000000000 */
[----:B------:R-:W-:-:S03]  /*3ac0*/  IMAD.MOV.U32 R9, RZ, RZ, R10 ;  /* 0x000000ffff097224 */ /* 0x000fc600078e000a */
[----:B------:R-:W-:Y:S01]  /*3ad0*/  ISETP.GE.U32.AND P4, PT, R8, 0x7fffff1f, PT ;  /* 0x7fffff1f0800780c */ /* 0x000fe20003f86070 */
[----:B------:R-:W-:-:S05]  /*3ae0*/  IMAD.MOV.U32 R8, RZ, RZ, R11 ;  /* 0x000000ffff087224 */ /* 0x000fca00078e000b */
[----:B------:R-:W-:-:S04]  /*3af0*/  @!P0 LOP3.LUT R9, R9, R8, RZ, 0x3c, !PT ;  /* 0x0000000809098212 */ /* 0x000fc800078e3cff */
[----:B------:R-:W-:-:S04]  /*3b00*/  @!P0 LOP3.LUT R8, R9, R8, RZ, 0x3c, !PT ;  /* 0x0000000809088212 */ /* 0x000fc800078e3cff */
[----:B------:R-:W-:-:S05]  /*3b10*/  @!P0 LOP3.LUT R9, R9, R8, RZ, 0x3c, !PT ;  /* 0x0000000809098212 */ /* 0x000fca00078e3cff */
[----:B------:R0:W4:Y:S01]  /*3b20*/  @!P0 LDG.E.U8 R63, desc[UR18][R8.64] ;  /* 0x00000012083f8981 */ /* 0x000122000c1e1100 */
[----:B------:R-:W-:-:S03]  /*3b30*/  VIADD R12, R14, 0xffffffae ;  /* 0xffffffae0e0c7836 */ /* 0x000fc60000000000 */
[----:B---3--:R3:W-:Y:S02]  /*3b40*/  STL [R1+0x164], R67 ;  /* 0x0001644301007387 */ /* 0x0087e40000100800 */
[----:B------:R-:W-:Y:S01]  /*3b50*/  ISETP.GE.U32.AND P5, PT, R12, 0x7fffff2f, PT ;  /* 0x7fffff2f0c00780c */ /* 0x000fe20003fa6070 */
[----:B------:R-:W-:Y:S01]  /*3b60*/  VIADD R12, R14, 0xffffffa6 ;  /* 0xffffffa60e0c7836 */ /* 0x000fe20000000000 */
[----:B---3--:R-:W3:Y:S04]  /*3b70*/  LDL.LU R67, [R1+0x98c] ;  /* 0x00098c0001437983 */ /* 0x008ee80000300800 */
[----:B------:R0:W-:Y:S01]  /*3b80*/  STL [R1+0x4c4], R66 ;  /* 0x0004c44201007387 */ /* 0x0001e20000100800 */
[----:B------:R-:W-:-:S03]  /*3b90*/  ISETP.GE.U32.AND P1, PT, R12, 0x7fffff27, PT ;  /* 0x7fffff270c00780c */ /* 0x000fc60003f26070 */
[----:B0-----:R-:W3:Y:S04]  /*3ba0*/  LDL.LU R66, [R1+0x988] ;  /* 0x0009880001427983 */ /* 0x001ee80000300800 */
[----:B------:R-:W3:Y:S01]  /*3bb0*/  LDL.LU R65, [R1+0x984] ;  /* 0x0009840001417983 */ /* 0x000ee20000300800 */
[----:B------:R-:W-:-:S03]  /*3bc0*/  PRMT R62, RZ, 0x7610, R62 ;  /* 0x00007610ff3e7816 */ /* 0x000fc6000000003e */
[----:B--2---:R0:W-:Y:S04]  /*3bd0*/  STL [R1+0x160], R64 ;  /* 0x0001604001007387 */ /* 0x0041e80000100800 */
[----:B0-----:R-:W2:Y:S04]  /*3be0*/  LDL.LU R64, [R1+0x980] ;  /* 0x0009800001407983 */ /* 0x001ea80000300800 */
[----:B------:R0:W-:Y:S02]  /*3bf0*/  STL [R1+0x500], R10 ;  /* 0x0005000a01007387 */ /* 0x0001e40000100800 */
[----:B0-----:R-:W-:-:S05]  /*3c00*/  IMAD R10, R4, 0x49, RZ ;  /* 0x00000049040a7824 */ /* 0x001fca00078e02ff */
[----:B------:R-:W-:-:S04]  /*3c10*/  IADD3 R12, P6, PT, R10, R0, RZ ;  /* 0x000000000a0c7210 */ /* 0x000fc80007fde0ff */
[----:B------:R-:W-:Y:S01]  /*3c20*/  LEA.HI.X.SX32 R8, R10, R2, 0x1, P6 ;  /* 0x000000020a087211 */ /* 0x000fe200030f0eff */
[----:B------:R-:W-:Y:S01]  /*3c30*/  IMAD.MOV.U32 R9, RZ, RZ, R12 ;  /* 0x000000ffff097224 */ /* 0x000fe200078e000c */
[----:B------:R0:W-:Y:S04]  /*3c40*/  STL [R1+0x4fc], R11 ;  /* 0x0004fc0b01007387 */ /* 0x0001e80000100800 */
[-C--:B------:R-:W-:Y:S01]  /*3c50*/  @!P2 LOP3.LUT R9, R9, R8.reuse, RZ, 0x3c, !PT ;  /* 0x000000080909a212 */ /* 0x080fe200078e3cff */
[----:B------:R-:W-:Y:S04]  /*3c60*/  STL [R1+0x538], R12 ;  /* 0x0005380c01007387 */ /* 0x000fe80000100800 */
[----:B------:R1:W-:Y:S01]  /*3c70*/  STL [R1+0x534], R8 ;  /* 0x0005340801007387 */ /* 0x0003e20000100800 */
[----:B0-----:R-:W-:Y:S01]  /*3c80*/  VIADD R11, R14, 0xffffff96 ;  /* 0xffffff960e0b7836 */ /* 0x001fe20000000000 */
[----:B-1----:R-:W-:-:S04]  /*3c90*/  @!P2 LOP3.LUT R8, R9, R8, RZ, 0x3c, !PT ;  /* 0x000000080908a212 */ /* 0x002fc800078e3cff */
[----:B------:R-:W-:Y:S02]  /*3ca0*/  ISETP.GE.U32.AND P0, PT, R11, 0x7fffff17, PT ;  /* 0x7fffff170b00780c */ /* 0x000fe40003f06070 */
[----:B------:R-:W-:Y:S01]  /*3cb0*/  @!P2 LOP3.LUT R9, R9, R8, RZ, 0x3c, !PT ;  /* 0x000000080909a212 */ /* 0x000fe200078e3cff */
[----:B------:R-:W-:Y:S01]  /*3cc0*/  IMAD R11, R4, 0x51, RZ ;  /* 0x00000051040b7824 */ /* 0x000fe200078e02ff */
[----:B----4-:R0:W-:Y:S04]  /*3cd0*/  STL [R1+0x260], R63 ;  /* 0x0002603f01007387 */ /* 0x0101e80000100800 */
[----:B------:R1:W4:Y:S01]  /*3ce0*/  @!P2 LDG.E.U8 R62, desc[UR18][R8.64] ;  /* 0x00000012083ea981 */ /* 0x000322000c1e1100 */
[----:B0-----:R-:W-:-:S04]  /*3cf0*/  IADD3 R63, P6, PT, R11, R0, RZ ;  /* 0x000000000b3f7210 */ /* 0x001fc80007fde0ff */
[----:B-1----:R-:W-:Y:S01]  /*3d00*/  LEA.HI.X.SX32 R9, R11, R2, 0x1, P6 ;  /* 0x000000020b097211 */ /* 0x002fe200030f0eff */
[----:B------:R-:W-:-:S05]  /*3d10*/  @!P5 IMAD.MOV.U32 R8, RZ, RZ, R63 ;  /* 0x000000ffff08d224 */ /* 0x000fca00078e003f */
[----:B------:R0:W2:Y:S01]  /*3d20*/  @!P5 LDG.E.U8 R86, desc[UR18][R8.64] ;  /* 0x000000120856d981 */ /* 0x0000a2000c1e1100 */
[----:B------:R-:W-:-:S03]  /*3d30*/  IMAD R10, R4, 0x59, RZ ;  /* 0x00000059040a7824 */ /* 0x000fc600078e02ff */
[----:B------:R-:W-:Y:S01]  /*3d40*/  STL [R1+0x570], R63 ;  /* 0x0005703f01007387 */ /* 0x000fe20000100800 */
[----:B------:R-:W-:-:S03]  /*3d50*/  IMAD R11, R4, 0x61, RZ ;  /* 0x00000061040b7824 */ /* 0x000fc600078e02ff */
[----:B----4-:R1:W-:Y:S02]  /*3d60*/  STL [R1+0x16c], R62 ;  /* 0x00016c3e01007387 */ /* 0x0103e40000100800 */
[C---:B-1----:R-:W-:Y:S02]  /*3d70*/  IADD3 R62, P6, PT, R10.reuse, R0, RZ ;  /* 0x000000000a3e7210 */ /* 0x042fe40007fde0ff */
[----:B------:R1:W-:Y:S02]  /*3d80*/  STL [R1+0x56c], R9 ;  /* 0x00056c0901007387 */ /* 0x0003e40000100800 */
[----:B------:R-:W-:Y:S02]  /*3d90*/  LEA.HI.X.SX32 R10, R10, R2, 0x1, P6 ;  /* 0x000000020a0a7211 */ /* 0x000fe400030f0eff */
[----:B------:R-:W-:Y:S01]  /*3da0*/  STL [R1+0x5a8], R62 ;  /* 0x0005a83e01007387 */ /* 0x000fe20000100800 */
[----:B0-----:R-:W-:-:S03]  /*3db0*/  @!P1 IMAD.MOV.U32 R8, RZ, RZ, R62 ;  /* 0x000000ffff089224 */ /* 0x001fc600078e003e */
[----:B------:R-:W4:Y:S01]  /*3dc0*/  LDL.LU R63, [R1+0x97c] ;  /* 0x00097c00013f7983 */ /* 0x000f220000300800 */
[----:B-1----:R-:W-:-:S03]  /*3dd0*/  @!P1 IMAD.MOV.U32 R9, RZ, RZ, R10 ;  /* 0x000000ffff099224 */ /* 0x002fc600078e000a */
[----:B------:R0:W-:Y:S04]  /*3de0*/  STL [R1+0x5a4], R10 ;  /* 0x0005a40a01007387 */ /* 0x0001e80000100800 */
[----:B--2---:R1:W-:Y:S04]  /*3df0*/  STL [R1+0x168], R86 ;  /* 0x0001685601007387 */ /* 0x0043e80000100800 */
[----:B------:R2:W3:Y:S01]  /*3e00*/  @!P1 LDG.E.U8 R84, desc[UR18][R8.64] ;  /* 0x0000001208549981 */ /* 0x0004e2000c1e1100 */
[----:B0-----:R-:W-:-:S03]  /*3e10*/  IMAD R10, R4, 0x69, RZ ;  /* 0x00000069040a7824 */ /* 0x001fc600078e02ff */
[----:B------:R-:W4:Y:S01]  /*3e20*/  LDL.LU R62, [R1+0x978] ;  /* 0x00097800013e7983 */ /* 0x000f220000300800 */
[----:B-1----:R-:W-:Y:S01]  /*3e30*/  IADD3 R86, P6, PT, R11, R0, RZ ;  /* 0x000000000b567210 */ /* 0x002fe20007fde0ff */
[----:B--2---:R-:W-:-:S03]  /*3e40*/  VIADD R8, R14, 0xfffffffe ;  /* 0xfffffffe0e087836 */ /* 0x004fc60000000000 */
[----:B------:R-:W-:Y:S02]  /*3e50*/  LEA.HI.X.SX32 R11, R11, R2, 0x1, P6 ;  /* 0x000000020b0b7211 */ /* 0x000fe400030f0eff */
[----:B------:R-:W-:Y:S01]  /*3e60*/  ISETP.GE.U32.AND P1, PT, R8, 0x7fffff7f, PT ;  /* 0x7fffff7f0800780c */ /* 0x000fe20003f26070 */
[----:B------:R-:W-:Y:S02]  /*3e70*/  @!P4 IMAD.MOV.U32 R8, RZ, RZ, R86 ;  /* 0x000000ffff08c224 */ /* 0x000fe400078e0056 */
[----:B------:R-:W-:-:S05]  /*3e80*/  @!P4 IMAD.MOV.U32 R9, RZ, RZ, R11 ;  /* 0x000000ffff09c224 */ /* 0x000fca00078e000b */
[----:B------:R0:W2:Y:S01]  /*3e90*/  @!P4 LDG.E.U8 R82, desc[UR18][R8.64] ;  /* 0x000000120852c981 */ /* 0x0000a2000c1e1100 */
[----:B------:R-:W-:-:S03]  /*3ea0*/  VIADD R12, R14, 0xffffff8e ;  /* 0xffffff8e0e0c7836 */ /* 0x000fc60000000000 */
[----:B------:R-:W-:Y:S04]  /*3eb0*/  STL [R1+0x5e0], R86 ;  /* 0x0005e05601007387 */ /* 0x000fe80000100800 */
[----:B------:R1:W-:Y:S01]  /*3ec0*/  STL [R1+0x5dc], R11 ;  /* 0x0005dc0b01007387 */ /* 0x0003e20000100800 */
[----:B------:R-:W-:Y:S02]  /*3ed0*/  ISETP.GE.U32.AND P2, PT, R12, 0x7fffff0f, PT ;  /* 0x7fffff0f0c00780c */ /* 0x000fe40003f46070 */
[----:B------:R-:W-:Y:S01]  /*3ee0*/  PRMT R59, RZ, 0x7610, R59 ;  /* 0x00007610ff3b7816 */ /* 0x000fe2000000003b */
[----:B-1----:R-:W-:Y:S01]  /*3ef0*/  IMAD R11, R4, 0x71, RZ ;  /* 0x00000071040b7824 */ /* 0x002fe200078e02ff */
[----:B------:R-:W-:Y:S01]  /*3f00*/  PRMT R61, RZ, 0x7610, R61 ;  /* 0x00007610ff3d7816 */ /* 0x000fe2000000003d */
[----:B---3--:R1:W-:Y:S02]  /*3f10*/  STL [R1+0x25c], R84 ;  /* 0x00025c5401007387 */ /* 0x0083e40000100800 */
[----:B-1----:R-:W-:-:S04]  /*3f20*/  IADD3 R84, P6, PT, R10, R0, RZ ;  /* 0x000000000a547210 */ /* 0x002fc80007fde0ff */
[----:B------:R-:W-:Y:S01]  /*3f30*/  LEA.HI.X.SX32 R86, R10, R2, 0x1, P6 ;  /* 0x000000020a567211 */ /* 0x000fe200030f0eff */
[----:B------:R-:W-:Y:S01]  /*3f40*/  STL [R1+0x610], R84 ;  /* 0x0006105401007387 */ /* 0x000fe20000100800 */
[----:B0-----:R-:W-:-:S03]  /*3f50*/  @!P0 IMAD.MOV.U32 R8, RZ, RZ, R84 ;  /* 0x000000ffff088224 */ /* 0x001fc600078e0054 */
[----:B------:R-:W-:Y:S01]  /*3f60*/  @!P0 IMAD.MOV.U32 R9, RZ, RZ, R86 ;  /* 0x000000ffff098224 */ /* 0x000fe200078e0056 */
[----:B--2---:R0:W-:Y:S04]  /*3f70*/  STL [R1+0x174], R82 ;  /* 0x0001745201007387 */ /* 0x0041e80000100800 */
[----:B------:R1:W2:Y:S01]  /*3f80*/  @!P0 LDG.E.U8 R59, desc[UR18][R8.64] ;  /* 0x00000012083b8981 */ /* 0x0002a2000c1e1100 */
[----:B0-----:R-:W-:-:S04]  /*3f90*/  IADD3 R82, P6, PT, R11, R0, RZ ;  /* 0x000000000b527210 */ /* 0x001fc80007fde0ff */
[----:B------:R-:W-:Y:S01]  /*3fa0*/  LEA.HI.X.SX32 R84, R11, R2, 0x1, P6 ;  /* 0x000000020b547211 */ /* 0x000fe200030f0eff */
[----:B-1----:R-:W-:-:S04]  /*3fb0*/  @!P2 IMAD.MOV.U32 R8, RZ, RZ, R82 ;  /* 0x000000ffff08a224 */ /* 0x002fc800078e0052 */
[----:B------:R-:W-:-:S05]  /*3fc0*/  @!P2 IMAD.MOV.U32 R9, RZ, RZ, R84 ;  /* 0x000000ffff09a224 */ /* 0x000fca00078e0054 */
[----:B------:R-:W3:Y:S01]  /*3fd0*/  @!P2 LDG.E.U8 R61, desc[UR18][R8.64] ;  /* 0x00000012083da981 */ /* 0x000ee2000c1e1100 */
[----:B------:R-:W-:Y:S02]  /*3fe0*/  VIADD R12, R14, 0xffffff86 ;  /* 0xffffff860e0c7836 */ /* 0x000fe40000000000 */
[----:B------:R-:W-:Y:S01]  /*3ff0*/  IMAD R10, R4, 0x79, RZ ;  /* 0x00000079040a7824 */ /* 0x000fe200078e02ff */
[----:B------:R-:W-:Y:S02]  /*4000*/  STL [R1+0x60c], R86 ;  /* 0x00060c5601007387 */ /* 0x000fe40000100800 */
[----:B------:R-:W-:Y:S02]  /*4010*/  ISETP.GE.U32.AND P5, PT, R12, 0x7fffff07, PT ;  /* 0x7fffff070c00780c */ /* 0x000fe40003fa6070 */
[----:B------:R-:W-:Y:S01]  /*4020*/  STL [R1+0x640], R82 ;  /* 0x0006405201007387 */ /* 0x000fe20000100800 */
[----:B------:R-:W-:-:S03]  /*4030*/  PRMT R58, RZ, 0x7610, R58 ;  /* 0x00007610ff3a7816 */ /* 0x000fc6000000003a */
[----:B--2---:R0:W-:Y:S04]  /*4040*/  STL [R1+0x170], R59 ;  /* 0x0001703b01007387 */ /* 0x0041e80000100800 */
[----:B------:R-:W-:Y:S01]  /*4050*/  STL [R1+0x63c], R84 ;  /* 0x00063c5401007387 */ /* 0x000fe20000100800 */
[----:B0-----:R-:W-:-:S05]  /*4060*/  IADD3 R59, P6, PT, R10, R0, RZ ;  /* 0x000000000a3b7210 */ /* 0x001fca0007fde0ff */
[----:B------:R-:W-:Y:S04]  /*4070*/  STL [R1+0x670], R59 ;  /* 0x0006703b01007387 */ /* 0x000fe80000100800 */
[----:B---3--:R0:W-:Y:S01]  /*4080*/  STL [R1+0x258], R61 ;  /* 0x0002583d01007387 */ /* 0x0081e20000100800 */
[----:B------:R-:W-:Y:S01]  /*4090*/  @!P5 IMAD.MOV.U32 R8, RZ, RZ, R59 ;  /* 0x000000ffff08d224 */ /* 0x000fe200078e003b */
[----:B0-----:R-:W-:-:S05]  /*40a0*/  LEA.HI.X.SX32 R61, R10, R2, 0x1, P6 ;  /* 0x000000020a3d7211 */ /* 0x001fca00030f0eff */
[----:B------:R-:W-:-:S05]  /*40b0*/  @!P5 IMAD.MOV.U32 R9, RZ, RZ, R61 ;  /* 0x000000ffff09d224 */ /* 0x000fca00078e003d */
[----:B------:R0:W2:Y:S01]  /*40c0*/  @!P5 LDG.E.U8 R58, desc[UR18][R8.64] ;  /* 0x00000012083ad981 */ /* 0x0000a2000c1e1100 */
[----:B------:R-:W-:Y:S01]  /*40d0*/  VIADD R12, R14, 0xfffffffd ;  /* 0xfffffffd0e0c7836 */ /* 0x000fe20000000000 */
[----:B------:R-:W-:Y:S01]  /*40e0*/  IADD3 R84, P6, PT, R0, R4, RZ ;  /* 0x0000000400547210 */ /* 0x000fe20007fde0ff */
[----:B------:R-:W-:Y:S02]  /*40f0*/  IMAD.SHL.U32 R86, R4, 0x2, RZ ;  /* 0x0000000204567824 */ /* 0x000fe400078e00ff */
[----:B------:R-:W-:Y:S01]  /*4100*/  VIADD R10, R14, 0xffffffe5 ;  /* 0xffffffe50e0a7836 */ /* 0x000fe20000000000 */
[----:B------:R-:W-:Y:S01]  /*4110*/  ISETP.GE.U32.AND P4, PT, R12, 0x7fffff7e, PT ;  /* 0x7fffff7e0c00780c */ /* 0x000fe20003f86070 */
[----:B------:R-:W-:Y:S01]  /*4120*/  VIADD R12, R14, 0xfffffff5 ;  /* 0xfffffff50e0c7836 */ /* 0x000fe20000000000 */
[----:B------:R1:W-:Y:S01]  /*4130*/  STL [R1+0x66c], R61 ;  /* 0x00066c3d01007387 */ /* 0x0003e20000100800 */
[----:B------:R-:W-:Y:S02]  /*4140*/  LEA.HI.X.SX32 R82, R4, R2, 0x1, P6 ;  /* 0x0000000204527211 */ /* 0x000fe400030f0eff */
[----:B------:R-:W-:Y:S01]  /*4150*/  ISETP.GE.U32.AND P5, PT, R10, 0x7fffff66, PT ;  /* 0x7fffff660a00780c */ /* 0x000fe20003fa6070 */
[----:B------:R-:W-:Y:S01]  /*4160*/  IMAD R10, R4, 0xa, RZ ;  /* 0x0000000a040a7824 */ /* 0x000fe200078e02ff */
[----:B------:R-:W-:Y:S01]  /*4170*/  ISETP.GE.U32.AND P0, PT, R12, 0x7fffff76, PT ;  /* 0x7fffff760c00780c */ /* 0x000fe20003f06070 */
[----:B------:R-:W-:Y:S01]  /*4180*/  STL [R1+0x7fc], R84 ;  /* 0x0007fc5401007387 */ /* 0x000fe20000100800 */
[----:B------:R-:W-:-:S02]  /*4190*/  PRMT R12, RZ, 0x7610, R12 ;  /* 0x00007610ff0c7816 */ /* 0x000fc4000000000c */
[C---:B-1----:R-:W-:Y:S01]  /*41a0*/  IADD3 R61, P6, PT, R86.reuse, R0, RZ ;  /* 0x00000000563d7210 */ /* 0x042fe20007fde0ff */
[----:B0-----:R-:W-:Y:S01]  /*41b0*/  @!P1 IMAD.MOV.U32 R8, RZ, RZ, R84 ;  /* 0x000000ffff089224 */ /* 0x001fe200078e0054 */
[----:B------:R-:W-:Y:S01]  /*41c0*/  STL [R1+0x7f8], R82 ;  /* 0x0007f85201007387 */ /* 0x000fe20000100800 */
[----:B------:R-:W-:Y:S01]  /*41d0*/  @!P1 IMAD.MOV.U32 R9, RZ, RZ, R82 ;  /* 0x000000ffff099224 */ /* 0x000fe200078e0052 */
[----:B------:R-:W-:Y:S02]  /*41e0*/  LEA.HI.X.SX32 R86, R86, R2, 0x1, P6 ;  /* 0x0000000256567211 */ /* 0x000fe400030f0eff */
[----:B------:R-:W-:Y:S01]  /*41f0*/  STL [R1], R61 ;  /* 0x0000003d01007387 */ /* 0x000fe20000100800 */
[----:B------:R-:W-:-:S03]  /*4200*/  PRMT R60, RZ, 0x7610, R60 ;  /* 0x00007610ff3c7816 */ /* 0x000fc6000000003c */
[----:B------:R0:W3:Y:S01]  /*4210*/  @!P1 LDG.E.U8 R12, desc[UR18][R8.64] ;  /* 0x00000012080c9981 */ /* 0x0000e2000c1e1100 */
[----:B------:R-:W-:Y:S01]  /*4220*/  PRMT R57, RZ, 0x7610, R57 ;  /* 0x00007610ff397816 */ /* 0x000fe20000000039 */
[----:B0-----:R-:W-:Y:S02]  /*4230*/  @!P4 IMAD.MOV.U32 R8, RZ, RZ, R61 ;  /* 0x000000ffff08c224 */ /* 0x001fe400078e003d */
[----:B------:R-:W-:-:S05]  /*4240*/  @!P4 IMAD.MOV.U32 R9, RZ, RZ, R86 ;  /* 0x000000ffff09c224 */ /* 0x000fca00078e0056 */
[----:B------:R0:W4:Y:S04]  /*4250*/  @!P4 LDG.E.U8 R60, desc[UR18][R8.64] ;  /* 0x00000012083cc981 */ /* 0x000128000c1e1100 */
[----:B--2---:R1:W-:Y:S02]  /*4260*/  STL [R1+0x250], R58 ;  /* 0x0002503a01007387 */ /* 0x0043e40000100800 */
[----:B-1----:R-:W-:-:S04]  /*4270*/  IADD3 R58, P6, PT, R10, R0, RZ ;  /* 0x000000000a3a7210 */ /* 0x002fc80007fde0ff */
[----:B------:R-:W-:Y:S01]  /*4280*/  LEA.HI.X.SX32 R59, R10, R2, 0x1, P6 ;  /* 0x000000020a3b7211 */ /* 0x000fe200030f0eff */
[----:B0-----:R-:W-:-:S04]  /*4290*/  @!P0 IMAD.MOV.U32 R8, RZ, RZ, R58 ;  /* 0x000000ffff088224 */ /* 0x001fc800078e003a */
[----:B------:R-:W-:-:S05]  /*42a0*/  @!P0 IMAD.MOV.U32 R9, RZ, RZ, R59 ;  /* 0x000000ffff098224 */ /* 0x000fca00078e003b */
[----:B------:R0:W2:Y:S01]  /*42b0*/  @!P0 LDG.E.U8 R57, desc[UR18][R8.64] ;  /* 0x0000001208398981 */ /* 0x0000a2000c1e1100 */
[----:B------:R-:W-:-:S05]  /*42c0*/  VIADD R11, R14, 0xffffffed ;  /* 0xffffffed0e0b7836 */ /* 0x000fca0000000000 */
[----:B------:R-:W-:Y:S01]  /*42d0*/  ISETP.GE.U32.AND P2, PT, R11, 0x7fffff6e, PT ;  /* 0x7fffff6e0b00780c */ /* 0x000fe20003f46070 */
[----:B------:R-:W-:-:S05]  /*42e0*/  VIADD R11, R14, 0xffffffdd ;  /* 0xffffffdd0e0b7836 */ /* 0x000fca0000000000 */
[----:B------:R-:W-:Y:S01]  /*42f0*/  ISETP.GE.U32.AND P1, PT, R11, 0x7fffff5e, PT ;  /* 0x7fffff5e0b00780c */ /* 0x000fe20003f26070 */
[----:B------:R-:W-:Y:S02]  /*4300*/  IMAD R11, R4, 0x12, RZ ;  /* 0x00000012040b7824 */ /* 0x000fe400078e02ff */
[----:B0-----:R-:W-:-:S03]  /*4310*/  VIADD R8, R14, 0xffffffcd ;  /* 0xffffffcd0e087836 */ /* 0x001fc60000000000 */
[C---:B------:R-:W-:Y:S01]  /*4320*/  IADD3 R10, P6, PT, R11.reuse, R0, RZ ;  /* 0x000000000b0a7210 */ /* 0x040fe20007fde0ff */
[----:B---3--:R0:W-:Y:S03]  /*4330*/  STL [R1+0x17c], R12 ;  /* 0x00017c0c01007387 */ /* 0x0081e60000100800 */
[----:B------:R-:W-:Y:S01]  /*4340*/  LEA.HI.X.SX32 R11, R11, R2, 0x1, P6 ;  /* 0x000000020b0b7211 */ /* 0x000fe200030f0eff */
[----:B------:R-:W-:Y:S01]  /*4350*/  STL [R1+0x98], R58 ;  /* 0x0000983a01007387 */ /* 0x000fe20000100800 */
[----:B------:R-:W-:Y:S01]  /*4360*/  ISETP.GE.U32.AND P0, PT, R8, 0x7fffff4e, PT ;  /* 0x7fffff4e0800780c */ /* 0x000fe20003f06070 */
[----:B------:R-:W-:Y:S02]  /*4370*/  IMAD.MOV.U32 R9, RZ, RZ, R10 ;  /* 0x000000ffff097224 */ /* 0x000fe400078e000a */
[----:B------:R-:W3:Y:S01]  /*4380*/  LDL.LU R61, [R1+0x974] ;  /* 0x00097400013d7983 */ /* 0x000ee20000300800 */
[----:B------:R-:W-:-:S03]  /*4390*/  IMAD.MOV.U32 R8, RZ, RZ, R11 ;  /* 0x000000ffff087224 */ /* 0x000fc600078e000b */
[----:B------:R-:W-:Y:S04]  /*43a0*/  STL [R1+0x800], R86 ;  /* 0x0008005601007387 */ /* 0x000fe80000100800 */
[----:B----4-:R1:W-:Y:S01]  /*43b0*/  STL [R1+0x178], R60 ;  /* 0x0001783c01007387 */ /* 0x0103e20000100800 */
[-C--:B------:R-:W-:Y:S01]  /*43c0*/  @!P2 LOP3.LUT R9, R9, R8.reuse, RZ, 0x3c, !PT ;  /* 0x000000080909a212 */ /* 0x080fe200078e3cff */
[----:B0-----:R-:W-:Y:S02]  /*43d0*/  VIADD R12, R14, 0xffffffd5 ;  /* 0xffffffd50e0c7836 */ /* 0x001fe40000000000 */
[----:B-1----:R-:W4:Y:S04]  /*43e0*/  LDL.LU R60, [R1+0x970] ;  /* 0x00097000013c7983 */ /* 0x002f280000300800 */
[----:B------:R0:W-:Y:S01]  /*43f0*/  STL [R1+0x94], R59 ;  /* 0x0000943b01007387 */ /* 0x0001e20000100800 */
[----:B------:R-:W-:-:S03]  /*4400*/  @!P2 LOP3.LUT R8, R9, R8, RZ, 0x3c, !PT ;  /* 0x000000080908a212 */ /* 0x000fc600078e3cff */
[----:B0-----:R-:W3:Y:S04]  /*4410*/  LDL.LU R59, [R1+0x96c] ;  /* 0x00096c00013b7983 */ /* 0x001ee80000300800 */
[----:B------:R-:W3:Y:S01]  /*4420*/  LDL.LU R58, [R1+0x968] ;  /* 0x00096800013a7983 */ /* 0x000ee20000300800 */
[----:B------:R-:W-:Y:S02]  /*4430*/  PRMT R54, RZ, 0x7610, R54 ;  /* 0x00007610ff367816 */ /* 0x000fe40000000036 */
[----:B------:R-:W-:Y:S02]  /*4440*/  ISETP.GE.U32.AND P4, PT, R12, 0x7fffff56, PT ;  /* 0x7fffff560c00780c */ /* 0x000fe40003f86070 */
[----:B------:R-:W-:-:S05]  /*4450*/  @!P2 LOP3.LUT R9, R9, R8, RZ, 0x3c, !PT ;  /* 0x000000080909a212 */ /* 0x000fca00078e3cff */
[----:B------:R0:W3:Y:S01]  /*4460*/  @!P2 LDG.E.U8 R54, desc[UR18][R8.64] ;  /* 0x000000120836a981 */ /* 0x0000e2000c1e1100 */
[----:B------:R-:W-:-:S03]  /*4470*/  PRMT R55, RZ, 0x7610, R55 ;  /* 0x00007610ff377816 */ /* 0x000fc60000000037 */
[----:B--2---:R1:W-:Y:S04]  /*4480*/  STL [R1+0x254], R57 ;  /* 0x0002543901007387 */ /* 0x0043e80000100800 */
[----:B-1----:R-:W2:Y:S04]  /*4490*/  LDL.LU R57, [R1+0x964] ;  /* 0x0009640001397983 */ /* 0x002ea80000300800 */
[----:B------:R1:W-:Y:S02]  /*44a0*/  STL [R1+0x128], R10 ;  /* 0x0001280a01007387 */ /* 0x0003e40000100800 */
[----:B-1----:R-:W-:-:S05]  /*44b0*/  IMAD R10, R4, 0x1a, RZ ;  /* 0x0000001a040a7824 */ /* 0x002fca00078e02ff */
[----:B------:R-:W-:-:S04]  /*44c0*/  IADD3 R12, P6, PT, R10, R0, RZ ;  /* 0x000000000a0c7210 */ /* 0x000fc80007fde0ff */
[----:B0-----:R-:W-:Y:S01]  /*44d0*/  LEA.HI.X.SX32 R8, R10, R2, 0x1, P6 ;  /* 0x000000020a087211 */ /* 0x001fe200030f0eff */
        /* <DEDUP_REMOVED lines=13> */
[----:B-1----:R-:W-:-:S04]  /*45b0*/  IADD3 R54, P6, PT, R11, R0, RZ ;  /* 0x000000000b367210 */ /* 0x002fc80007fde0ff */
[----:B0-----:R-:W-:Y:S01]  /*45c0*/  LEA.HI.X.SX32 R8, R11, R2, 0x1, P6 ;  /* 0x000000020b087211 */ /* 0x001fe200030f0eff */
[----:B------:R-:W-:Y:S01]  /*45d0*/  IMAD.MOV.U32 R9, RZ, RZ, R54 ;  /* 0x000000ffff097224 */ /* 0x000fe200078e0036 */
[----:B------:R0:W-:Y:S04]  /*45e0*/  STL [R1+0x420], R54 ;  /* 0x0004203601007387 */ /* 0x0001e80000100800 */
[----:B------:R-:W-:Y:S01]  /*45f0*/  @!P1 LOP3.LUT R9, R9, R8, RZ, 0x3c, !PT ;  /* 0x0000000809099212 */ /* 0x000fe200078e3cff */
[----:B------:R1:W-:Y:S01]  /*4600*/  STL [R1+0x41c], R8 ;  /* 0x00041c0801007387 */ /* 0x0003e20000100800 */
[----:B0-----:R-:W-:Y:S02]  /*4610*/  IADD3 R54, P6, PT, R10, R0, RZ ;  /* 0x000000000a367210 */ /* 0x001fe40007fde0ff */
[----:B------:R-:W-:-:S02]  /*4620*/  PRMT R56, RZ, 0x7610, R56 ;  /* 0x00007610ff387816 */ /* 0x000fc40000000038 */
[C---:B-1----:R-:W-:Y:S01]  /*4630*/  @!P1 LOP3.LUT R8, R9.reuse, R8, RZ, 0x3c, !PT ;  /* 0x0000000809089212 */ /* 0x042fe200078e3cff */
[----:B------:R-:W-:Y:S03]  /*4640*/  STL [R1+0x458], R54 ;  /* 0x0004583601007387 */ /* 0x000fe60000100800 */
[----:B------:R-:W-:Y:S02]  /*4650*/  @!P1 LOP3.LUT R9, R9, R8, RZ, 0x3c, !PT ;  /* 0x0000000809099212 */ /* 0x000fe400078e3cff */
[----:B------:R-:W-:-:S03]  /*4660*/  PRMT R53, RZ, 0x7610, R53 ;  /* 0x00007610ff357816 */ /* 0x000fc60000000035 */
[----:B------:R0:W3:Y:S02]  /*4670*/  @!P1 LDG.E.U8 R56, desc[UR18][R8.64] ;  /* 0x0000001208389981 */ /* 0x0000e4000c1e1100 */
        /* <DEDUP_REMOVED lines=15> */
[----:B---3--:R0:W-:Y:S01]  /*4770*/  STL [R1+0x24c], R56 ;  /* 0x00024c3801007387 */ /* 0x0081e20000100800 */
[----:B------:R-:W-:Y:S01]  /*4780*/  VIADD R12, R14, 0xffffffb5 ;  /* 0xffffffb50e0c7836 */ /* 0x000fe20000000000 */
[----:B------:R-:W-:Y:S02]  /*4790*/  @!P0 LOP3.LUT R8, R9, R8, RZ, 0x3c, !PT ;  /* 0x0000000809088212 */ /* 0x000fe400078e3cff */
[----:B0-----:R-:W3:Y:S04]  /*47a0*/  LDL.LU R56, [R1+0x960] ;  /* 0x0009600001387983 */ /* 0x001ee80000300800 */
        /* <DEDUP_REMOVED lines=54> */
[----:B---3--:R0:W-:Y:S01]  /*4b10*/  STL [R1+0x194], R52 ;  /* 0x0001943401007387 */ /* 0x0081e20000100800 */
[----:B------:R-:W-:Y:S01]  /*4b20*/  ISETP.GE.U32.AND P2, PT, R12, 0x7fffff1e, PT ;  /* 0x7fffff1e0c00780c */ /* 0x000fe20003f46070 */
[----:B------:R-:W-:Y:S01]  /*4b30*/  VIADD R12, R14, 0xffffff95 ;  /* 0xffffff950e0c7836 */ /* 0x000fe20000000000 */
[----:B------:R-:W-:Y:S01]  /*4b40*/  @!P4 LOP3.LUT R8, R9, R8, RZ, 0x3c, !PT ;  /* 0x000000080908c212 */ /* 0x000fe200078e3cff */
        /* <DEDUP_REMOVED lines=263> */
[----:B------:R-:W-:Y:S01]  /*5bc0*/  IMAD R10, R4, 0x6b, RZ ;  /* 0x0000006b040a7824 */ /* 0x000fe200078e02ff */
[----:B------:R-:W-:Y:S02]  /*5bd0*/  PRMT R29, RZ, 0x7610, R29 ;  /* 0x00007610ff1d7816 */ /* 0x000fe4000000001d */
[----:B-1----:R-:W-:-:S04]  /*5be0*/  IADD3 R32, P6, PT, R11, R0, RZ ;  /* 0x000000000b207210 */ /* 0x002fc80007fde0ff */
[----:B0-----:R-:W-:Y:S01]  /*5bf0*/  LEA.HI.X.SX32 R9, R11, R2, 0x1, P6 ;  /* 0x000000020b097211 */ /* 0x001fe200030f0eff */
[----:B------:R-:W-:Y:S01]  /*5c00*/  STL [R1+0x5f0], R32 ;  /* 0x0005f02001007387 */ /* 0x000fe20000100800 */
[----:B------:R-:W-:Y:S01]  /*5c10*/  @!P5 IMAD.MOV.U32 R8, RZ, RZ, R32 ;  /* 0x000000ffff08d224 */ /* 0x000fe200078e0020 */
[----:B------:R-:W-:-:S04]  /*5c20*/  PRMT R30, RZ, 0x7610, R30 ;  /* 0x00007610ff1e7816 */ /* 0x000fc8000000001e */
[----:B------:R0:W3:Y:S04]  /*5c30*/  @!P5 LDG.E.U8 R29, desc[UR18][R8.64] ;  /* 0x00000012081dd981 */ /* 0x0000e8000c1e1100 */
[----:B--2---:R1:W-:Y:S02]  /*5c40*/  STL [R1+0x228], R31 ;  /* 0x0002281f01007387 */ /* 0x0043e40000100800 */
[----:B-1----:R-:W-:-:S04]  /*5c50*/  IADD3 R31, P6, PT, R10, R0, RZ ;  /* 0x000000000a1f7210 */ /* 0x002fc80007fde0ff */
[----:B------:R-:W-:Y:S01]  /*5c60*/  LEA.HI.X.SX32 R10, R10, R2, 0x1, P6 ;  /* 0x000000020a0a7211 */ /* 0x000fe200030f0eff */
[----:B------:R1:W-:Y:S01]  /*5c70*/  STL [R1+0x5ec], R9 ;  /* 0x0005ec0901007387 */ /* 0x0003e20000100800 */
[----:B0-----:R-:W-:-:S03]  /*5c80*/  @!P1 IMAD.MOV.U32 R8, RZ, RZ, R31 ;  /* 0x000000ffff089224 */ /* 0x001fc600078e001f */
[----:B-1----:R-:W-:-:S05]  /*5c90*/  @!P1 IMAD.MOV.U32 R9, RZ, RZ, R10 ;  /* 0x000000ffff099224 */ /* 0x002fca00078e000a */
[----:B------:R0:W2:Y:S01]  /*5ca0*/  @!P1 LDG.E.U8 R30, desc[UR18][R8.64] ;  /* 0x00000012081e9981 */ /* 0x0000a2000c1e1100 */
[----:B------:R-:W-:-:S03]  /*5cb0*/  IMAD R11, R4, 0x73, RZ ;  /* 0x00000073040b7824 */ /* 0x000fc600078e02ff */
[----:B------:R1:W-:Y:S04]  /*5cc0*/  STL [R1+0x620], R31 ;  /* 0x0006201f01007387 */ /* 0x0003e80000100800 */
[----:B------:R-:W4:Y:S04]  /*5cd0*/  LDL.LU R32, [R1+0x900] ;  /* 0x0009000001207983 */ /* 0x000f280000300800 */
[----:B------:R-:W-:Y:S04]  /*5ce0*/  STL [R1+0x61c], R10 ;  /* 0x00061c0a01007387 */ /* 0x000fe80000100800 */
[----:B---3--:R3:W-:Y:S01]  /*5cf0*/  STL [R1+0x220], R29 ;  /* 0x0002201d01007387 */ /* 0x0087e20000100800 */
[----:B0-----:R-:W-:-:S03]  /*5d00*/  VIADD R8, R14, 0xffffffeb ;  /* 0xffffffeb0e087836 */ /* 0x001fc60000000000 */
[----:B-1----:R-:W4:Y:S01]  /*5d10*/  LDL.LU R31, [R1+0x8fc] ;  /* 0x0008fc00011f7983 */ /* 0x002f220000300800 */
[----:B---3--:R-:W-:-:S05]  /*5d20*/  IADD3 R29, P6, PT, R11, R0, RZ ;  /* 0x000000000b1d7210 */ /* 0x008fca0007fde0ff */
[----:B------:R-:W-:Y:S01]  /*5d30*/  STL [R1+0x650], R29 ;  /* 0x0006501d01007387 */ /* 0x000fe20000100800 */
[----:B------:R-:W-:Y:S02]  /*5d40*/  PRMT R28, RZ, 0x7610, R28 ;  /* 0x00007610ff1c7816 */ /* 0x000fe4000000001c */
[----:B------:R-:W-:Y:S01]  /*5d50*/  ISETP.GE.U32.AND P1, PT, R8, 0x7fffff6c, PT ;  /* 0x7fffff6c0800780c */ /* 0x000fe20003f26070 */
[----:B------:R-:W-:Y:S01]  /*5d60*/  @!P4 IMAD.MOV.U32 R8, RZ, RZ, R29 ;  /* 0x000000ffff08c224 */ /* 0x000fe200078e001d */
[----:B--2---:R0:W-:Y:S02]  /*5d70*/  STL [R1+0x218], R30 ;  /* 0x0002181e01007387 */ /* 0x0041e40000100800 */
[----:B0-----:R-:W-:-:S05]  /*5d80*/  LEA.HI.X.SX32 R30, R11, R2, 0x1, P6 ;  /* 0x000000020b1e7211 */ /* 0x001fca00030f0eff */
[----:B------:R-:W-:-:S05]  /*5d90*/  @!P4 IMAD.MOV.U32 R9, RZ, RZ, R30 ;  /* 0x000000ffff09c224 */ /* 0x000fca00078e001e */
[----:B------:R0:W2:Y:S01]  /*5da0*/  @!P4 LDG.E.U8 R28, desc[UR18][R8.64] ;  /* 0x00000012081cc981 */ /* 0x0000a2000c1e1100 */
[----:B------:R-:W-:Y:S02]  /*5db0*/  IMAD R10, R4, 0x7b, RZ ;  /* 0x0000007b040a7824 */ /* 0x000fe400078e02ff */
[----:B------:R-:W-:Y:S01]  /*5dc0*/  VIADD R12, R14, 0xfffffffb ;  /* 0xfffffffb0e0c7836 */ /* 0x000fe20000000000 */
[----:B------:R1:W-:Y:S02]  /*5dd0*/  STL [R1+0x64c], R30 ;  /* 0x00064c1e01007387 */ /* 0x0003e40000100800 */
[----:B0-----:R-:W-:Y:S01]  /*5de0*/  IADD3 R9, P6, PT, R10, R0, RZ ;  /* 0x000000000a097210 */ /* 0x001fe20007fde0ff */
[----:B------:R-:W-:Y:S01]  /*5df0*/  IMAD.SHL.U32 R8, R4, 0x4, RZ ;  /* 0x0000000404087824 */ /* 0x000fe200078e00ff */
[----:B------:R-:W-:Y:S01]  /*5e00*/  ISETP.GE.U32.AND P2, PT, R12, 0x7fffff7c, PT ;  /* 0x7fffff7c0c00780c */ /* 0x000fe20003f46070 */
[----:B------:R-:W-:Y:S01]  /*5e10*/  VIADD R12, R14, 0xfffffff3 ;  /* 0xfffffff30e0c7836 */ /* 0x000fe20000000000 */
[----:B-1----:R-:W-:Y:S01]  /*5e20*/  LEA.HI.X.SX32 R30, R10, R2, 0x1, P6 ;  /* 0x000000020a1e7211 */ /* 0x002fe200030f0eff */
[----:B------:R-:W-:Y:S03]  /*5e30*/  STL [R1+0x680], R9 ;  /* 0x0006800901007387 */ /* 0x000fe60000100800 */
[----:B------:R-:W-:-:S02]  /*5e40*/  ISETP.GE.U32.AND P5, PT, R12, 0x7fffff74, PT ;  /* 0x7fffff740c00780c */ /* 0x000fc40003fa6070 */
[----:B------:R-:W-:Y:S02]  /*5e50*/  PRMT R12, RZ, 0x7610, R12 ;  /* 0x00007610ff0c7816 */ /* 0x000fe4000000000c */
[----:B------:R-:W-:Y:S01]  /*5e60*/  PRMT R27, RZ, 0x7610, R27 ;  /* 0x00007610ff1b7816 */ /* 0x000fe2000000001b */
[----:B--2---:R0:W-:Y:S02]  /*5e70*/  STL [R1+0x1f4], R28 ;  /* 0x0001f41c01007387 */ /* 0x0041e40000100800 */
[----:B0-----:R-:W-:-:S04]  /*5e80*/  IADD3 R28, P6, PT, R8, R0, RZ ;  /* 0x00000000081c7210 */ /* 0x001fc80007fde0ff */
[----:B------:R-:W-:Y:S01]  /*5e90*/  LEA.HI.X.SX32 R29, R8, R2, 0x1, P6 ;  /* 0x00000002081d7211 */ /* 0x000fe200030f0eff */
[----:B------:R-:W-:Y:S02]  /*5ea0*/  @!P0 IMAD.MOV.U32 R8, RZ, RZ, R9 ;  /* 0x000000ffff088224 */ /* 0x000fe400078e0009 */
[----:B------:R-:W-:-:S05]  /*5eb0*/  @!P0 IMAD.MOV.U32 R9, RZ, RZ, R30 ;  /* 0x000000ffff098224 */ /* 0x000fca00078e001e */
[----:B------:R0:W2:Y:S02]  /*5ec0*/  @!P0 LDG.E.U8 R12, desc[UR18][R8.64] ;  /* 0x00000012080c8981 */ /* 0x0000a4000c1e1100 */
[----:B0-----:R-:W-:Y:S02]  /*5ed0*/  @!P2 IMAD.MOV.U32 R8, RZ, RZ, R28 ;  /* 0x000000ffff08a224 */ /* 0x001fe400078e001c */
[----:B------:R-:W-:-:S05]  /*5ee0*/  @!P2 IMAD.MOV.U32 R9, RZ, RZ, R29 ;  /* 0x000000ffff09a224 */ /* 0x000fca00078e001d */
[----:B------:R0:W3:Y:S01]  /*5ef0*/  @!P2 LDG.E.U8 R27, desc[UR18][R8.64] ;  /* 0x00000012081ba981 */ /* 0x0000e2000c1e1100 */
[----:B------:R-:W-:-:S03]  /*5f00*/  VIADD R11, R14, 0xffffffe3 ;  /* 0xffffffe30e0b7836 */ /* 0x000fc60000000000 */
[----:B------:R1:W-:Y:S02]  /*5f10*/  STL [R1+0x67c], R30 ;  /* 0x00067c1e01007387 */ /* 0x0003e40000100800 */
[----:B------:R-:W-:Y:S01]  /*5f20*/  ISETP.GE.U32.AND P4, PT, R11, 0x7fffff64, PT ;  /* 0x7fffff640b00780c */ /* 0x000fe20003f86070 */
[----:B------:R-:W-:Y:S01]  /*5f30*/  IMAD R11, R4, 0xc, RZ ;  /* 0x0000000c040b7824 */ /* 0x000fe200078e02ff */
[----:B------:R-:W-:Y:S04]  /*5f40*/  STL [R1+0x24], R28 ;  /* 0x0000241c01007387 */ /* 0x000fe80000100800 */
[----:B-1----:R-:W4:Y:S04]  /*5f50*/  LDL.LU R30, [R1+0x8f8] ;  /* 0x0008f800011e7983 */ /* 0x002f280000300800 */
[----:B------:R1:W-:Y:S01]  /*5f60*/  STL [R1+0x1c], R29 ;  /* 0x00001c1d01007387 */ /* 0x0003e20000100800 */
[----:B0-----:R-:W-:-:S05]  /*5f70*/  VIADD R8, R14, 0xffffffd3 ;  /* 0xffffffd30e087836 */ /* 0x001fca0000000000 */
[----:B------:R-:W-:Y:S01]  /*5f80*/  ISETP.GE.U32.AND P2, PT, R8, 0x7fffff54, PT ;  /* 0x7fffff540800780c */ /* 0x000fe20003f46070 */
[----:B------:R-:W-:Y:S01]  /*5f90*/  VIADD R10, R14, 0xffffffdb ;  /* 0xffffffdb0e0a7836 */ /* 0x000fe20000000000 */
[----:B------:R-:W-:-:S04]  /*5fa0*/  PRMT R24, RZ, 0x7610, R24 ;  /* 0x00007610ff187816 */ /* 0x000fc80000000018 */
[----:B------:R-:W-:Y:S01]  /*5fb0*/  ISETP.GE.U32.AND P0, PT, R10, 0x7fffff5c, PT ;  /* 0x7fffff5c0a00780c */ /* 0x000fe20003f06070 */
[----:B------:R-:W-:Y:S01]  /*5fc0*/  IMAD R10, R4, 0x14, RZ ;  /* 0x00000014040a7824 */ /* 0x000fe200078e02ff */
[----:B------:R-:W-:Y:S01]  /*5fd0*/  PRMT R25, RZ, 0x7610, R25 ;  /* 0x00007610ff197816 */ /* 0x000fe20000000019 */
[----:B--2---:R0:W-:Y:S04]  /*5fe0*/  STL [R1+0x1dc], R12 ;  /* 0x0001dc0c01007387 */ /* 0x0041e80000100800 */
[----:B-1----:R-:W2:Y:S04]  /*5ff0*/  LDL.LU R29, [R1+0x8f4] ;  /* 0x0008f400011d7983 */ /* 0x002ea80000300800 */
[----:B------:R-:W2:Y:S01]  /*6000*/  LDL.LU R28, [R1+0x8f0] ;  /* 0x0008f000011c7983 */ /* 0x000ea20000300800 */
[----:B0-----:R-:W-:-:S04]  /*6010*/  IADD3 R12, P6, PT, R11, R0, RZ ;  /* 0x000000000b0c7210 */ /* 0x001fc80007fde0ff */
[----:B------:R-:W-:Y:S01]  /*6020*/  LEA.HI.X.SX32 R11, R11, R2, 0x1, P6 ;  /* 0x000000020b0b7211 */ /* 0x000fe200030f0eff */
[----:B------:R-:W-:-:S04]  /*6030*/  IMAD.MOV.U32 R9, RZ, RZ, R12 ;  /* 0x000000ffff097224 */ /* 0x000fc800078e000c */
[----:B------:R-:W-:-:S05]  /*6040*/  IMAD.MOV.U32 R8, RZ, RZ, R11 ;  /* 0x000000ffff087224 */ /* 0x000fca00078e000b */
[-C--:B------:R-:W-:Y:S01]  /*6050*/  @!P5 LOP3.LUT R9, R9, R8.reuse, RZ, 0x3c, !PT ;  /* 0x000000080909d212 */ /* 0x080fe200078e3cff */
[----:B---3--:R0:W-:Y:S03]  /*6060*/  STL [R1+0x1e4], R27 ;  /* 0x0001e41b01007387 */ /* 0x0081e60000100800 */
[----:B------:R-:W-:-:S04]  /*6070*/  @!P5 LOP3.LUT R8, R9, R8, RZ, 0x3c, !PT ;  /* 0x000000080908d212 */ /* 0x000fc800078e3cff */
[----:B------:R-:W-:Y:S01]  /*6080*/  @!P5 LOP3.LUT R9, R9, R8, RZ, 0x3c, !PT ;  /* 0x000000080909d212 */ /* 0x000fe200078e3cff */
[----:B0-----:R-:W3:Y:S04]  /*6090*/  LDL.LU R27, [R1+0x8ec] ;  /* 0x0008ec00011b7983 */ /* 0x001ee80000300800 */
[----:B------:R0:W-:Y:S04]  /*60a0*/  STL [R1+0xb8], R12 ;  /* 0x0000b80c01007387 */ /* 0x0001e80000100800 */
[----:B------:R1:W2:Y:S01]  /*60b0*/  @!P5 LDG.E.U8 R24, desc[UR18][R8.64] ;  /* 0x000000120818d981 */ /* 0x0002a2000c1e1100 */
[----:B0-----:R-:W-:-:S04]  /*60c0*/  IADD3 R12, P6, PT, R10, R0, RZ ;  /* 0x000000000a0c7210 */ /* 0x001fc80007fde0ff */
[----:B-1----:R-:W-:Y:S01]  /*60d0*/  LEA.HI.X.SX32 R8, R10, R2, 0x1, P6 ;  /* 0x000000020a087211 */ /* 0x002fe200030f0eff */
        /* <DEDUP_REMOVED lines=13> */
[----:B------:R-:W-:Y:S02]  /*61b0*/  PRMT R74, RZ, 0x7610, R74 ;  /* 0x00007610ff4a7816 */ /* 0x000fe4000000004a */
[----:B------:R-:W-:Y:S01]  /*61c0*/  PRMT R84, RZ, 0x7610, R84 ;  /* 0x00007610ff547816 */ /* 0x000fe20000000054 */
[----:B--2---:R1:W-:Y:S02]  /*61d0*/  STL [R1+0xe4], R24 ;  /* 0x0000e41801007387 */ /* 0x0043e40000100800 */
[----:B-1----:R-:W-:-:S04]  /*61e0*/  IADD3 R24, P6, PT, R11, R0, RZ ;  /* 0x000000000b187210 */ /* 0x002fc80007fde0ff */
[----:B0-----:R-:W-:Y:S01]  /*61f0*/  LEA.HI.X.SX32 R8, R11, R2, 0x1, P6 ;  /* 0x000000020b087211 */ /* 0x001fe200030f0eff */
[----:B------:R-:W-:Y:S01]  /*6200*/  IMAD.MOV.U32 R9, RZ, RZ, R24 ;  /* 0x000000ffff097224 */ /* 0x000fe200078e0018 */
[----:B------:R0:W-:Y:S04]  /*6210*/  STL [R1+0x3f8], R24 ;  /* 0x0003f81801007387 */ /* 0x0001e80000100800 */
[----:B------:R-:W-:Y:S01]  /*6220*/  @!P4 LOP3.LUT R9, R9, R8, RZ, 0x3c, !PT ;  /* 0x000000080909c212 */ /* 0x000fe200078e3cff */
[----:B------:R1:W-:Y:S01]  /*6230*/  STL [R1+0x3f4], R8 ;  /* 0x0003f40801007387 */ /* 0x0003e20000100800 */
[----:B0-----:R-:W-:Y:S02]  /*6240*/  IADD3 R24, P6, PT, R10, R0, RZ ;  /* 0x000000000a187210 */ /* 0x001fe40007fde0ff */
[----:B-1----:R-:W-:-:S03]  /*6250*/  @!P4 LOP3.LUT R8, R9, R8, RZ, 0x3c, !PT ;  /* 0x000000080908c212 */ /* 0x002fc600078e3cff */
[----:B------:R-:W-:Y:S01]  /*6260*/  STL [R1+0x430], R24 ;  /* 0x0004301801007387 */ /* 0x000fe20000100800 */
[----:B------:R-:W-:-:S03]  /*6270*/  @!P4 LOP3.LUT R9, R9, R8, RZ, 0x3c, !PT ;  /* 0x000000080909c212 */ /* 0x000fc600078e3cff */
[----:B---3--:R0:W-:Y:S04]  /*6280*/  STL [R1+0xbc], R25 ;  /* 0x0000bc1901007387 */ /* 0x0081e80000100800 */
[----:B------:R1:W2:Y:S01]  /*6290*/  @!P4 LDG.E.U8 R26, desc[UR18][R8.64] ;  /* 0x00000012081ac981 */ /* 0x0002a2000c1e1100 */
[----:B0-----:R-:W-:Y:S01]  /*62a0*/  LEA.HI.X.SX32 R25, R10, R2, 0x1, P6 ;  /* 0x000000020a197211 */ /* 0x001fe200030f0eff */
[----:B-1----:R-:W-:-:S04]  /*62b0*/  @!P0 IMAD.MOV.U32 R8, RZ, RZ, R24 ;  /* 0x000000ffff088224 */ /* 0x002fc800078e0018 */
[----:B------:R-:W-:-:S05]  /*62c0*/  @!P0 IMAD.MOV.U32 R9, RZ, RZ, R25 ;  /* 0x000000ffff098224 */ /* 0x000fca00078e0019 */
[----:B------:R0:W3:Y:S01]  /*62d0*/  @!P0 LDG.E.U8 R74, desc[UR18][R8.64] ;  /* 0x00000012084a8981 */ /* 0x0000e2000c1e1100 */
[----:B------:R-:W-:-:S05]  /*62e0*/  IMAD R11, R4, 0x2c, RZ ;  /* 0x0000002c040b7824 */ /* 0x000fca00078e02ff */
[----:B------:R-:W-:Y:S01]  /*62f0*/  IADD3 R10, P6, PT, R11, R0, RZ ;  /* 0x000000000b0a7210 */ /* 0x000fe20007fde0ff */
[----:B0-----:R-:W-:-:S03]  /*6300*/  VIADD R8, R14, 0xffffffb3 ;  /* 0xffffffb30e087836 */ /* 0x001fc60000000000 */
[----:B------:R-:W-:Y:S01]  /*6310*/  LEA.HI.X.SX32 R11, R11, R2, 0x1, P6 ;  /* 0x000000020b0b7211 */ /* 0x000fe200030f0eff */
[----:B------:R-:W-:Y:S01]  /*6320*/  IMAD.MOV.U32 R9, RZ, RZ, R10 ;  /* 0x000000ffff097224 */ /* 0x000fe200078e000a */
[----:B------:R-:W-:-:S03]  /*6330*/  ISETP.GE.U32.AND P0, PT, R8, 0x7fffff34, PT ;  /* 0x7fffff340800780c */ /* 0x000fc60003f06070 */
[----:B------:R-:W-:-:S05]  /*6340*/  IMAD.MOV.U32 R8, RZ, RZ, R11 ;  /* 0x000000ffff087224 */ /* 0x000fca00078e000b */
[----:B------:R-:W-:-:S04]  /*6350*/  @!P2 LOP3.LUT R9, R9, R8, RZ, 0x3c, !PT ;  /* 0x000000080909a212 */ /* 0x000fc800078e3cff */
[----:B------:R-:W-:-:S04]  /*6360*/  @!P2 LOP3.LUT R8, R9, R8, RZ, 0x3c, !PT ;  /* 0x000000080908a212 */ /* 0x000fc800078e3cff */
[----:B------:R-:W-:-:S05]  /*6370*/  @!P2 LOP3.LUT R9, R9, R8, RZ, 0x3c, !PT ;  /* 0x000000080909a212 */ /* 0x000fca00078e3cff */
[----:B------:R0:W4:Y:S01]  /*6380*/  @!P2 LDG.E.U8 R84, desc[UR18][R8.64] ;  /* 0x000000120854a981 */ /* 0x000122000c1e1100 */
[----:B------:R-:W-:-:S05]  /*6390*/  VIADD R12, R14, 0xffffffc3 ;  /* 0xffffffc30e0c7836 */ /* 0x000fca0000000000 */
[----:B------:R-:W-:Y:S01]  /*63a0*/  ISETP.GE.U32.AND P1, PT, R12, 0x7fffff44, PT ;  /* 0x7fffff440c00780c */ /* 0x000fe20003f26070 */
[----:B------:R-:W-:-:S05]  /*63b0*/  VIADD R12, R14, 0xffffffbb ;  /* 0xffffffbb0e0c7836 */ /* 0x000fca0000000000 */
[----:B------:R-:W-:Y:S02]  /*63c0*/  ISETP.GE.U32.AND P4, PT, R12, 0x7fffff3c, PT ;  /* 0x7fffff3c0c00780c */ /* 0x000fe40003f86070 */
[----:B------:R-:W-:Y:S02]  /*63d0*/  PRMT R86, RZ, 0x7610, R86 ;  /* 0x00007610ff567816 */ /* 0x000fe40000000056 */
[----:B------:R-:W-:Y:S01]  /*63e0*/  PRMT R82, RZ, 0x7610, R82 ;  /* 0x00007610ff527816 */ /* 0x000fe20000000052 */
[----:B--2---:R1:W-:Y:S04]  /*63f0*/  STL [R1+0xa8], R26 ;  /* 0x0000a81a01007387 */ /* 0x0043e80000100800 */
[----:B-1----:R-:W2:Y:S04]  /*6400*/  LDL.LU R26, [R1+0x8e8] ;  /* 0x0008e800011a7983 */ /* 0x002ea80000300800 */
[----:B------:R1:W-:Y:S04]  /*6410*/  STL [R1+0x42c], R25 ;  /* 0x00042c1901007387 */ /* 0x0003e80000100800 */
[----:B-1----:R-:W2:Y:S04]  /*6420*/  LDL.LU R25, [R1+0x8e4] ;  /* 0x0008e40001197983 */ /* 0x002ea80000300800 */
[----:B------:R-:W2:Y:S04]  /*6430*/  LDL.LU R24, [R1+0x8e0] ;  /* 0x0008e00001187983 */ /* 0x000ea80000300800 */
[----:B---3--:R1:W-:Y:S04]  /*6440*/  STL [R1+0xa4], R74 ;  /* 0x0000a44a01007387 */ /* 0x0083e80000100800 */
[----:B-1----:R-:W3:Y:S04]  /*6450*/  LDL.LU R74, [R1+0x8dc] ;  /* 0x0008dc00014a7983 */ /* 0x002ee80000300800 */
[----:B------:R1:W-:Y:S02]  /*6460*/  STL [R1+0x468], R10 ;  /* 0x0004680a01007387 */ /* 0x0003e40000100800 */
[----:B-1----:R-:W-:-:S05]  /*6470*/  IMAD R10, R4, 0x34, RZ ;  /* 0x00000034040a7824 */ /* 0x002fca00078e02ff */
[----:B------:R-:W-:-:S04]  /*6480*/  IADD3 R12, P6, PT, R10, R0, RZ ;  /* 0x000000000a0c7210 */ /* 0x000fc80007fde0ff */
[----:B0-----:R-:W-:Y:S01]  /*6490*/  LEA.HI.X.SX32 R8, R10, R2, 0x1, P6 ;  /* 0x000000020a087211 */ /* 0x001fe200030f0eff */
[----:B------:R-:W-:Y:S01]  /*64a0*/  IMAD.MOV.U32 R9, RZ, RZ, R12 ;  /* 0x000000ffff097224 */ /* 0x000fe200078e000c */
[----:B------:R0:W-:Y:S04]  /*64b0*/  STL [R1+0x464], R11 ;  /* 0x0004640b01007387 */ /* 0x0001e80000100800 */
[-C--:B------:R-:W-:Y:S01]  /*64c0*/  @!P5 LOP3.LUT R9, R9, R8.reuse, RZ, 0x3c, !PT ;  /* 0x000000080909d212 */ /* 0x080fe200078e3cff */
[----:B------:R-:W-:Y:S04]  /*64d0*/  STL [R1+0x4a8], R12 ;  /* 0x0004a80c01007387 */ /* 0x000fe80000100800 */
[----:B------:R1:W-:Y:S01]  /*64e0*/  STL [R1+0x4a4], R8 ;  /* 0x0004a40801007387 */ /* 0x0003e20000100800 */
[----:B0-----:R-:W-:Y:S01]  /*64f0*/  VIADD R11, R14, 0xffffffab ;  /* 0xffffffab0e0b7836 */ /* 0x001fe20000000000 */
[----:B-1----:R-:W-:-:S04]  /*6500*/  @!P5 LOP3.LUT R8, R9, R8, RZ, 0x3c, !PT ;  /* 0x000000080908d212 */ /* 0x002fc800078e3cff */
[----:B------:R-:W-:Y:S02]  /*6510*/  @!P5 LOP3.LUT R9, R9, R8, RZ, 0x3c, !PT ;  /* 0x000000080909d212 */ /* 0x000fe400078e3cff */
[----:B------:R-:W-:-:S03]  /*6520*/  ISETP.GE.U32.AND P2, PT, R11, 0x7fffff2c, PT ;  /* 0x7fffff2c0b00780c */ /* 0x000fc60003f46070 */
[----:B------:R0:W2:Y:S01]  /*6530*/  @!P5 LDG.E.U8 R86, desc[UR18][R8.64] ;  /* 0x000000120856d981 */ /* 0x0000a2000c1e1100 */
[----:B------:R-:W-:-:S03]  /*6540*/  IMAD R11, R4, 0x3c, RZ ;  /* 0x0000003c040b7824 */ /* 0x000fc600078e02ff */
[----:B----4-:R1:W-:Y:S02]  /*6550*/  STL [R1+0x9c], R84 ;  /* 0x00009c5401007387 */ /* 0x0103e40000100800 */
[----:B-1----:R-:W-:-:S04]  /*6560*/  IADD3 R84, P6, PT, R11, R0, RZ ;  /* 0x000000000b547210 */ /* 0x002fc80007fde0ff */
[----:B0-----:R-:W-:Y:S01]  /*6570*/  LEA.HI.X.SX32 R8, R11, R2, 0x1, P6 ;  /* 0x000000020b087211 */ /* 0x001fe200030f0eff */
[----:B------:R-:W-:Y:S01]  /*6580*/  IMAD.MOV.U32 R9, RZ, RZ, R84 ;  /* 0x000000ffff097224 */ /* 0x000fe200078e0054 */
[----:B------:R-:W-:Y:S04]  /*6590*/  STL [R1+0x4e0], R84 ;  /* 0x0004e05401007387 */ /* 0x000fe80000100800 */
[-C--:B------:R-:W-:Y:S01]  /*65a0*/  @!P1 LOP3.LUT R9, R9, R8.reuse, RZ, 0x3c, !PT ;  /* 0x0000000809099212 */ /* 0x080fe200078e3cff */
[----:B------:R0:W-:Y:S03]  /*65b0*/  STL [R1+0x4dc], R8 ;  /* 0x0004dc0801007387 */ /* 0x0001e60000100800 */
[----:B0-----:R-:W-:-:S04]  /*65c0*/  @!P1 LOP3.LUT R8, R9, R8, RZ, 0x3c, !PT ;  /* 0x0000000809089212 */ /* 0x001fc800078e3cff */
[----:B------:R-:W-:-:S05]  /*65d0*/  @!P1 LOP3.LUT R9, R9, R8, RZ, 0x3c, !PT ;  /* 0x0000000809099212 */ /* 0x000fca00078e3cff */
[----:B------:R0:W4:Y:S01]  /*65e0*/  @!P1 LDG.E.U8 R82, desc[UR18][R8.64] ;  /* 0x0000001208529981 */ /* 0x000122000c1e1100 */
[----:B------:R-:W-:-:S05]  /*65f0*/  IMAD R10, R4, 0x44, RZ ;  /* 0x00000044040a7824 */ /* 0x000fca00078e02ff */
[----:B------:R-:W-:-:S05]  /*6600*/  IADD3 R84, P6, PT, R10, R0, RZ ;  /* 0x000000000a547210 */ /* 0x000fca0007fde0ff */
[----:B------:R-:W-:Y:S01]  /*6610*/  STL [R1+0x518], R84 ;  /* 0x0005185401007387 */ /* 0x000fe20000100800 */
[----:B0-----:R-:W-:Y:S02]  /*6620*/  @!P4 IMAD.MOV.U32 R8, RZ, RZ, R84 ;  /* 0x000000ffff08c224 */ /* 0x001fe400078e0054 */
[----:B------:R-:W-:Y:S02]  /*6630*/  IMAD R11, R4, 0x4c, RZ ;  /* 0x0000004c040b7824 */ /* 0x000fe400078e02ff */
[----:B------:R-:W-:-:S05]  /*6640*/  VIADD R12, R14, 0xffffffa3 ;  /* 0xffffffa30e0c7836 */ /* 0x000fca0000000000 */
[----:B------:R-:W-:Y:S01]  /*6650*/  ISETP.GE.U32.AND P5, PT, R12, 0x7fffff24, PT ;  /* 0x7fffff240c00780c */ /* 0x000fe20003fa6070 */
[----:B------:R-:W-:-:S05]  /*6660*/  VIADD R12, R14, 0xffffff9b ;  /* 0xffffff9b0e0c7836 */ /* 0x000fca0000000000 */
[----:B------:R-:W-:Y:S02]  /*6670*/  ISETP.GE.U32.AND P1, PT, R12, 0x7fffff1c, PT ;  /* 0x7fffff1c0c00780c */ /* 0x000fe40003f26070 */
[----:B------:R-:W-:Y:S01]  /*6680*/  PRMT R12, RZ, 0x7610, R12 ;  /* 0x00007610ff0c7816 */ /* 0x000fe2000000000c */
[----:B--2---:R0:W-:Y:S02]  /*6690*/  STL [R1+0x90], R86 ;  /* 0x0000905601007387 */ /* 0x0041e40000100800 */
[----:B0-----:R-:W-:-:S05]  /*66a0*/  LEA.HI.X.SX32 R86, R10, R2, 0x1, P6 ;  /* 0x000000020a567211 */ /* 0x001fca00030f0eff */
[----:B------:R-:W-:-:S05]  /*66b0*/  @!P4 IMAD.MOV.U32 R9, RZ, RZ, R86 ;  /* 0x000000ffff09c224 */ /* 0x000fca00078e0056 */
[----:B------:R0:W2:Y:S04]  /*66c0*/  @!P4 LDG.E.U8 R73, desc[UR18][R8.64] ;  /* 0x000000120849c981 */ /* 0x0000a8000c1e1100 */
[----:B------:R-:W-:Y:S01]  /*66d0*/  STL [R1+0x514], R86 ;  /* 0x0005145601007387 */ /* 0x000fe20000100800 */
[----:B0-----:R-:W-:-:S05]  /*66e0*/  VIADD R8, R14, 0xffffff93 ;  /* 0xffffff930e087836 */ /* 0x001fca0000000000 */
[----:B------:R-:W-:Y:S01]  /*66f0*/  ISETP.GE.U32.AND P4, PT, R8, 0x7fffff14, PT ;  /* 0x7fffff140800780c */ /* 0x000fe20003f86070 */
[----:B----4-:R0:W-:Y:S02]  /*6700*/  STL [R1+0x8c], R82 ;  /* 0x00008c5201007387 */ /* 0x0101e40000100800 */
[----:B0-----:R-:W-:-:S04]  /*6710*/  IADD3 R82, P6, PT, R11, R0, RZ ;  /* 0x000000000b527210 */ /* 0x001fc80007fde0ff */
[----:B------:R-:W-:Y:S01]  /*6720*/  LEA.HI.X.SX32 R84, R11, R2, 0x1, P6 ;  /* 0x000000020b547211 */ /* 0x000fe200030f0eff */
[----:B------:R-:W-:-:S04]  /*6730*/  @!P0 IMAD.MOV.U32 R8, RZ, RZ, R82 ;  /* 0x000000ffff088224 */ /* 0x000fc800078e0052 */
[----:B------:R-:W-:-:S05]  /*6740*/  @!P0 IMAD.MOV.U32 R9, RZ, RZ, R84 ;  /* 0x000000ffff098224 */ /* 0x000fca00078e0054 */
[----:B------:R0:W4:Y:S01]  /*6750*/  @!P0 LDG.E.U8 R12, desc[UR18][R8.64] ;  /* 0x00000012080c8981 */ /* 0x000122000c1e1100 */
[----:B------:R-:W-:-:S03]  /*6760*/  IMAD R10, R4, 0x54, RZ ;  /* 0x00000054040a7824 */ /* 0x000fc600078e02ff */
[----:B------:R-:W-:Y:S04]  /*6770*/  STL [R1+0x550], R82 ;  /* 0x0005505201007387 */ /* 0x000fe80000100800 */
[----:B------:R-:W-:Y:S01]  /*6780*/  STL [R1+0x54c], R84 ;  /* 0x00054c5401007387 */ /* 0x000fe20000100800 */
[----:B------:R-:W-:-:S05]  /*6790*/  VIADD R11, R14, 0xffffff8b ;  /* 0xffffff8b0e0b7836 */ /* 0x000fca0000000000 */
[----:B------:R-:W-:Y:S01]  /*67a0*/  ISETP.GE.U32.AND P0, PT, R11, 0x7fffff0c, PT ;  /* 0x7fffff0c0b00780c */ /* 0x000fe20003f06070 */
[----:B------:R-:W-:Y:S01]  /*67b0*/  IMAD R11, R4, 0x5c, RZ ;  /* 0x0000005c040b7824 */ /* 0x000fe200078e02ff */
[----:B--2---:R1:W-:Y:S02]  /*67c0*/  STL [R1+0x84], R73 ;  /* 0x0000844901007387 */ /* 0x0043e40000100800 */
[----:B-1----:R-:W-:-:S04]  /*67d0*/  IADD3 R73, P6, PT, R10, R0, RZ ;  /* 0x000000000a497210 */ /* 0x002fc80007fde0ff */
[----:B------:R-:W-:Y:S01]  /*67e0*/  LEA.HI.X.SX32 R84, R10, R2, 0x1, P6 ;  /* 0x000000020a547211 */ /* 0x000fe200030f0eff */
[----:B0-----:R-:W-:-:S04]  /*67f0*/  @!P2 IMAD.MOV.U32 R8, RZ, RZ, R73 ;  /* 0x000000ffff08a224 */ /* 0x001fc800078e0049 */
[----:B------:R-:W-:-:S05]  /*6800*/  @!P2 IMAD.MOV.U32 R9, RZ, RZ, R84 ;  /* 0x000000ffff09a224 */ /* 0x000fca00078e0054 */
[----:B------:R0:W2:Y:S01]  /*6810*/  @!P2 LDG.E.U8 R72, desc[UR18][R8.64] ;  /* 0x000000120848a981 */ /* 0x0000a2000c1e1100 */
[----:B------:R-:W-:-:S03]  /*6820*/  IADD3 R82, P6, PT, R11, R0, RZ ;  /* 0x000000000b527210 */ /* 0x000fc60007fde0ff */
[----:B------:R-:W-:Y:S02]  /*6830*/  STL [R1+0x588], R73 ;  /* 0x0005884901007387 */ /* 0x000fe40000100800 */
[----:B0-----:R-:W-:Y:S02]  /*6840*/  @!P5 IMAD.MOV.U32 R8, RZ, RZ, R82 ;  /* 0x000000ffff08d224 */ /* 0x001fe400078e0052 */
[----:B----4-:R-:W-:Y:S04]  /*6850*/  STL [R1+0x80], R12 ;  /* 0x0000800c01007387 */ /* 0x010fe80000100800 */
[----:B------:R0:W-:Y:S02]  /*6860*/  STL [R1+0x584], R84 ;  /* 0x0005845401007387 */ /* 0x0001e40000100800 */
[----:B0-----:R-:W-:-:S05]  /*6870*/  LEA.HI.X.SX32 R84, R11, R2, 0x1, P6 ;  /* 0x000000020b547211 */ /* 0x001fca00030f0eff */
[----:B------:R-:W-:-:S05]  /*6880*/  @!P5 IMAD.MOV.U32 R9, RZ, RZ, R84 ;  /* 0x000000ffff09d224 */ /* 0x000fca00078e0054 */
[----:B------:R0:W4:Y:S01]  /*6890*/  @!P5 LDG.E.U8 R23, desc[UR18][R8.64] ;  /* 0x000000120817d981 */ /* 0x000122000c1e1100 */
[----:B------:R-:W-:-:S03]  /*68a0*/  IMAD R10, R4, 0x64, RZ ;  /* 0x00000064040a7824 */ /* 0x000fc600078e02ff */
[----:B------:R-:W-:Y:S01]  /*68b0*/  STL [R1+0x5c0], R82 ;  /* 0x0005c05201007387 */ /* 0x000fe20000100800 */
[----:B------:R-:W-:Y:S02]  /*68c0*/  IMAD R11, R4, 0x6c, RZ ;  /* 0x0000006c040b7824 */ /* 0x000fe400078e02ff */
[----:B------:R-:W-:-:S05]  /*68d0*/  VIADD R12, R14, 0xffffff83 ;  /* 0xffffff830e0c7836 */ /* 0x000fca0000000000 */
[----:B------:R-:W-:Y:S01]  /*68e0*/  ISETP.GE.U32.AND P2, PT, R12, 0x7fffff04, PT ;  /* 0x7fffff040c00780c */ /* 0x000fe20003f46070 */
[----:B------:R-:W-:-:S05]  /*68f0*/  VIADD R12, R14, 0xfffffffa ;  /* 0xfffffffa0e0c7836 */ /* 0x000fca0000000000 */
[----:B------:R-:W-:Y:S02]  /*6900*/  ISETP.GE.U32.AND P5, PT, R12, 0x7fffff7b, PT ;  /* 0x7fffff7b0c00780c */ /* 0x000fe40003fa6070 */
[----:B------:R-:W-:Y:S01]  /*6910*/  PRMT R12, RZ, 0x7610, R12 ;  /* 0x00007610ff0c7816 */ /* 0x000fe2000000000c */
[----:B--2---:R1:W-:Y:S02]  /*6920*/  STL [R1+0x7c], R72 ;  /* 0x00007c4801007387 */ /* 0x0043e40000100800 */
[----:B-1----:R-:W-:-:S04]  /*6930*/  IADD3 R72, P6, PT, R10, R0, RZ ;  /* 0x000000000a487210 */ /* 0x002fc80007fde0ff */
[----:B------:R-:W-:Y:S01]  /*6940*/  LEA.HI.X.SX32 R73, R10, R2, 0x1, P6 ;  /* 0x000000020a497211 */ /* 0x000fe200030f0eff */
[----:B0-----:R-:W-:-:S04]  /*6950*/  @!P1 IMAD.MOV.U32 R8, RZ, RZ, R72 ;  /* 0x000000ffff089224 */ /* 0x001fc800078e0048 */
[----:B------:R-:W-:-:S05]  /*6960*/  @!P1 IMAD.MOV.U32 R9, RZ, RZ, R73 ;  /* 0x000000ffff099224 */ /* 0x000fca00078e0049 */
[----:B------:R0:W2:Y:S04]  /*6970*/  @!P1 LDG.E.U8 R22, desc[UR18][R8.64] ;  /* 0x0000001208169981 */ /* 0x0000a8000c1e1100 */
[----:B------:R-:W-:Y:S04]  /*6980*/  STL [R1+0x5bc], R84 ;  /* 0x0005bc5401007387 */ /* 0x000fe80000100800 */
[----:B------:R-:W-:Y:S04]  /*6990*/  STL [R1+0x5f8], R72 ;  /* 0x0005f84801007387 */ /* 0x000fe80000100800 */
[----:B------:R-:W-:Y:S01]  /*69a0*/  STL [R1+0x5f4], R73 ;  /* 0x0005f44901007387 */ /* 0x000fe20000100800 */
[----:B0-----:R-:W-:-:S03]  /*69b0*/  VIADD R8, R14, 0xfffffff2 ;  /* 0xfffffff20e087836 */ /* 0x001fc60000000000 */
[----:B----4-:R0:W-:Y:S02]  /*69c0*/  STL [R1+0x70], R23 ;  /* 0x0000701701007387 */ /* 0x0101e40000100800 */
[----:B------:R-:W-:Y:S02]  /*69d0*/  ISETP.GE.U32.AND P1, PT, R8, 0x7fffff73, PT ;  /* 0x7fffff730800780c */ /* 0x000fe40003f26070 */
        /* <DEDUP_REMOVED lines=50> */
[----:B------:R-:W-:Y:S02]  /*6d00*/  IMAD R10, R4, 0x15, RZ ;  /* 0x00000015040a7824 */ /* 0x000fe400078e02ff */
[----:B------:R-:W-:Y:S01]  /*6d10*/  VIADD R11, R14, 0xffffffca ;  /* 0xffffffca0e0b7836 */ /* 0x000fe20000000000 */
[----:B------:R-:W-:Y:S04]  /*6d20*/  STL [R1+0xd0], R20 ;  /* 0x0000d01401007387 */ /* 0x000fe80000100800 */
[----:B------:R-:W-:Y:S01]  /*6d30*/  STL [R1+0xcc], R21 ;  /* 0x0000cc1501007387 */ /* 0x000fe20000100800 */
[----:B------:R-:W-:Y:S01]  /*6d40*/  ISETP.GE.U32.AND P1, PT, R11, 0x7fffff4b, PT ;  /* 0x7fffff4b0b00780c */ /* 0x000fe20003f26070 */
[----:B------:R-:W-:Y:S01]  /*6d50*/  IMAD R11, R4, 0x1d, RZ ;  /* 0x0000001d040b7824 */ /* 0x000fe200078e02ff */
[----:B------:R-:W-:Y:S01]  /*6d60*/  PRMT R5, RZ, 0x7610, R5 ;  /* 0x00007610ff057816 */ /* 0x000fe20000000005 */
[----:B--2---:R1:W-:Y:S02]  /*6d70*/  STL [R1+0x54], R19 ;  /* 0x0000541301007387 */ /* 0x0043e40000100800 */
[----:B-1----:R-:W-:-:S04]  /*6d80*/  IADD3 R19, P6, PT, R10, R0, RZ ;  /* 0x000000000a137210 */ /* 0x002fc80007fde0ff */
[----:B------:R-:W-:Y:S02]  /*6d90*/  LEA.HI.X.SX32 R20, R10, R2, 0x1, P6 ;  /* 0x000000020a147211 */ /* 0x000fe400030f0eff */
[C---:B------:R-:W-:Y:S01]  /*6da0*/  IADD3 R21, P6, PT, R11.reuse, R0, RZ ;  /* 0x000000000b157210 */ /* 0x040fe20007fde0ff */
[----:B0-----:R-:W-:Y:S02]  /*6db0*/  @!P4 IMAD.MOV.U32 R8, RZ, RZ, R19 ;  /* 0x000000ffff08c224 */ /* 0x001fe400078e0013 */
[----:B------:R-:W-:Y:S01]  /*6dc0*/  @!P4 IMAD.MOV.U32 R9, RZ, RZ, R20 ;  /* 0x000000ffff09c224 */ /* 0x000fe200078e0014 */
[----:B------:R-:W-:-:S04]  /*6dd0*/  LEA.HI.X.SX32 R22, R11, R2, 0x1, P6 ;  /* 0x000000020b167211 */ /* 0x000fc800030f0eff */
[----:B------:R0:W2:Y:S01]  /*6de0*/  @!P4 LDG.E.U8 R5, desc[UR18][R8.64] ;  /* 0x000000120805c981 */ /* 0x0000a2000c1e1100 */
[----:B------:R-:W-:Y:S02]  /*6df0*/  IMAD R10, R4, 0x25, RZ ;  /* 0x00000025040a7824 */ /* 0x000fe400078e02ff */
[----:B0-----:R-:W-:Y:S02]  /*6e00*/  @!P0 IMAD.MOV.U32 R8, RZ, RZ, R21 ;  /* 0x000000ffff088224 */ /* 0x001fe400078e0015 */
[----:B------:R-:W-:-:S05]  /*6e10*/  @!P0 IMAD.MOV.U32 R9, RZ, RZ, R22 ;  /* 0x000000ffff098224 */ /* 0x000fca00078e0016 */
[----:B------:R0:W3:Y:S04]  /*6e20*/  @!P0 LDG.E.U8 R18, desc[UR18][R8.64] ;  /* 0x0000001208128981 */ /* 0x0000e8000c1e1100 */
[----:B------:R1:W-:Y:S04]  /*6e30*/  STL [R1+0x140], R19 ;  /* 0x0001401301007387 */ /* 0x0003e80000100800 */
[----:B----4-:R-:W-:Y:S01]  /*6e40*/  STL [R1+0x4c], R12 ;  /* 0x00004c0c01007387 */ /* 0x010fe20000100800 */
[----:B-1----:R-:W-:-:S03]  /*6e50*/  IADD3 R19, P6, PT, R10, R0, RZ ;  /* 0x000000000a137210 */ /* 0x002fc60007fde0ff */
[----:B------:R1:W-:Y:S02]  /*6e60*/  STL [R1+0x13c], R20 ;  /* 0x00013c1401007387 */ /* 0x0003e40000100800 */
[----:B0-----:R-:W-:Y:S01]  /*6e70*/  @!P2 IMAD.MOV.U32 R8, RZ, RZ, R19 ;  /* 0x000000ffff08a224 */ /* 0x001fe200078e0013 */
[----:B-1----:R-:W-:-:S05]  /*6e80*/  LEA.HI.X.SX32 R20, R10, R2, 0x1, P6 ;  /* 0x000000020a147211 */ /* 0x002fca00030f0eff */
[----:B------:R-:W-:-:S05]  /*6e90*/  @!P2 IMAD.MOV.U32 R9, RZ, RZ, R20 ;  /* 0x000000ffff09a224 */ /* 0x000fca00078e0014 */
[----:B------:R0:W4:Y:S01]  /*6ea0*/  @!P2 LDG.E.U8 R17, desc[UR18][R8.64] ;  /* 0x000000120811a981 */ /* 0x000122000c1e1100 */
[----:B------:R-:W-:Y:S02]  /*6eb0*/  IMAD R11, R4, 0x2d, RZ ;  /* 0x0000002d040b7824 */ /* 0x000fe400078e02ff */
[----:B------:R-:W-:-:S05]  /*6ec0*/  VIADD R12, R14, 0xffffffc2 ;  /* 0xffffffc20e0c7836 */ /* 0x000fca0000000000 */
[----:B------:R-:W-:Y:S01]  /*6ed0*/  ISETP.GE.U32.AND P4, PT, R12, 0x7fffff43, PT ;  /* 0x7fffff430c00780c */ /* 0x000fe20003f86070 */
[C---:B------:R-:W-:Y:S02]  /*6ee0*/  VIADD R12, R14.reuse, 0xffffffba ;  /* 0xffffffba0e0c7836 */ /* 0x040fe40000000000 */
[----:B0-----:R-:W-:-:S03]  /*6ef0*/  VIADD R8, R14, 0xffffffb2 ;  /* 0xffffffb20e087836 */ /* 0x001fc60000000000 */
[----:B------:R-:W-:Y:S02]  /*6f00*/  ISETP.GE.U32.AND P0, PT, R12, 0x7fffff3b, PT ;  /* 0x7fffff3b0c00780c */ /* 0x000fe40003f06070 */
[----:B------:R-:W-:Y:S02]  /*6f10*/  PRMT R12, RZ, 0x7610, R12 ;  /* 0x00007610ff0c7816 */ /* 0x000fe4000000000c */
[----:B------:R-:W-:Y:S01]  /*6f20*/  ISETP.GE.U32.AND P2, PT, R8, 0x7fffff33, PT ;  /* 0x7fffff330800780c */ /* 0x000fe20003f46070 */
[----:B------:R-:W-:Y:S01]  /*6f30*/  IMAD R10, R4, 0x35, RZ ;  /* 0x00000035040a7824 */ /* 0x000fe200078e02ff */
[----:B--2---:R-:W-:Y:S04]  /*6f40*/  STL [R1+0x88c], R5 ;  /* 0x00088c0501007387 */ /* 0x004fe80000100800 */
[----:B------:R-:W-:Y:S04]  /*6f50*/  STL [R1+0x400], R21 ;  /* 0x0004001501007387 */ /* 0x000fe80000100800 */
[----:B------:R-:W-:Y:S04]  /*6f60*/  STL [R1+0x3fc], R22 ;  /* 0x0003fc1601007387 */ /* 0x000fe80000100800 */
[----:B------:R-:W-:Y:S04]  /*6f70*/  STL [R1+0x438], R19 ;  /* 0x0004381301007387 */ /* 0x000fe80000100800 */
[----:B------:R-:W-:Y:S04]  /*6f80*/  STL [R1+0x434], R20 ;  /* 0x0004341401007387 */ /* 0x000fe80000100800 */
[----:B---3--:R0:W-:Y:S02]  /*6f90*/  STL [R1+0x40], R18 ;  /* 0x0000401201007387 */ /* 0x0081e40000100800 */
[----:B0-----:R-:W-:-:S04]  /*6fa0*/  IADD3 R18, P6, PT, R11, R0, RZ ;  /* 0x000000000b127210 */ /* 0x001fc80007fde0ff */
[----:B------:R-:W-:Y:S01]  /*6fb0*/  LEA.HI.X.SX32 R19, R11, R2, 0x1, P6 ;  /* 0x000000020b137211 */ /* 0x000fe200030f0eff */
[----:B------:R-:W-:-:S04]  /*6fc0*/  @!P5 IMAD.MOV.U32 R8, RZ, RZ, R18 ;  /* 0x000000ffff08d224 */ /* 0x000fc800078e0012 */
[----:B------:R-:W-:Y:S01]  /*6fd0*/  @!P5 IMAD.MOV.U32 R9, RZ, RZ, R19 ;  /* 0x000000ffff09d224 */ /* 0x000fe200078e0013 */
[----:B------:R-:W-:Y:S04]  /*6fe0*/  STL [R1+0x470], R18 ;  /* 0x0004701201007387 */ /* 0x000fe80000100800 */
[----:B------:R0:W2:Y:S04]  /*6ff0*/  @!P5 LDG.E.U8 R12, desc[UR18][R8.64] ;  /* 0x00000012080cd981 */ /* 0x0000a8000c1e1100 */
[----:B------:R-:W-:Y:S04]  /*7000*/  STL [R1+0x46c], R19 ;  /* 0x00046c1301007387 */ /* 0x000fe80000100800 */
[----:B----4-:R1:W-:Y:S02]  /*7010*/  STL [R1+0x34], R17 ;  /* 0x0000341101007387 */ /* 0x0103e40000100800 */
[----:B-1----:R-:W-:-:S04]  /*7020*/  IADD3 R17, P6, PT, R10, R0, RZ ;  /* 0x000000000a117210 */ /* 0x002fc80007fde0ff */
[----:B------:R-:W-:Y:S01]  /*7030*/  LEA.HI.X.SX32 R19, R10, R2, 0x1, P6 ;  /* 0x000000020a137211 */ /* 0x000fe200030f0eff */
[----:B0-----:R-:W-:-:S04]  /*7040*/  @!P1 IMAD.MOV.U32 R8, RZ, RZ, R17 ;  /* 0x000000ffff089224 */ /* 0x001fc800078e0011 */
[----:B------:R-:W-:-:S05]  /*7050*/  @!P1 IMAD.MOV.U32 R9, RZ, RZ, R19 ;  /* 0x000000ffff099224 */ /* 0x000fca00078e0013 */
[----:B------:R0:W3:Y:S01]  /*7060*/  @!P1 LDG.E.U8 R16, desc[UR18][R8.64] ;  /* 0x0000001208109981 */ /* 0x0000e2000c1e1100 */
[----:B------:R-:W-:-:S05]  /*7070*/  VIADD R11, R14, 0xffffffaa ;  /* 0xffffffaa0e0b7836 */ /* 0x000fca0000000000 */
[----:B------:R-:W-:Y:S01]  /*7080*/  ISETP.GE.U32.AND P5, PT, R11, 0x7fffff2b, PT ;  /* 0x7fffff2b0b00780c */ /* 0x000fe20003fa6070 */
[----:B------:R-:W-:Y:S01]  /*7090*/  IMAD R11, R4, 0x3d, RZ ;  /* 0x0000003d040b7824 */ /* 0x000fe200078e02ff */
[----:B------:R-:W-:Y:S04]  /*70a0*/  STL [R1+0x4b0], R17 ;  /* 0x0004b01101007387 */ /* 0x000fe80000100800 */
[----:B------:R-:W-:-:S05]  /*70b0*/  IADD3 R18, P6, PT, R11, R0, RZ ;  /* 0x000000000b127210 */ /* 0x000fca0007fde0ff */
[----:B0-----:R-:W-:Y:S02]  /*70c0*/  @!P4 IMAD.MOV.U32 R8, RZ, RZ, R18 ;  /* 0x000000ffff08c224 */ /* 0x001fe400078e0012 */
[----:B------:R-:W-:Y:S01]  /*70d0*/  IMAD R10, R4, 0x45, RZ ;  /* 0x00000045040a7824 */ /* 0x000fe200078e02ff */
[----:B--2---:R-:W-:Y:S04]  /*70e0*/  STL [R1+0x2c], R12 ;  /* 0x00002c0c01007387 */ /* 0x004fe80000100800 */
[----:B------:R0:W-:Y:S02]  /*70f0*/  STL [R1+0x4ac], R19 ;  /* 0x0004ac1301007387 */ /* 0x0001e40000100800 */
[----:B0-----:R-:W-:-:S05]  /*7100*/  LEA.HI.X.SX32 R19, R11, R2, 0x1, P6 ;  /* 0x000000020b137211 */ /* 0x001fca00030f0eff */
[----:B------:R-:W-:-:S05]  /*7110*/  @!P4 IMAD.MOV.U32 R9, RZ, RZ, R19 ;  /* 0x000000ffff09c224 */ /* 0x000fca00078e0013 */
[----:B------:R0:W2:Y:S04]  /*7120*/  @!P4 LDG.E.U8 R15, desc[UR18][R8.64] ;  /* 0x00000012080fc981 */ /* 0x0000a8000c1e1100 */
[----:B------:R-:W-:Y:S04]  /*7130*/  STL [R1+0x4e8], R18 ;  /* 0x0004e81201007387 */ /* 0x000fe80000100800 */
[----:B---3--:R1:W-:Y:S02]  /*7140*/  STL [R1+0x28], R16 ;  /* 0x0000281001007387 */ /* 0x0083e40000100800 */
[----:B-1----:R-:W-:-:S04]  /*7150*/  IADD3 R16, P6, PT, R10, R0, RZ ;  /* 0x000000000a107210 */ /* 0x002fc80007fde0ff */
[----:B------:R-:W-:Y:S01]  /*7160*/  LEA.HI.X.SX32 R17, R10, R2, 0x1, P6 ;  /* 0x000000020a117211 */ /* 0x000fe200030f0eff */
[----:B0-----:R-:W-:-:S04]  /*7170*/  @!P0 IMAD.MOV.U32 R8, RZ, RZ, R16 ;  /* 0x000000ffff088224 */ /* 0x001fc800078e0010 */
[----:B------:R-:W-:-:S05]  /*7180*/  @!P0 IMAD.MOV.U32 R9, RZ, RZ, R17 ;  /* 0x000000ffff098224 */ /* 0x000fca00078e0011 */
[----:B------:R0:W3:Y:S01]  /*7190*/  @!P0 LDG.E.U8 R13, desc[UR18][R8.64] ;  /* 0x00000012080d8981 */ /* 0x0000e2000c1e1100 */
[----:B------:R-:W-:Y:S02]  /*71a0*/  IMAD R11, R4, 0x4d, RZ ;  /* 0x0000004d040b7824 */ /* 0x000fe400078e02ff */
[----:B------:R-:W-:Y:S01]  /*71b0*/  VIADD R12, R14, 0xffffffa2 ;  /* 0xffffffa20e0c7836 */ /* 0x000fe20000000000 */
[----:B------:R-:W-:Y:S04]  /*71c0*/  STL [R1+0x4e4], R19 ;  /* 0x0004e41301007387 */ /* 0x000fe80000100800 */
[----:B------:R-:W-:Y:S01]  /*71d0*/  STL [R1+0x520], R16 ;  /* 0x0005201001007387 */ /* 0x000fe20000100800 */
[----:B------:R-:W-:-:S03]  /*71e0*/  ISETP.GE.U32.AND P1, PT, R12, 0x7fffff23, PT ;  /* 0x7fffff230c00780c */ /* 0x000fc60003f26070 */
[----:B------:R-:W-:Y:S01]  /*71f0*/  STL [R1+0x51c], R17 ;  /* 0x00051c1101007387 */ /* 0x000fe20000100800 */
[C---:B------:R-:W-:Y:S02]  /*7200*/  VIADD R12, R14.reuse, 0xffffff9a ;  /* 0xffffff9a0e0c7836 */ /* 0x040fe40000000000 */
[----:B0-----:R-:W-:-:S03]  /*7210*/  VIADD R8, R14, 0xffffff92 ;  /* 0xffffff920e087836 */ /* 0x001fc60000000000 */
[----:B------:R-:W-:Y:S02]  /*7220*/  ISETP.GE.U32.AND P4, PT, R12, 0x7fffff1b, PT ;  /* 0x7fffff1b0c00780c */ /* 0x000fe40003f86070 */
[----:B------:R-:W-:Y:S02]  /*7230*/  PRMT R12, RZ, 0x7610, R12 ;  /* 0x00007610ff0c7816 */ /* 0x000fe4000000000c */
[----:B------:R-:W-:Y:S01]  /*7240*/  ISETP.GE.U32.AND P0, PT, R8, 0x7fffff13, PT ;  /* 0x7fffff130800780c */ /* 0x000fe20003f06070 */
[----:B------:R-:W-:Y:S01]  /*7250*/  IMAD R10, R4, 0x55, RZ ;  /* 0x00000055040a7824 */ /* 0x000fe200078e02ff */
[----:B------:R-:W-:Y:S01]  /*7260*/  PRMT R5, RZ, 0x7610, R5 ;  /* 0x00007610ff057816 */ /* 0x000fe20000000005 */
[----:B--2---:R0:W-:Y:S02]  /*7270*/  STL [R1+0x20], R15 ;  /* 0x0000200f01007387 */ /* 0x0041e40000100800 */
[----:B0-----:R-:W-:-:S04]  /*7280*/  IADD3 R15, P6, PT, R11, R0, RZ ;  /* 0x000000000b0f7210 */ /* 0x001fc80007fde0ff */
[----:B------:R-:W-:Y:S01]  /*7290*/  LEA.HI.X.SX32 R16, R11, R2, 0x1, P6 ;  /* 0x000000020b107211 */ /* 0x000fe200030f0eff */
[----:B------:R-:W-:-:S04]  /*72a0*/  @!P2 IMAD.MOV.U32 R8, RZ, RZ, R15 ;  /* 0x000000ffff08a224 */ /* 0x000fc800078e000f */
[----:B------:R-:W-:-:S05]  /*72b0*/  @!P2 IMAD.MOV.U32 R9, RZ, RZ, R16 ;  /* 0x000000ffff09a224 */ /* 0x000fca00078e0010 */
[----:B------:R0:W2:Y:S04]  /*72c0*/  @!P2 LDG.E.U8 R12, desc[UR18][R8.64] ;  /* 0x00000012080ca981 */ /* 0x0000a8000c1e1100 */
[----:B------:R-:W-:Y:S04]  /*72d0*/  STL [R1+0x558], R15 ;  /* 0x0005580f01007387 */ /* 0x000fe80000100800 */
[----:B------:R-:W-:Y:S04]  /*72e0*/  STL [R1+0x554], R16 ;  /* 0x0005541001007387 */ /* 0x000fe80000100800 */
[----:B---3--:R1:W-:Y:S02]  /*72f0*/  STL [R1+0x18], R13 ;  /* 0x0000180d01007387 */ /* 0x0083e40000100800 */
        /* <DEDUP_REMOVED lines=9> */
[----:B------:R-:W-:Y:S02]  /*7390*/  IADD3 R15, P6, PT, R11, R0, RZ ;  /* 0x000000000b0f7210 */ /* 0x000fe40007fde0ff */
[----:B------:R-:W-:-:S03]  /*73a0*/  PRMT R3, RZ, 0x7610, R3 ;  /* 0x00007610ff037816 */ /* 0x000fc60000000003 */
        /* <DEDUP_REMOVED lines=14> */
[----:B------:R-:W-:Y:S02]  /*7490*/  VIADD R12, R14, 0xffffff82 ;  /* 0xffffff820e0c7836 */ /* 0x000fe40000000000 */
[----:B------:R-:W-:Y:S01]  /*74a0*/  IMAD R11, R4, 0x6d, RZ ;  /* 0x0000006d040b7824 */ /* 0x000fe200078e02ff */
[----:B------:R-:W-:Y:S02]  /*74b0*/  STL [R1+0x5c4], R16 ;  /* 0x0005c41001007387 */ /* 0x000fe40000100800 */
[----:B------:R-:W-:Y:S01]  /*74c0*/  ISETP.GE.U32.AND P5, PT, R12, 0x7fffff03, PT ;  /* 0x7fffff030c00780c */ /* 0x000fe20003fa6070 */
[----:B------:R-:W-:Y:S01]  /*74d0*/  VIADD R12, R14, 0xfffffff9 ;  /* 0xfffffff90e0c7836 */ /* 0x000fe20000000000 */
[----:B------:R-:W-:Y:S04]  /*74e0*/  STL [R1+0x600], R5 ;  /* 0x0006000501007387 */ /* 0x000fe80000100800 */
[----:B------:R-:W-:Y:S01]  /*74f0*/  STL [R1+0x5fc], R13 ;  /* 0x0005fc0d01007387 */ /* 0x000fe20000100800 */
[----:B------:R-:W-:Y:S01]  /*7500*/  ISETP.GE.U32.AND P1, PT, R12, 0x7fffff7a, PT ;  /* 0x7fffff7a0c00780c */ /* 0x000fe20003f26070 */
[----:B0-----:R-:W-:-:S02]  /*7510*/  VIADD R8, R14, 0xfffffff1 ;  /* 0xfffffff10e087836 */ /* 0x001fc40000000000 */
[----:B------:R-:W-:-:S03]  /*7520*/  IMAD R10, R4, 0x75, RZ ;  /* 0x00000075040a7824 */ /* 0x000fc600078e02ff */
[----:B------:R-:W-:Y:S02]  /*7530*/  ISETP.GE.U32.AND P4, PT, R8, 0x7fffff72, PT ;  /* 0x7fffff720800780c */ /* 0x000fe40003f86070 */
[----:B------:R-:W-:Y:S02]  /*7540*/  PRMT R91, RZ, 0x7610, R91 ;  /* 0x00007610ff5b7816 */ /* 0x000fe4000000005b */
[----:B------:R-:W-:Y:S01]  /*7550*/  PRMT R89, RZ, 0x7610, R89 ;  /* 0x00007610ff597816 */ /* 0x000fe20000000059 */
[----:B--2---:R0:W-:Y:S02]  /*7560*/  STL [R1+0x4], R3 ;  /* 0x0000040301007387 */ /* 0x0041e40000100800 */
[----:B0-----:R-:W-:-:S04]  /*7570*/  IADD3 R3, P6, PT, R11, R0, RZ ;  /* 0x000000000b037210 */ /* 0x001fc80007fde0ff */
[----:B------:R-:W-:Y:S01]  /*7580*/  LEA.HI.X.SX32 R12, R11, R2, 0x1, P6 ;  /* 0x000000020b0c7211 */ /* 0x000fe200030f0eff */
[----:B------:R-:W-:Y:S01]  /*7590*/  @!P0 IMAD.MOV.U32 R8, RZ, RZ, R3 ;  /* 0x000000ffff088224 */ /* 0x000fe200078e0003 */
[----:B------:R-:W-:-:S03]  /*75a0*/  IADD3 R5, P6, PT, R10, R0, RZ ;  /* 0x000000000a057210 */ /* 0x000fc60007fde0ff */
[----:B------:R-:W-:Y:S01]  /*75b0*/  @!P0 IMAD.MOV.U32 R9, RZ, RZ, R12 ;  /* 0x000000ffff098224 */ /* 0x000fe200078e000c */
[----:B------:R-:W-:Y:S01]  /*75c0*/  LEA.HI.X.SX32 R13, R10, R2, 0x1, P6 ;  /* 0x000000020a0d7211 */ /* 0x000fe200030f0eff */
[----:B------:R-:W-:-:S03]  /*75d0*/  VIADD R11, R14, 0xffffffe9 ;  /* 0xffffffe90e0b7836 */ /* 0x000fc60000000000 */
[----:B------:R0:W2:Y:S02]  /*75e0*/  @!P0 LDG.E.U8 R92, desc[UR18][R8.64] ;  /* 0x00000012085c8981 */ /* 0x0000a4000c1e1100 */
[----:B------:R-:W-:Y:S01]  /*75f0*/  ISETP.GE.U32.AND P0, PT, R11, 0x7fffff6a, PT ;  /* 0x7fffff6a0b00780c */ /* 0x000fe20003f06070 */
[----:B------:R-:W-:Y:S02]  /*7600*/  IMAD R11, R4, 0x7d, RZ ;  /* 0x0000007d040b7824 */ /* 0x000fe400078e02ff */
[----:B0-----:R-:W-:Y:S02]  /*7610*/  @!P2 IMAD.MOV.U32 R8, RZ, RZ, R5 ;  /* 0x000000ffff08a224 */ /* 0x001fe400078e0005 */
[----:B------:R-:W-:Y:S01]  /*7620*/  @!P2 IMAD.MOV.U32 R9, RZ, RZ, R13 ;  /* 0x000000ffff09a224 */ /* 0x000fe200078e000d */
[----:B---3--:R-:W-:Y:S04]  /*7630*/  STL [R1+0x890], R93 ;  /* 0x0008905d01007387 */ /* 0x008fe80000100800 */
[----:B------:R0:W3:Y:S04]  /*7640*/  @!P2 LDG.E.U8 R91, desc[UR18][R8.64] ;  /* 0x00000012085ba981 */ /* 0x0000e8000c1e1100 */
[----:B------:R1:W-:Y:S02]  /*7650*/  STL [R1+0x630], R3 ;  /* 0x0006300301007387 */ /* 0x0003e40000100800 */
[----:B-1----:R-:W-:-:S04]  /*7660*/  IADD3 R3, P6, PT, R11, R0, RZ ;  /* 0x000000000b037210 */ /* 0x002fc80007fde0ff */
[----:B------:R-:W-:Y:S01]  /*7670*/  LEA.HI.X.SX32 R15, R11, R2, 0x1, P6 ;  /* 0x000000020b0f7211 */ /* 0x000fe200030f0eff */
[----:B0-----:R-:W-:-:S04]  /*7680*/  @!P5 IMAD.MOV.U32 R8, RZ, RZ, R3 ;  /* 0x000000ffff08d224 */ /* 0x001fc800078e0003 */
[----:B------:R-:W-:-:S05]  /*7690*/  @!P5 IMAD.MOV.U32 R9, RZ, RZ, R15 ;  /* 0x000000ffff09d224 */ /* 0x000fca00078e000f */
[----:B------:R0:W4:Y:S01]  /*76a0*/  @!P5 LDG.E.U8 R89, desc[UR18][R8.64] ;  /* 0x000000120859d981 */ /* 0x000122000c1e1100 */
[----:B------:R-:W-:-:S03]  /*76b0*/  IMAD R10, R4, 0x6, RZ ;  /* 0x00000006040a7824 */ /* 0x000fc600078e02ff */
[----:B------:R1:W-:Y:S01]  /*76c0*/  STL [R1+0x62c], R12 ;  /* 0x00062c0c01007387 */ /* 0x0003e20000100800 */
[----:B------:R-:W-:Y:S01]  /*76d0*/  IMAD R11, R4, 0xe, RZ ;  /* 0x0000000e040b7824 */ /* 0x000fe200078e02ff */
[----:B------:R-:W-:Y:S01]  /*76e0*/  PRMT R90, RZ, 0x7610, R90 ;  /* 0x00007610ff5a7816 */ /* 0x000fe2000000005a */
[----:B-1----:R-:W-:-:S05]  /*76f0*/  VIADD R12, R14, 0xffffffe1 ;  /* 0xffffffe10e0c7836 */ /* 0x002fca0000000000 */
[----:B------:R-:W-:Y:S01]  /*7700*/  ISETP.GE.U32.AND P2, PT, R12, 0x7fffff62, PT ;  /* 0x7fffff620c00780c */ /* 0x000fe20003f46070 */
[----:B------:R-:W-:-:S05]  /*7710*/  VIADD R12, R14, 0xffffffd9 ;  /* 0xffffffd90e0c7836 */ /* 0x000fca0000000000 */
[----:B------:R-:W-:Y:S02]  /*7720*/  ISETP.GE.U32.AND P5, PT, R12, 0x7fffff5a, PT ;  /* 0x7fffff5a0c00780c */ /* 0x000fe40003fa6070 */
[----:B------:R-:W-:Y:S02]  /*7730*/  PRMT R88, RZ, 0x7610, R88 ;  /* 0x00007610ff587816 */ /* 0x000fe40000000058 */
[----:B------:R-:W-:Y:S01]  /*7740*/  PRMT R87, RZ, 0x7610, R87 ;  /* 0x00007610ff577816 */ /* 0x000fe20000000057 */
[----:B--2---:R-:W-:Y:S04]  /*7750*/  STL [R1+0x894], R92 ;  /* 0x0008945c01007387 */ /* 0x004fe80000100800 */
[----:B------:R1:W-:Y:S04]  /*7760*/  STL [R1+0x660], R5 ;  /* 0x0006600501007387 */ /* 0x0003e80000100800 */
[----:B------:R2:W-:Y:S01]  /*7770*/  STL [R1+0x65c], R13 ;  /* 0x00065c0d01007387 */ /* 0x0005e20000100800 */
[----:B-1----:R-:W-:-:S04]  /*7780*/  IADD3 R5, P6, PT, R10, R0, RZ ;  /* 0x000000000a057210 */ /* 0x002fc80007fde0ff */
[----:B--2---:R-:W-:Y:S01]  /*7790*/  LEA.HI.X.SX32 R13, R10, R2, 0x1, P6 ;  /* 0x000000020a0d7211 */ /* 0x004fe200030f0eff */
[----:B0-----:R-:W-:Y:S01]  /*77a0*/  @!P1 IMAD.MOV.U32 R8, RZ, RZ, R5 ;  /* 0x000000ffff089224 */ /* 0x001fe200078e0005 */
[----:B---3--:R-:W-:Y:S03]  /*77b0*/  STL [R1+0x898], R91 ;  /* 0x0008985b01007387 */ /* 0x008fe60000100800 */
[----:B------:R-:W-:Y:S01]  /*77c0*/  @!P1 IMAD.MOV.U32 R9, RZ, RZ, R13 ;  /* 0x000000ffff099224 */ /* 0x000fe200078e000d */
[----:B------:R0:W-:Y:S04]  /*77d0*/  STL [R1+0x690], R3 ;  /* 0x0006900301007387 */ /* 0x0001e80000100800 */
[----:B------:R1:W2:Y:S01]  /*77e0*/  @!P1 LDG.E.U8 R90, desc[UR18][R8.64] ;  /* 0x00000012085a9981 */ /* 0x0002a2000c1e1100 */
[----:B0-----:R-:W-:Y:S01]  /*77f0*/  IADD3 R3, P6, PT, R11, R0, RZ ;  /* 0x000000000b037210 */ /* 0x001fe20007fde0ff */
[----:B-1----:R-:W-:-:S03]  /*7800*/  VIADD R8, R14, 0xffffffd1 ;  /* 0xffffffd10e087836 */ /* 0x002fc60000000000 */
[----:B------:R-:W-:Y:S01]  /*7810*/  LEA.HI.X.SX32 R12, R11, R2, 0x1, P6 ;  /* 0x000000020b0c7211 */ /* 0x000fe200030f0eff */
[----:B------:R-:W-:Y:S01]  /*7820*/  IMAD R10, R4, 0x16, RZ ;  /* 0x00000016040a7824 */ /* 0x000fe200078e02ff */
[----:B------:R-:W-:Y:S01]  /*7830*/  STL [R1+0x68c], R15 ;  /* 0x00068c0f01007387 */ /* 0x000fe20000100800 */
[----:B------:R-:W-:Y:S01]  /*7840*/  ISETP.GE.U32.AND P1, PT, R8, 0x7fffff52, PT ;  /* 0x7fffff520800780c */ /* 0x000fe20003f26070 */
[----:B------:R-:W-:Y:S02]  /*7850*/  @!P4 IMAD.MOV.U32 R8, RZ, RZ, R3 ;  /* 0x000000ffff08c224 */ /* 0x000fe400078e0003 */
[----:B------:R-:W-:Y:S01]  /*7860*/  @!P4 IMAD.MOV.U32 R9, RZ, RZ, R12 ;  /* 0x000000ffff09c224 */ /* 0x000fe200078e000c */
[----:B------:R0:W-:Y:S04]  /*7870*/  STL [R1+0x48], R5 ;  /* 0x0000480501007387 */ /* 0x0001e80000100800 */
[----:B----4-:R-:W-:Y:S04]  /*7880*/  STL [R1+0x89c], R89 ;  /* 0x00089c5901007387 */ /* 0x010fe80000100800 */
[----:B------:R1:W3:Y:S01]  /*7890*/  @!P4 LDG.E.U8 R88, desc[UR18][R8.64] ;  /* 0x000000120858c981 */ /* 0x0002e2000c1e1100 */
[----:B0-----:R-:W-:-:S03]  /*78a0*/  IADD3 R5, P6, PT, R10, R0, RZ ;  /* 0x000000000a057210 */ /* 0x001fc60007fde0ff */
[----:B------:R0:W-:Y:S02]  /*78b0*/  STL [R1+0x3c], R13 ;  /* 0x00003c0d01007387 */ /* 0x0001e40000100800 */
[----:B0-----:R-:W-:Y:S01]  /*78c0*/  LEA.HI.X.SX32 R13, R10, R2, 0x1, P6 ;  /* 0x000000020a0d7211 */ /* 0x001fe200030f0eff */
[----:B-1----:R-:W-:-:S04]  /*78d0*/  @!P0 IMAD.MOV.U32 R8, RZ, RZ, R5 ;  /* 0x000000ffff088224 */ /* 0x002fc800078e0005 */
[----:B------:R-:W-:-:S05]  /*78e0*/  @!P0 IMAD.MOV.U32 R9, RZ, RZ, R13 ;  /* 0x000000ffff098224 */ /* 0x000fca00078e000d */
[----:B------:R0:W4:Y:S01]  /*78f0*/  @!P0 LDG.E.U8 R87, desc[UR18][R8.64] ;  /* 0x0000001208578981 */ /* 0x000122000c1e1100 */
[----:B------:R-:W-:-:S05]  /*7900*/  VIADD R11, R14, 0xffffffc9 ;  /* 0xffffffc90e0b7836 */ /* 0x000fca0000000000 */
[----:B------:R-:W-:Y:S01]  /*7910*/  ISETP.GE.U32.AND P4, PT, R11, 0x7fffff4a, PT ;  /* 0x7fffff4a0b00780c */ /* 0x000fe20003f86070 */
[C---:B------:R-:W-:Y:S02]  /*7920*/  IMAD R11, R4.reuse, 0x1e, RZ ;  /* 0x0000001e040b7824 */ /* 0x040fe400078e02ff */
[----:B------:R-:W-:Y:S01]  /*7930*/  IMAD R10, R4, 0x26, RZ ;  /* 0x00000026040a7824 */ /* 0x000fe200078e02ff */
[----:B------:R-:W-:Y:S02]  /*7940*/  PRMT R85, RZ, 0x7610, R85 ;  /* 0x00007610ff557816 */ /* 0x000fe40000000055 */
[----:B------:R-:W-:Y:S02]  /*7950*/  PRMT R83, RZ, 0x7610, R83 ;  /* 0x00007610ff537816 */ /* 0x000fe40000000053 */
[----:B------:R-:W-:Y:S01]  /*7960*/  PRMT R81, RZ, 0x7610, R81 ;  /* 0x00007610ff517816 */ /* 0x000fe20000000051 */
[----:B--2---:R-:W-:Y:S04]  /*7970*/  STL [R1+0x8a0], R90 ;  /* 0x0008a05a01007387 */ /* 0x004fe80000100800 */
[----:B------:R1:W-:Y:S04]  /*7980*/  STL [R1+0xe8], R3 ;  /* 0x0000e80301007387 */ /* 0x0003e80000100800 */
[----:B------:R2:W-:Y:S01]  /*7990*/  STL [R1+0xd4], R12 ;  /* 0x0000d40c01007387 */ /* 0x0005e20000100800 */
[----:B-1----:R-:W-:-:S04]  /*79a0*/  IADD3 R3, P6, PT, R11, R0, RZ ;  /* 0x000000000b037210 */ /* 0x002fc80007fde0ff */
[----:B------:R-:W-:Y:S01]  /*79b0*/  LEA.HI.X.SX32 R15, R11, R2, 0x1, P6 ;  /* 0x000000020b0f7211 */ /* 0x000fe200030f0eff */
[----:B0-----:R-:W-:Y:S02]  /*79c0*/  @!P2 IMAD.MOV.U32 R8, RZ, RZ, R3 ;  /* 0x000000ffff08a224 */ /* 0x001fe400078e0003 */
[----:B--2---:R-:W-:Y:S01]  /*79d0*/  VIADD R12, R14, 0xffffffc1 ;  /* 0xffffffc10e0c7836 */ /* 0x004fe20000000000 */
[----:B---3--:R-:W-:Y:S04]  /*79e0*/  STL [R1+0x8a4], R88 ;  /* 0x0008a45801007387 */ /* 0x008fe80000100800 */
[----:B------:R0:W-:Y:S01]  /*79f0*/  STL [R1+0x148], R5 ;  /* 0x0001480501007387 */ /* 0x0001e20000100800 */
[----:B------:R-:W-:-:S03]  /*7a00*/  @!P2 IMAD.MOV.U32 R9, RZ, RZ, R15 ;  /* 0x000000ffff09a224 */ /* 0x000fc600078e000f */
[----:B------:R1:W-:Y:S01]  /*7a10*/  STL [R1+0x144], R13 ;  /* 0x0001440d01007387 */ /* 0x0003e20000100800 */
[----:B------:R-:W-:Y:S01]  /*7a20*/  IMAD R11, R4, 0x2e, RZ ;  /* 0x0000002e040b7824 */ /* 0x000fe200078e02ff */
[----:B------:R-:W-:Y:S02]  /*7a30*/  ISETP.GE.U32.AND P0, PT, R12, 0x7fffff42, PT ;  /* 0x7fffff420c00780c */ /* 0x000fe40003f06070 */
[----:B------:R2:W3:Y:S01]  /*7a40*/  @!P2 LDG.E.U8 R85, desc[UR18][R8.64] ;  /* 0x000000120855a981 */ /* 0x0004e2000c1e1100 */
[----:B0-----:R-:W-:-:S04]  /*7a50*/  IADD3 R5, P6, PT, R10, R0, RZ ;  /* 0x000000000a057210 */ /* 0x001fc80007fde0ff */
[----:B-1----:R-:W-:Y:S01]  /*7a60*/  LEA.HI.X.SX32 R13, R10, R2, 0x1, P6 ;  /* 0x000000020a0d7211 */ /* 0x002fe200030f0eff */
[----:B------:R-:W-:Y:S02]  /*7a70*/  VIADD R12, R14, 0xffffffb9 ;  /* 0xffffffb90e0c7836 */ /* 0x000fe40000000000 */
[----:B--2---:R-:W-:Y:S02]  /*7a80*/  @!P5 IMAD.MOV.U32 R8, RZ, RZ, R5 ;  /* 0x000000ffff08d224 */ /* 0x004fe400078e0005 */
[----:B------:R-:W-:Y:S01]  /*7a90*/  @!P5 IMAD.MOV.U32 R9, RZ, RZ, R13 ;  /* 0x000000ffff09d224 */ /* 0x000fe200078e000d */
[----:B----4-:R-:W-:Y:S04]  /*7aa0*/  STL [R1+0x8a8], R87 ;  /* 0x0008a85701007387 */ /* 0x010fe80000100800 */
[----:B------:R0:W-:Y:S01]  /*7ab0*/  STL [R1+0x408], R3 ;  /* 0x0004080301007387 */ /* 0x0001e20000100800 */
[----:B------:R-:W-:-:S03]  /*7ac0*/  ISETP.GE.U32.AND P2, PT, R12, 0x7fffff3a, PT ;  /* 0x7fffff3a0c00780c */ /* 0x000fc60003f46070 */
[----:B------:R1:W2:Y:S01]  /*7ad0*/  @!P5 LDG.E.U8 R83, desc[UR18][R8.64] ;  /* 0x000000120853d981 */ /* 0x0002a2000c1e1100 */
[----:B0-----:R-:W-:Y:S01]  /*7ae0*/  IADD3 R3, P6, PT, R11, R0, RZ ;  /* 0x000000000b037210 */ /* 0x001fe20007fde0ff */
[----:B-1----:R-:W-:-:S03]  /*7af0*/  VIADD R8, R14, 0xffffffb1 ;  /* 0xffffffb10e087836 */ /* 0x002fc60000000000 */
[----:B------:R-:W-:Y:S02]  /*7b00*/  LEA.HI.X.SX32 R12, R11, R2, 0x1, P6 ;  /* 0x000000020b0c7211 */ /* 0x000fe400030f0eff */
[----:B------:R-:W-:Y:S01]  /*7b10*/  ISETP.GE.U32.AND P5, PT, R8, 0x7fffff32, PT ;  /* 0x7fffff320800780c */ /* 0x000fe20003fa6070 */
[----:B------:R-:W-:Y:S02]  /*7b20*/  @!P1 IMAD.MOV.U32 R8, RZ, RZ, R3 ;  /* 0x000000ffff089224 */ /* 0x000fe400078e0003 */
[----:B------:R-:W-:-:S05]  /*7b30*/  @!P1 IMAD.MOV.U32 R9, RZ, RZ, R12 ;  /* 0x000000ffff099224 */ /* 0x000fca00078e000c */
[----:B------:R0:W4:Y:S01]  /*7b40*/  @!P1 LDG.E.U8 R81, desc[UR18][R8.64] ;  /* 0x0000001208519981 */ /* 0x000122000c1e1100 */
[----:B------:R-:W-:Y:S02]  /*7b50*/  IMAD R10, R4, 0x36, RZ ;  /* 0x00000036040a7824 */ /* 0x000fe400078e02ff */
[----:B------:R-:W-:Y:S01]  /*7b60*/  VIADD R11, R14, 0xffffffa9 ;  /* 0xffffffa90e0b7836 */ /* 0x000fe20000000000 */
[----:B------:R-:W-:Y:S04]  /*7b70*/  STL [R1+0x404], R15 ;  /* 0x0004040f01007387 */ /* 0x000fe80000100800 */
[----:B------:R1:W-:Y:S01]  /*7b80*/  STL [R1+0x440], R5 ;  /* 0x0004400501007387 */ /* 0x0003e20000100800 */
[----:B------:R-:W-:Y:S01]  /*7b90*/  ISETP.GE.U32.AND P1, PT, R11, 0x7fffff2a, PT ;  /* 0x7fffff2a0b00780c */ /* 0x000fe20003f26070 */
[----:B------:R-:W-:Y:S01]  /*7ba0*/  IMAD R11, R4, 0x3e, RZ ;  /* 0x0000003e040b7824 */ /* 0x000fe200078e02ff */
[----:B-1----:R-:W-:-:S02]  /*7bb0*/  IADD3 R5, P6, PT, R10, R0, RZ ;  /* 0x000000000a057210 */ /* 0x002fc40007fde0ff */
[----:B------:R-:W-:-:S03]  /*7bc0*/  PRMT R80, RZ, 0x7610, R80 ;  /* 0x00007610ff507816 */ /* 0x000fc60000000050 */
[----:B0-----:R-:W-:Y:S01]  /*7bd0*/  @!P4 IMAD.MOV.U32 R8, RZ, RZ, R5 ;  /* 0x000000ffff08c224 */ /* 0x001fe200078e0005 */
[----:B------:R-:W-:Y:S02]  /*7be0*/  PRMT R79, RZ, 0x7610, R79 ;  /* 0x00007610ff4f7816 */ /* 0x000fe4000000004f */
[----:B------:R-:W-:Y:S01]  /*7bf0*/  PRMT R78, RZ, 0x7610, R78 ;  /* 0x00007610ff4e7816 */ /* 0x000fe2000000004e */
[----:B---3--:R-:W-:Y:S04]  /*7c00*/  STL [R1+0x8ac], R85 ;  /* 0x0008ac5501007387 */ /* 0x008fe80000100800 */
[----:B------:R0:W-:Y:S02]  /*7c10*/  STL [R1+0x43c], R13 ;  /* 0x00043c0d01007387 */ /* 0x0001e40000100800 */
[----:B0-----:R-:W-:Y:S01]  /*7c20*/  LEA.HI.X.SX32 R13, R10, R2, 0x1, P6 ;  /* 0x000000020a0d7211 */ /* 0x001fe200030f0eff */
[----:B------:R-:W-:Y:S01]  /*7c30*/  IMAD R10, R4, 0x46, RZ ;  /* 0x00000046040a7824 */ /* 0x000fe200078e02ff */
[----:B--2---:R-:W-:Y:S04]  /*7c40*/  STL [R1+0x8b0], R83 ;  /* 0x0008b05301007387 */ /* 0x004fe80000100800 */
[----:B------:R0:W-:Y:S01]  /*7c50*/  STL [R1+0x478], R3 ;  /* 0x0004780301007387 */ /* 0x0001e20000100800 */
[----:B------:R-:W-:-:S03]  /*7c60*/  @!P4 IMAD.MOV.U32 R9, RZ, RZ, R13 ;  /* 0x000000ffff09c224 */ /* 0x000fc600078e000d */
[----:B------:R1:W-:Y:S04]  /*7c70*/  STL [R1+0x474], R12 ;  /* 0x0004740c01007387 */ /* 0x0003e80000100800 */
[----:B------:R2:W3:Y:S01]  /*7c80*/  @!P4 LDG.E.U8 R80, desc[UR18][R8.64] ;  /* 0x000000120850c981 */ /* 0x0004e2000c1e1100 */
[----:B0-----:R-:W-:Y:S01]  /*7c90*/  IADD3 R3, P6, PT, R11, R0, RZ ;  /* 0x000000000b037210 */ /* 0x001fe20007fde0ff */
[----:B-1----:R-:W-:-:S03]  /*7ca0*/  VIADD R12, R14, 0xffffffa1 ;  /* 0xffffffa10e0c7836 */ /* 0x002fc60000000000 */
[----:B------:R-:W-:Y:S01]  /*7cb0*/  LEA.HI.X.SX32 R14, R11, R2, 0x1, P6 ;  /* 0x000000020b0e7211 */ /* 0x000fe200030f0eff */
[----:B----4-:R-:W-:Y:S01]  /*7cc0*/  STL [R1+0x8b4], R81 ;  /* 0x0008b45101007387 */ /* 0x010fe20000100800 */
[----:B--2---:R-:W-:-:S03]  /*7cd0*/  @!P0 IMAD.MOV.U32 R8, RZ, RZ, R3 ;  /* 0x000000ffff088224 */ /* 0x004fc600078e0003 */
[----:B------:R0:W-:Y:S01]  /*7ce0*/  STL [R1+0x4b8], R5 ;  /* 0x0004b80501007387 */ /* 0x0001e20000100800 */
[----:B------:R-:W-:-:S03]  /*7cf0*/  @!P0 IMAD.MOV.U32 R9, RZ, RZ, R14 ;  /* 0x000000ffff098224 */ /* 0x000fc600078e000e */
[----:B------:R1:W-:Y:S04]  /*7d00*/  STL [R1+0x4b4], R13 ;  /* 0x0004b40d01007387 */ /* 0x0003e80000100800 */
[----:B------:R2:W4:Y:S01]  /*7d10*/  @!P0 LDG.E.U8 R79, desc[UR18][R8.64] ;  /* 0x00000012084f8981 */ /* 0x000522000c1e1100 */
[----:B0-----:R-:W-:-:S04]  /*7d20*/  IADD3 R5, P6, PT, R10, R0, RZ ;  /* 0x000000000a057210 */ /* 0x001fc80007fde0ff */
[----:B-1----:R-:W-:Y:S01]  /*7d30*/  LEA.HI.X.SX32 R13, R10, R2, 0x1, P6 ;  /* 0x000000020a0d7211 */ /* 0x002fe200030f0eff */
[----:B--2---:R-:W-:-:S04]  /*7d40*/  @!P2 IMAD.MOV.U32 R8, RZ, RZ, R5 ;  /* 0x000000ffff08a224 */ /* 0x004fc800078e0005 */
[----:B------:R-:W-:-:S05]  /*7d50*/  @!P2 IMAD.MOV.U32 R9, RZ, RZ, R13 ;  /* 0x000000ffff09a224 */ /* 0x000fca00078e000d */
[----:B------:R0:W2:Y:S01]  /*7d60*/  @!P2 LDG.E.U8 R78, desc[UR18][R8.64] ;  /* 0x00000012084ea981 */ /* 0x0000a2000c1e1100 */
[C---:B------:R-:W-:Y:S02]  /*7d70*/  IMAD R11, R4.reuse, 0x4e, RZ ;  /* 0x0000004e040b7824 */ /* 0x040fe400078e02ff */
[----:B------:R-:W-:Y:S01]  /*7d80*/  IMAD R10, R4, 0x56, RZ ;  /* 0x00000056040a7824 */ /* 0x000fe200078e02ff */
[----:B------:R-:W-:Y:S02]  /*7d90*/  ISETP.GE.U32.AND P4, PT, R12, 0x7fffff22, PT ;  /* 0x7fffff220c00780c */ /* 0x000fe40003f86070 */
[----:B------:R-:W-:Y:S02]  /*7da0*/  PRMT R77, RZ, 0x7610, R77 ;  /* 0x00007610ff4d7816 */ /* 0x000fe4000000004d */
[----:B------:R-:W-:Y:S02]  /*7db0*/  PRMT R76, RZ, 0x7610, R76 ;  /* 0x00007610ff4c7816 */ /* 0x000fe4000000004c */
[----:B------:R-:W-:Y:S01]  /*7dc0*/  PRMT R75, RZ, 0x7610, R75 ;  /* 0x00007610ff4b7816 */ /* 0x000fe2000000004b */
[----:B------:R-:W-:-:S05]  /*7dd0*/  VIADD R85, R68, 0x33 ;  /* 0x0000003344557836 */ /* 0x000fca0000000000 */
[----:B------:R-:W-:Y:S01]  /*7de0*/  IABS R19, R85 ;  /* 0x0000005500137213 */ /* 0x000fe20000000000 */
[----:B---3--:R-:W-:Y:S04]  /*7df0*/  STL [R1+0x8b8], R80 ;  /* 0x0008b85001007387 */ /* 0x008fe80000100800 */
[----:B------:R1:W-:Y:S04]  /*7e00*/  STL [R1+0x4f0], R3 ;  /* 0x0004f00301007387 */ /* 0x0003e80000100800 */
[----:B------:R-:W-:Y:S04]  /*7e10*/  STL [R1+0x4ec], R14 ;  /* 0x0004ec0e01007387 */ /* 0x000fe80000100800 */
[----:B------:R3:W-:Y:S01]  /*7e20*/  STL [R1+0x528], R5 ;  /* 0x0005280501007387 */ /* 0x0007e20000100800 */
[----:B-1----:R-:W-:-:S03]  /*7e30*/  IADD3 R3, P0, PT, R11, R0, RZ ;  /* 0x000000000b037210 */ /* 0x002fc60007f1e0ff */
[----:B----4-:R-:W-:Y:S01]  /*7e40*/  STL [R1+0x8bc], R79 ;  /* 0x0008bc4f01007387 */ /* 0x010fe20000100800 */
[----:B---3--:R-:W-:-:S03]  /*7e50*/  IADD3 R5, P2, PT, R10, R0, RZ ;  /* 0x000000000a057210 */ /* 0x008fc60007f5e0ff */
[----:B------:R1:W-:Y:S01]  /*7e60*/  STL [R1+0x524], R13 ;  /* 0x0005240d01007387 */ /* 0x0003e20000100800 */
[----:B0-----:R-:W-:Y:S01]  /*7e70*/  @!P5 IMAD.MOV.U32 R8, RZ, RZ, R3 ;  /* 0x000000ffff08d224 */ /* 0x001fe200078e0003 */
[-C--:B------:R-:W-:Y:S02]  /*7e80*/  LEA.HI.X.SX32 R12, R10, R2.reuse, 0x1, P2 ;  /* 0x000000020a0c7211 */ /* 0x080fe400010f0eff */
[----:B-1----:R-:W-:Y:S01]  /*7e90*/  LEA.HI.X.SX32 R13, R11, R2, 0x1, P0 ;  /* 0x000000020b0d7211 */ /* 0x002fe200000f0eff */
[----:B------:R-:W-:Y:S01]  /*7ea0*/  IMAD R11, R4, 0x5e, RZ ;  /* 0x0000005e040b7824 */ /* 0x000fe200078e02ff */
[----:B--2---:R-:W-:Y:S03]  /*7eb0*/  STL [R1+0x8c0], R78 ;  /* 0x0008c04e01007387 */ /* 0x004fe60000100800 */
[----:B------:R-:W-:Y:S01]  /*7ec0*/  @!P5 IMAD.MOV.U32 R9, RZ, RZ, R13 ;  /* 0x000000ffff09d224 */ /* 0x000fe200078e000d */
[----:B------:R0:W-:Y:S04]  /*7ed0*/  STL [R1+0x560], R3 ;  /* 0x0005600301007387 */ /* 0x0001e80000100800 */
[----:B------:R1:W2:Y:S01]  /*7ee0*/  @!P5 LDG.E.U8 R77, desc[UR18][R8.64] ;  /* 0x00000012084dd981 */ /* 0x0002a2000c1e1100 */
[----:B------:R-:W-:-:S02]  /*7ef0*/  VIADD R80, R68, 0x30 ;  /* 0x0000003044507836 */ /* 0x000fc40000000000 */
[C---:B------:R-:W-:Y:S02]  /*7f00*/  VIADD R90, R68.reuse, 0x36 ;  /* 0x00000036445a7836 */ /* 0x040fe40000000000 */
[C---:B------:R-:W-:Y:S01]  /*7f10*/  VIADD R92, R68.reuse, 0x39 ;  /* 0x00000039445c7836 */ /* 0x040fe20000000000 */
[C---:B0-----:R-:W-:Y:S01]  /*7f20*/  IADD3 R3, P0, PT, R11.reuse, R0, RZ ;  /* 0x000000000b037210 */ /* 0x041fe20007f1e0ff */
[----:B------:R0:W-:Y:S01]  /*7f30*/  STL [R1+0x598], R5 ;  /* 0x0005980501007387 */ /* 0x0001e20000100800 */
[----:B------:R-:W-:Y:S01]  /*7f40*/  VIADD R82, R68, 0x3f ;  /* 0x0000003f44527836 */ /* 0x000fe20000000000 */
[----:B------:R-:W-:Y:S01]  /*7f50*/  ISETP.GT.U32.AND P2, PT, R6, R71, PT ;  /* 0x000000470600720c */ /* 0x000fe20003f44070 */
[----:B-1----:R-:W-:Y:S01]  /*7f60*/  @!P1 IMAD.MOV.U32 R8, RZ, RZ, R5 ;  /* 0x000000ffff089224 */ /* 0x002fe200078e0005 */
[----:B------:R-:W1:Y:S01]  /*7f70*/  LDC R78, c[0x0][0x3a0] ;  /* 0x0000e800ff4e7b82 */ /* 0x000e620000000800 */
[----:B------:R-:W-:Y:S01]  /*7f80*/  @!P1 IMAD.MOV.U32 R9, RZ, RZ, R12 ;  /* 0x000000ffff099224 */ /* 0x000fe200078e000c */
[----:B0-----:R-:W-:-:S04]  /*7f90*/  LEA.HI.X.SX32 R5, R11, R2, 0x1, P0 ;  /* 0x000000020b057211 */ /* 0x001fc800000f0eff */
[----:B------:R0:W3:Y:S02]  /*7fa0*/  @!P1 LDG.E.U8 R76, desc[UR18][R8.64] ;  /* 0x00000012084c9981 */ /* 0x0000e4000c1e1100 */
[----:B0-----:R-:W-:Y:S02]  /*7fb0*/  @!P4 IMAD.MOV.U32 R8, RZ, RZ, R3 ;  /* 0x000000ffff08c224 */ /* 0x001fe400078e0003 */
[----:B------:R-:W-:-:S05]  /*7fc0*/  @!P4 IMAD.MOV.U32 R9, RZ, RZ, R5 ;  /* 0x000000ffff09c224 */ /* 0x000fca00078e0005 */
[----:B------:R0:W4:Y:S01]  /*7fd0*/  @!P4 LDG.E.U8 R75, desc[UR18][R8.64] ;  /* 0x00000012084bc981 */ /* 0x000122000c1e1100 */
[----:B------:R-:W-:-:S05]  /*7fe0*/  IABS R22, R80 ;  /* 0x0000005000167213 */ /* 0x000fca0000000000 */
[----:B0-----:R-:W-:-:S04]  /*7ff0*/  IMAD.HI.U32 R8, R7, R22, RZ ;  /* 0x0000001607087227 */ /* 0x001fc800078e00ff */
[----:B------:R-:W-:-:S04]  /*8000*/  IMAD.MOV R8, RZ, RZ, -R8 ;  /* 0x000000ffff087224 */ /* 0x000fc800078e0a08 */
[----:B------:R-:W-:Y:S02]  /*8010*/  IMAD R22, R6, R8, R22 ;  /* 0x0000000806167224 */ /* 0x000fe400078e0216 */
[----:B------:R-:W-:Y:S01]  /*8020*/  IMAD.HI.U32 R8, R7, R19, RZ ;  /* 0x0000001307087227 */ /* 0x000fe200078e00ff */
[----:B------:R-:W-:-:S03]  /*8030*/  IABS R16, R90 ;  /* 0x0000005a00107213 */ /* 0x000fc60000000000 */
[----:B------:R-:W-:-:S04]  /*8040*/  IMAD.MOV R8, RZ, RZ, -R8 ;  /* 0x000000ffff087224 */ /* 0x000fc800078e0a08 */
[----:B------:R-:W-:Y:S02]  /*8050*/  IMAD R19, R6, R8, R19 ;  /* 0x0000000806137224 */ /* 0x000fe400078e0213 */
[----:B------:R-:W-:Y:S01]  /*8060*/  IMAD.HI.U32 R8, R7, R16, RZ ;  /* 0x0000001007087227 */ /* 0x000fe200078e00ff */
[----:B------:R0:W-:Y:S03]  /*8070*/  STL [R1+0x55c], R13 ;  /* 0x00055c0d01007387 */ /* 0x0001e60000100800 */
[----:B------:R-:W-:Y:S01]  /*8080*/  IMAD.MOV R8, RZ, RZ, -R8 ;  /* 0x000000ffff087224 */ /* 0x000fe200078e0a08 */
[----:B0-----:R-:W-:-:S03]  /*8090*/  IABS R13, R92 ;  /* 0x0000005c000d7213 */ /* 0x001fc60000000000 */
[----:B------:R-:W-:Y:S02]  /*80a0*/  IMAD R16, R6, R8, R16 ;  /* 0x0000000806107224 */ /* 0x000fe400078e0210 */
[----:B------:R-:W-:-:S04]  /*80b0*/  IMAD.HI.U32 R8, R7, R13, RZ ;  /* 0x0000000d07087227 */ /* 0x000fc800078e00ff */
[----:B------:R-:W-:Y:S01]  /*80c0*/  IMAD.MOV R8, RZ, RZ, -R8 ;  /* 0x000000ffff087224 */ /* 0x000fe200078e0a08 */
[----:B------:R-:W-:-:S03]  /*80d0*/  ISETP.GT.U32.AND P0, PT, R6, R69, PT ;  /* 0x000000450600720c */ /* 0x000fc60003f04070 */
[----:B------:R-:W-:Y:S01]  /*80e0*/  IMAD R13, R6, R8, R13 ;  /* 0x00000008060d7224 */ /* 0x000fe200078e020d */
[----:B------:R-:W-:-:S05]  /*80f0*/  IABS R8, R82 ;  /* 0x0000005200087213 */ /* 0x000fca0000000000 */
[----:B------:R-:W-:-:S04]  /*8100*/  IMAD.HI.U32 R72, R7, R8, RZ ;  /* 0x0000000807487227 */ /* 0x000fc800078e00ff */
[----:B------:R-:W-:Y:S02]  /*8110*/  IMAD.MOV R72, RZ, RZ, -R72 ;  /* 0x000000ffff487224 */ /* 0x000fe400078e0a48 */
[----:B------:R-:W-:Y:S01]  /*8120*/  @!P0 IMAD.IADD R69, R69, 0x1, -R6 ;  /* 0x0000000145458824 */ /* 0x000fe200078e0a06 */
[C---:B------:R-:W-:Y:S01]  /*8130*/  ISETP.GT.U32.AND P0, PT, R6.reuse, R63, PT ;  /* 0x0000003f0600720c */ /* 0x040fe20003f04070 */
[C---:B------:R-:W-:Y:S01]  /*8140*/  IMAD R8, R6.reuse, R72, R8 ;  /* 0x0000004806087224 */ /* 0x040fe200078e0208 */
[----:B------:R-:W-:-:S04]  /*8150*/  ISETP.GT.U32.AND P4, PT, R6, R70, PT ;  /* 0x000000460600720c */ /* 0x000fc80003f84070 */
[C---:B------:R-:W-:Y:S02]  /*8160*/  ISETP.GT.U32.AND P5, PT, R6.reuse, R8, PT ;  /* 0x000000080600720c */ /* 0x040fe40003fa4070 */
[----:B------:R-:W-:-:S05]  /*8170*/  ISETP.GT.U32.AND P1, PT, R6, R67, PT ;  /* 0x000000430600720c */ /* 0x000fca0003f24070 */
[--C-:B------:R-:W-:Y:S01]  /*8180*/  @!P0 IMAD.IADD R63, R63, 0x1, -R6.reuse ;  /* 0x000000013f3f8824 */ /* 0x100fe200078e0a06 */
[C---:B------:R-:W-:Y:S01]  /*8190*/  ISETP.GT.U32.AND P0, PT, R6.reuse, R58, PT ;  /* 0x0000003a0600720c */ /* 0x040fe20003f04070 */
[--C-:B------:R-:W-:Y:S01]  /*81a0*/  @!P2 IMAD.IADD R71, R71, 0x1, -R6.reuse ;  /* 0x000000014747a824 */ /* 0x100fe200078e0a06 */
[----:B------:R-:W-:Y:S01]  /*81b0*/  ISETP.GT.U32.AND P2, PT, R6, R66, PT ;  /* 0x000000420600720c */ /* 0x000fe20003f44070 */
[--C-:B------:R-:W-:Y:S01]  /*81c0*/  @!P4 IMAD.IADD R70, R70, 0x1, -R6.reuse ;  /* 0x000000014646c824 */ /* 0x100fe200078e0a06 */
[----:B------:R-:W-:Y:S01]  /*81d0*/  ISETP.GT.U32.AND P4, PT, R6, R64, PT ;  /* 0x000000400600720c */ /* 0x000fe20003f84070 */
[--C-:B------:R-:W-:Y:S01]  /*81e0*/  @!P5 IMAD.IADD R8, R8, 0x1, -R6.reuse ;  /* 0x000000010808d824 */ /* 0x100fe200078e0a06 */
[C---:B------:R-:W-:Y:S01]  /*81f0*/  ISETP.GT.U32.AND P5, PT, R6.reuse, R65, PT ;  /* 0x000000410600720c */ /* 0x040fe20003fa4070 */
[----:B------:R-:W-:Y:S01]  /*8200*/  @!P1 IMAD.IADD R67, R67, 0x1, -R6 ;  /* 0x0000000143439824 */ /* 0x000fe200078e0a06 */
[----:B------:R-:W-:Y:S01]  /*8210*/  ISETP.GT.U32.AND P1, PT, R6, R62, PT ;  /* 0x0000003e0600720c */ /* 0x000fe20003f24070 */
[----:B------:R-:W-:-:S04]  /*8220*/  VIADD R79, R68, 0x2f ;  /* 0x0000002f444f7836 */ /* 0x000fc80000000000 */
[--C-:B------:R-:W-:Y:S01]  /*8230*/  @!P0 IMAD.IADD R58, R58, 0x1, -R6.reuse ;  /* 0x000000013a3a8824 */ /* 0x100fe200078e0a06 */
[----:B------:R-:W-:Y:S01]  /*8240*/  ISETP.GT.U32.AND P0, PT, R6, R53, PT ;  /* 0x000000350600720c */ /* 0x000fe20003f04070 */
[--C-:B------:R-:W-:Y:S01]  /*8250*/  @!P2 IMAD.IADD R66, R66, 0x1, -R6.reuse ;  /* 0x000000014242a824 */ /* 0x100fe200078e0a06 */
[----:B------:R-:W-:Y:S01]  /*8260*/  ISETP.GT.U32.AND P2, PT, R6, R61, PT ;  /* 0x0000003d0600720c */ /* 0x000fe20003f44070 */
[--C-:B------:R-:W-:Y:S01]  /*8270*/  @!P4 IMAD.IADD R64, R64, 0x1, -R6.reuse ;  /* 0x000000014040c824 */ /* 0x100fe200078e0a06 */
[C---:B------:R-:W-:Y:S01]  /*8280*/  ISETP.GT.U32.AND P4, PT, R6.reuse, R59, PT ;  /* 0x0000003b0600720c */ /* 0x040fe20003f84070 */
[--C-:B------:R-:W-:Y:S01]  /*8290*/  @!P5 IMAD.IADD R65, R65, 0x1, -R6.reuse ;  /* 0x000000014141d824 */ /* 0x100fe200078e0a06 */
[----:B------:R-:W-:Y:S01]  /*82a0*/  ISETP.GT.U32.AND P5, PT, R6, R60, PT ;  /* 0x0000003c0600720c */ /* 0x000fe20003fa4070 */
[----:B------:R-:W-:Y:S02]  /*82b0*/  VIADD R81, R68, 0x31 ;  /* 0x0000003144517836 */ /* 0x000fe40000000000 */
[----:B------:R-:W-:Y:S01]  /*82c0*/  @!P1 IMAD.IADD R62, R62, 0x1, -R6 ;  /* 0x000000013e3e9824 */ /* 0x000fe200078e0a06 */
[----:B------:R-:W-:Y:S01]  /*82d0*/  ISETP.GT.U32.AND P1, PT, R6, R57, PT ;  /* 0x000000390600720c */ /* 0x000fe20003f24070 */
[----:B------:R-:W-:-:S02]  /*82e0*/  VIADD R83, R68, 0x32 ;  /* 0x0000003244537836 */ /* 0x000fc40000000000 */
[--C-:B------:R-:W-:Y:S01]  /*82f0*/  @!P0 IMAD.IADD R53, R53, 0x1, -R6.reuse ;  /* 0x0000000135358824 */ /* 0x100fe200078e0a06 */
[----:B------:R-:W-:Y:S01]  /*8300*/  ISETP.GT.U32.AND P0, PT, R6, R48, PT ;  /* 0x000000300600720c */ /* 0x000fe20003f04070 */
[C---:B------:R-:W-:Y:S02]  /*8310*/  VIADD R87, R68.reuse, 0x34 ;  /* 0x0000003444577836 */ /* 0x040fe40000000000 */
[C---:B------:R-:W-:Y:S02]  /*8320*/  VIADD R88, R68.reuse, 0x35 ;  /* 0x0000003544587836 */ /* 0x040fe40000000000 */
[C---:B------:R-:W-:Y:S02]  /*8330*/  VIADD R89, R68.reuse, 0x37 ;  /* 0x0000003744597836 */ /* 0x040fe40000000000 */
[----:B------:R-:W-:Y:S02]  /*8340*/  VIADD R91, R68, 0x38 ;  /* 0x00000038445b7836 */ /* 0x000fe40000000000 */
[--C-:B------:R-:W-:Y:S01]  /*8350*/  @!P2 IMAD.IADD R61, R61, 0x1, -R6.reuse ;  /* 0x000000013d3da824 */ /* 0x100fe200078e0a06 */
[----:B------:R-:W-:Y:S01]  /*8360*/  ISETP.GT.U32.AND P2, PT, R6, R56, PT ;  /* 0x000000380600720c */ /* 0x000fe20003f44070 */
[--C-:B------:R-:W-:Y:S01]  /*8370*/  @!P5 IMAD.IADD R60, R60, 0x1, -R6.reuse ;  /* 0x000000013c3cd824 */ /* 0x100fe200078e0a06 */
[C---:B------:R-:W-:Y:S01]  /*8380*/  ISETP.GT.U32.AND P5, PT, R6.reuse, R55, PT ;  /* 0x000000370600720c */ /* 0x040fe20003fa4070 */
[----:B------:R-:W-:Y:S01]  /*8390*/  @!P4 IMAD.IADD R59, R59, 0x1, -R6 ;  /* 0x000000013b3bc824 */ /* 0x000fe200078e0a06 */
[----:B------:R-:W-:Y:S01]  /*83a0*/  ISETP.GT.U32.AND P4, PT, R6, R54, PT ;  /* 0x000000360600720c */ /* 0x000fe20003f84070 */
[----:B------:R-:W-:-:S02]  /*83b0*/  VIADD R93, R68, 0x3a ;  /* 0x0000003a445d7836 */ /* 0x000fc40000000000 */
[--C-:B------:R-:W-:Y:S01]  /*83c0*/  @!P1 IMAD.IADD R57, R57, 0x1, -R6.reuse ;  /* 0x0000000139399824 */ /* 0x100fe200078e0a06 */
[----:B------:R-:W-:Y:S01]  /*83d0*/  ISETP.GT.U32.AND P1, PT, R6, R52, PT ;  /* 0x000000340600720c */ /* 0x000fe20003f24070 */
[C---:B------:R-:W-:Y:S02]  /*83e0*/  VIADD R86, R68.reuse, 0x3d ;  /* 0x0000003d44567836 */ /* 0x040fe40000000000 */
[----:B------:R-:W-:Y:S02]  /*83f0*/  VIADD R84, R68, 0x3e ;  /* 0x0000003e44547836 */ /* 0x000fe40000000000 */
[--C-:B------:R-:W-:Y:S01]  /*8400*/  @!P0 IMAD.IADD R48, R48, 0x1, -R6.reuse ;  /* 0x0000000130308824 */ /* 0x100fe200078e0a06 */
[----:B------:R-:W-:Y:S01]  /*8410*/  ISETP.GT.U32.AND P0, PT, R6, R43, PT ;  /* 0x0000002b0600720c */ /* 0x000fe20003f04070 */
[--C-:B------:R-:W-:Y:S01]  /*8420*/  @!P2 IMAD.IADD R56, R56, 0x1, -R6.reuse ;  /* 0x000000013838a824 */ /* 0x100fe200078e0a06 */
[C---:B------:R-:W-:Y:S01]  /*8430*/  ISETP.GT.U32.AND P2, PT, R6.reuse, R51, PT ;  /* 0x000000330600720c */ /* 0x040fe20003f44070 */
[--C-:B------:R-:W-:Y:S01]  /*8440*/  @!P5 IMAD.IADD R55, R55, 0x1, -R6.reuse ;  /* 0x000000013737d824 */ /* 0x100fe200078e0a06 */
[----:B------:R-:W-:Y:S01]  /*8450*/  ISETP.GT.U32.AND P5, PT, R6, R50, PT ;  /* 0x000000320600720c */ /* 0x000fe20003fa4070 */
[--C-:B------:R-:W-:Y:S01]  /*8460*/  @!P4 IMAD.IADD R54, R54, 0x1, -R6.reuse ;  /* 0x000000013636c824 */ /* 0x100fe200078e0a06 */
[----:B------:R-:W-:Y:S01]  /*8470*/  ISETP.GT.U32.AND P4, PT, R6, R49, PT ;  /* 0x000000310600720c */ /* 0x000fe20003f84070 */
[----:B------:R-:W-:Y:S01]  /*8480*/  @!P1 IMAD.IADD R52, R52, 0x1, -R6 ;  /* 0x0000000134349824 */ /* 0x000fe200078e0a06 */
[----:B------:R-:W-:-:S02]  /*8490*/  ISETP.GT.U32.AND P1, PT, R6, R47, PT ;  /* 0x0000002f0600720c */ /* 0x000fc40003f24070 */
[----:B------:R-:W-:-:S03]  /*84a0*/  IABS R23, R79 ;  /* 0x0000004f00177213 */ /* 0x000fc60000000000 */
[--C-:B------:R-:W-:Y:S01]  /*84b0*/  @!P0 IMAD.IADD R43, R43, 0x1, -R6.reuse ;  /* 0x000000012b2b8824 */ /* 0x100fe200078e0a06 */
[C---:B------:R-:W-:Y:S01]  /*84c0*/  ISETP.GT.U32.AND P0, PT, R6.reuse, R38, PT ;  /* 0x000000260600720c */ /* 0x040fe20003f04070 */
[--C-:B------:R-:W-:Y:S01]  /*84d0*/  @!P2 IMAD.IADD R51, R51, 0x1, -R6.reuse ;  /* 0x000000013333a824 */ /* 0x100fe200078e0a06 */
[----:B------:R-:W-:Y:S01]  /*84e0*/  ISETP.GT.U32.AND P2, PT, R6, R46, PT ;  /* 0x0000002e0600720c */ /* 0x000fe20003f44070 */
[--C-:B------:R-:W-:Y:S01]  /*84f0*/  @!P5 IMAD.IADD R50, R50, 0x1, -R6.reuse ;  /* 0x000000013232d824 */ /* 0x100fe200078e0a06 */
[C---:B------:R-:W-:Y:S01]  /*8500*/  ISETP.GT.U32.AND P5, PT, R6.reuse, R45, PT ;  /* 0x0000002d0600720c */ /* 0x040fe20003fa4070 */
[--C-:B------:R-:W-:Y:S01]  /*8510*/  @!P4 IMAD.IADD R49, R49, 0x1, -R6.reuse ;  /* 0x000000013131c824 */ /* 0x100fe200078e0a06 */
[C---:B------:R-:W-:Y:S01]  /*8520*/  ISETP.GT.U32.AND P4, PT, R6.reuse, R44, PT ;  /* 0x0000002c0600720c */ /* 0x040fe20003f84070 */
[----:B------:R-:W-:Y:S01]  /*8530*/  @!P1 IMAD.IADD R47, R47, 0x1, -R6 ;  /* 0x000000012f2f9824 */ /* 0x000fe200078e0a06 */
[----:B------:R-:W-:Y:S02]  /*8540*/  ISETP.GT.U32.AND P1, PT, R6, R42, PT ;  /* 0x0000002a0600720c */ /* 0x000fe40003f24070 */
[----:B------:R-:W-:-:S03]  /*8550*/  IABS R21, R81 ;  /* 0x0000005100157213 */ /* 0x000fc60000000000 */
[----:B------:R-:W-:Y:S01]  /*8560*/  @!P0 IMAD.IADD R38, R38, 0x1, -R6 ;  /* 0x0000000126268824 */ /* 0x000fe200078e0a06 */
[----:B------:R-:W-:Y:S01]  /*8570*/  ISETP.GT.U32.AND P0, PT, R6, R33, PT ;  /* 0x000000210600720c */ /* 0x000fe20003f04070 */
[----:B------:R-:W-:Y:S01]  /*8580*/  IMAD.HI.U32 R9, R7, R21, RZ ;  /* 0x0000001507097227 */ /* 0x000fe200078e00ff */
[----:B------:R-:W-:-:S03]  /*8590*/  IABS R18, R87 ;  /* 0x0000005700127213 */ /* 0x000fc60000000000 */
[--C-:B------:R-:W-:Y:S01]  /*85a0*/  @!P2 IMAD.IADD R46, R46, 0x1, -R6.reuse ;  /* 0x000000012e2ea824 */ /* 0x100fe200078e0a06 */
[C---:B------:R-:W-:Y:S01]  /*85b0*/  ISETP.GT.U32.AND P2, PT, R6.reuse, R41, PT ;  /* 0x000000290600720c */ /* 0x040fe20003f44070 */
[--C-:B------:R-:W-:Y:S01]  /*85c0*/  @!P5 IMAD.IADD R45, R45, 0x1, -R6.reuse ;  /* 0x000000012d2dd824 */ /* 0x100fe200078e0a06 */
[----:B------:R-:W-:Y:S01]  /*85d0*/  ISETP.GT.U32.AND P5, PT, R6, R40, PT ;  /* 0x000000280600720c */ /* 0x000fe20003fa4070 */
[----:B------:R-:W-:Y:S01]  /*85e0*/  @!P4 IMAD.IADD R44, R44, 0x1, -R6 ;  /* 0x000000012c2cc824 */ /* 0x000fe200078e0a06 */
[----:B------:R-:W-:Y:S01]  /*85f0*/  ISETP.GT.U32.AND P4, PT, R6, R39, PT ;  /* 0x000000270600720c */ /* 0x000fe20003f84070 */
[----:B------:R-:W-:-:S04]  /*8600*/  IMAD.HI.U32 R10, R7, R23, RZ ;  /* 0x00000017070a7227 */ /* 0x000fc800078e00ff */
[----:B------:R-:W-:Y:S02]  /*8610*/  IMAD.MOV R9, RZ, RZ, -R9 ;  /* 0x000000ffff097224 */ /* 0x000fe400078e0a09 */
[----:B------:R-:W-:Y:S01]  /*8620*/  @!P1 IMAD.IADD R42, R42, 0x1, -R6 ;  /* 0x000000012a2a9824 */ /* 0x000fe200078e0a06 */
[C---:B------:R-:W-:Y:S01]  /*8630*/  ISETP.GT.U32.AND P1, PT, R6.reuse, R37, PT ;  /* 0x000000250600720c */ /* 0x040fe20003f24070 */
[----:B------:R-:W-:Y:S01]  /*8640*/  IMAD.MOV R10, RZ, RZ, -R10 ;  /* 0x000000ffff0a7224 */ /* 0x000fe200078e0a0a */
[----:B------:R-:W-:Y:S01]  /*8650*/  IABS R20, R83 ;  /* 0x0000005300147213 */ /* 0x000fe20000000000 */
[----:B------:R-:W-:Y:S02]  /*8660*/  IMAD R21, R6, R9, R21 ;  /* 0x0000000906157224 */ /* 0x000fe400078e0215 */
[----:B------:R-:W-:Y:S01]  /*8670*/  IMAD.HI.U32 R9, R7, R18, RZ ;  /* 0x0000001207097227 */ /* 0x000fe200078e00ff */
[----:B------:R-:W-:-:S03]  /*8680*/  IABS R15, R89 ;  /* 0x00000059000f7213 */ /* 0x000fc60000000000 */
[----:B------:R-:W-:Y:S01]  /*8690*/  @!P0 IMAD.IADD R33, R33, 0x1, -R6 ;  /* 0x0000000121218824 */ /* 0x000fe200078e0a06 */
[C---:B------:R-:W-:Y:S01]  /*86a0*/  ISETP.GT.U32.AND P0, PT, R6.reuse, R28, PT ;  /* 0x0000001c0600720c */ /* 0x040fe20003f04070 */
[----:B------:R-:W-:Y:S02]  /*86b0*/  IMAD R23, R6, R10, R23 ;  /* 0x0000000a06177224 */ /* 0x000fe400078e0217 */
[----:B------:R-:W-:-:S04]  /*86c0*/  IMAD.HI.U32 R10, R7, R20, RZ ;  /* 0x00000014070a7227 */ /* 0x000fc800078e00ff */
[----:B------:R-:W-:Y:S01]  /*86d0*/  IMAD.MOV R9, RZ, RZ, -R9 ;  /* 0x000000ffff097224 */ /* 0x000fe200078e0a09 */
[----:B--2---:R-:W-:Y:S04]  /*86e0*/  STL [R1+0x8c4], R77 ;  /* 0x0008c44d01007387 */ /* 0x004fe80000100800 */
[----:B------:R-:W-:Y:S04]  /*86f0*/  STL [R1+0x594], R12 ;  /* 0x0005940c01007387 */ /* 0x000fe80000100800 */
[----:B------:R-:W-:Y:S04]  /*8700*/  STL [R1+0x73c], R79 ;  /* 0x00073c4f01007387 */ /* 0x000fe80000100800 */
[----:B------:R-:W-:Y:S04]  /*8710*/  STL [R1+0x8c8], R79 ;  /* 0x0008c84f01007387 */ /* 0x000fe80000100800 */
[----:B---3--:R-:W-:Y:S04]  /*8720*/  STL [R1+0x8cc], R76 ;  /* 0x0008cc4c01007387 */ /* 0x008fe80000100800 */
[----:B------:R-:W-:Y:S04]  /*8730*/  STL [R1+0x5d0], R3 ;  /* 0x0005d00301007387 */ /* 0x000fe80000100800 */
[----:B------:R0:W-:Y:S04]  /*8740*/  STL [R1+0x5cc], R5 ;  /* 0x0005cc0501007387 */ /* 0x0001e80000100800 */
[----:B------:R-:W-:Y:S04]  /*8750*/  STL [R1+0x738], R80 ;  /* 0x0007385001007387 */ /* 0x000fe80000100800 */
[----:B------:R-:W-:Y:S04]  /*8760*/  STL [R1+0x734], R81 ;  /* 0x0007345101007387 */ /* 0x000fe80000100800 */
[----:B----4-:R-:W-:Y:S04]  /*8770*/  STL [R1+0x8d0], R75 ;  /* 0x0008d04b01007387 */ /* 0x010fe80000100800 */
[----:B------:R-:W-:Y:S04]  /*8780*/  STL [R1+0x730], R83 ;  /* 0x0007305301007387 */ /* 0x000fe80000100800 */
[----:B------:R2:W-:Y:S04]  /*8790*/  STL [R1+0x8d4], R80 ;  /* 0x0008d45001007387 */ /* 0x0005e80000100800 */
[----:B------:R-:W-:Y:S01]  /*87a0*/  STL [R1+0x8d8], R81 ;  /* 0x0008d85101007387 */ /* 0x000fe20000100800 */
[----:B0-----:R-:W-:-:S03]  /*87b0*/  VIADD R5, R68, 0x3b ;  /* 0x0000003b44057836 */ /* 0x001fc60000000000 */
[----:B------:R-:W-:Y:S01]  /*87c0*/  STL [R1+0x72c], R85 ;  /* 0x00072c5501007387 */ /* 0x000fe20000100800 */
[----:B------:R-:W-:-:S03]  /*87d0*/  VIADD R3, R68, 0x3c ;  /* 0x0000003c44037836 */ /* 0x000fc60000000000 */
        /* <DEDUP_REMOVED lines=12> */
[----:B--2---:R-:W2:Y:S04]  /*88a0*/  LDL R80, [R1+0x740] ;  /* 0x0007400001507983 */ /* 0x004ea80000100800 */
[----:B------:R-:W3:Y:S04]  /*88b0*/  LDL R75, [R1+0x750] ;  /* 0x00075000014b7983 */ /* 0x000ee80000100800 */
[----:B------:R-:W4:Y:S04]  /*88c0*/  LDL R76, [R1+0x754] ;  /* 0x00075400014c7983 */ /* 0x000f280000100800 */
[----:B------:R-:W2:Y:S01]  /*88d0*/  LDL R79, [R1+0x758] ;  /* 0x00075800014f7983 */ /* 0x000ea20000100800 */
[--C-:B------:R-:W-:Y:S01]  /*88e0*/  @!P2 IMAD.IADD R41, R41, 0x1, -R6.reuse ;  /* 0x000000012929a824 */ /* 0x100fe200078e0a06 */
[----:B------:R-:W-:Y:S01]  /*88f0*/  IABS R17, R88 ;  /* 0x0000005800117213 */ /* 0x000fe20000000000 */
[--C-:B------:R-:W-:Y:S01]  /*8900*/  @!P5 IMAD.IADD R40, R40, 0x1, -R6.reuse ;  /* 0x000000012828d824 */ /* 0x100fe200078e0a06 */
[C---:B------:R-:W-:Y:S01]  /*8910*/  ISETP.GT.U32.AND P2, PT, R6.reuse, R36, PT ;  /* 0x000000240600720c */ /* 0x040fe20003f44070 */
[----:B------:R-:W-:Y:S01]  /*8920*/  @!P4 IMAD.IADD R39, R39, 0x1, -R6 ;  /* 0x000000012727c824 */ /* 0x000fe200078e0a06 */
[C---:B------:R-:W-:Y:S01]  /*8930*/  ISETP.GT.U32.AND P5, PT, R6.reuse, R35, PT ;  /* 0x000000230600720c */ /* 0x040fe20003fa4070 */
[----:B------:R-:W-:Y:S01]  /*8940*/  IMAD.MOV R10, RZ, RZ, -R10 ;  /* 0x000000ffff0a7224 */ /* 0x000fe200078e0a0a */
[C---:B------:R-:W-:Y:S01]  /*8950*/  ISETP.GT.U32.AND P4, PT, R6.reuse, R34, PT ;  /* 0x000000220600720c */ /* 0x040fe20003f84070 */
[----:B------:R-:W-:-:S02]  /*8960*/  IMAD R18, R6, R9, R18 ;  /* 0x0000000906127224 */ /* 0x000fc400078e0212 */
[----:B------:R-:W-:Y:S01]  /*8970*/  IMAD.HI.U32 R9, R7, R15, RZ ;  /* 0x0000000f07097227 */ /* 0x000fe200078e00ff */
[----:B------:R-:W-:-:S03]  /*8980*/  IABS R12, R93 ;  /* 0x0000005d000c7213 */ /* 0x000fc60000000000 */
[----:B------:R-:W-:Y:S01]  /*8990*/  @!P1 IMAD.IADD R37, R37, 0x1, -R6 ;  /* 0x0000000125259824 */ /* 0x000fe200078e0a06 */
[C---:B------:R-:W-:Y:S01]  /*89a0*/  ISETP.GT.U32.AND P1, PT, R6.reuse, R32, PT ;  /* 0x000000200600720c */ /* 0x040fe20003f24070 */
[----:B------:R-:W-:Y:S02]  /*89b0*/  IMAD R20, R6, R10, R20 ;  /* 0x0000000a06147224 */ /* 0x000fe400078e0214 */
[----:B------:R-:W-:-:S04]  /*89c0*/  IMAD.HI.U32 R10, R7, R17, RZ ;  /* 0x00000011070a7227 */ /* 0x000fc800078e00ff */
[----:B------:R-:W-:Y:S01]  /*89d0*/  IMAD.MOV R9, RZ, RZ, -R9 ;  /* 0x000000ffff097224 */ /* 0x000fe200078e0a09 */
[----:B------:R-:W-:Y:S01]  /*89e0*/  IABS R14, R91 ;  /* 0x0000005b000e7213 */ /* 0x000fe20000000000 */
[----:B------:R-:W-:Y:S01]  /*89f0*/  @!P0 IMAD.IADD R28, R28, 0x1, -R6 ;  /* 0x000000011c1c8824 */ /* 0x000fe200078e0a06 */
[C---:B------:R-:W-:Y:S01]  /*8a00*/  ISETP.GT.U32.AND P0, PT, R6.reuse, R23, PT ;  /* 0x000000170600720c */ /* 0x040fe20003f04070 */
[----:B------:R-:W-:Y:S02]  /*8a10*/  IMAD.MOV R10, RZ, RZ, -R10 ;  /* 0x000000ffff0a7224 */ /* 0x000fe400078e0a0a */
[----:B------:R-:W-:Y:S02]  /*8a20*/  IMAD R15, R6, R9, R15 ;  /* 0x00000009060f7224 */ /* 0x000fe400078e020f */
[----:B------:R-:W-:-:S04]  /*8a30*/  IMAD.HI.U32 R9, R7, R12, RZ ;  /* 0x0000000c07097227 */ /* 0x000fc800078e00ff */
[----:B------:R-:W-:Y:S02]  /*8a40*/  IMAD R17, R6, R10, R17 ;  /* 0x0000000a06117224 */ /* 0x000fe400078e0211 */
[--C-:B------:R-:W-:Y:S01]  /*8a50*/  @!P2 IMAD.IADD R36, R36, 0x1, -R6.reuse ;  /* 0x000000012424a824 */ /* 0x100fe200078e0a06 */
[C---:B------:R-:W-:Y:S01]  /*8a60*/  ISETP.GT.U32.AND P2, PT, R6.reuse, R31, PT ;  /* 0x0000001f0600720c */ /* 0x040fe20003f44070 */
[--C-:B------:R-:W-:Y:S01]  /*8a70*/  @!P5 IMAD.IADD R35, R35, 0x1, -R6.reuse ;  /* 0x000000012323d824 */ /* 0x100fe200078e0a06 */
[----:B------:R-:W-:Y:S01]  /*8a80*/  ISETP.GT.U32.AND P5, PT, R6, R30, PT ;  /* 0x0000001e0600720c */ /* 0x000fe20003fa4070 */
[----:B------:R-:W-:Y:S01]  /*8a90*/  @!P4 IMAD.IADD R34, R34, 0x1, -R6 ;  /* 0x000000012222c824 */ /* 0x000fe200078e0a06 */
[----:B------:R-:W-:Y:S01]  /*8aa0*/  ISETP.GT.U32.AND P4, PT, R6, R29, PT ;  /* 0x0000001d0600720c */ /* 0x000fe20003f84070 */
[----:B------:R-:W-:-:S04]  /*8ab0*/  IMAD.HI.U32 R10, R7, R14, RZ ;  /* 0x0000000e070a7227 */ /* 0x000fc800078e00ff */
[----:B------:R-:W-:Y:S01]  /*8ac0*/  IMAD.MOV R9, RZ, RZ, -R9 ;  /* 0x000000ffff097224 */ /* 0x000fe200078e0a09 */
[----:B------:R-:W-:Y:S01]  /*8ad0*/  IABS R11, R5 ;  /* 0x00000005000b7213 */ /* 0x000fe20000000000 */
[----:B------:R-:W-:Y:S01]  /*8ae0*/  @!P1 IMAD.IADD R32, R32, 0x1, -R6 ;  /* 0x0000000120209824 */ /* 0x000fe200078e0a06 */
[C---:B------:R-:W-:Y:S01]  /*8af0*/  ISETP.GT.U32.AND P1, PT, R6.reuse, R27, PT ;  /* 0x0000001b0600720c */ /* 0x040fe20003f24070 */
[----:B------:R-:W-:Y:S02]  /*8b00*/  IMAD.MOV R10, RZ, RZ, -R10 ;  /* 0x000000ffff0a7224 */ /* 0x000fe400078e0a0a */
[C---:B------:R-:W-:Y:S01]  /*8b10*/  IMAD R12, R6.reuse, R9, R12 ;  /* 0x00000009060c7224 */ /* 0x040fe200078e020c */
[----:B------:R-:W-:Y:S01]  /*8b20*/  IABS R9, R86 ;  /* 0x0000005600097213 */ /* 0x000fe20000000000 */
[C---:B------:R-:W-:Y:S02]  /*8b30*/  IMAD R14, R6.reuse, R10, R14 ;  /* 0x0000000a060e7224 */ /* 0x040fe400078e020e */
[----:B------:R-:W-:Y:S01]  /*8b40*/  @!P0 IMAD.IADD R23, R23, 0x1, -R6 ;  /* 0x0000000117178824 */ /* 0x000fe200078e0a06 */
[----:B------:R-:W-:Y:S01]  /*8b50*/  ISETP.GT.U32.AND P0, PT, R6, R18, PT ;  /* 0x000000120600720c */ /* 0x000fe20003f04070 */
[----:B------:R-:W-:-:S04]  /*8b60*/  IMAD.HI.U32 R10, R7, R11, RZ ;  /* 0x0000000b070a7227 */ /* 0x000fc800078e00ff */
[----:B------:R-:W-:-:S04]  /*8b70*/  IMAD.HI.U32 R72, R7, R9, RZ ;  /* 0x0000000907487227 */ /* 0x000fc800078e00ff */
[----:B------:R-:W-:Y:S02]  /*8b80*/  IMAD.MOV R10, RZ, RZ, -R10 ;  /* 0x000000ffff0a7224 */ /* 0x000fe400078e0a0a */
[--C-:B------:R-:W-:Y:S01]  /*8b90*/  @!P2 IMAD.IADD R31, R31, 0x1, -R6.reuse ;  /* 0x000000011f1fa824 */ /* 0x100fe200078e0a06 */
[----:B------:R-:W-:Y:S01]  /*8ba0*/  ISETP.GT.U32.AND P2, PT, R6, R26, PT ;  /* 0x0000001a0600720c */ /* 0x000fe20003f44070 */
[--C-:B------:R-:W-:Y:S01]  /*8bb0*/  @!P5 IMAD.IADD R30, R30, 0x1, -R6.reuse ;  /* 0x000000011e1ed824 */ /* 0x100fe200078e0a06 */
[C---:B------:R-:W-:Y:S01]  /*8bc0*/  ISETP.GT.U32.AND P5, PT, R6.reuse, R25, PT ;  /* 0x000000190600720c */ /* 0x040fe20003fa4070 */
[----:B------:R-:W-:Y:S01]  /*8bd0*/  @!P4 IMAD.IADD R29, R29, 0x1, -R6 ;  /* 0x000000011d1dc824 */ /* 0x000fe200078e0a06 */
[C---:B------:R-:W-:Y:S01]  /*8be0*/  ISETP.GT.U32.AND P4, PT, R6.reuse, R24, PT ;  /* 0x000000180600720c */ /* 0x040fe20003f84070 */
[----:B------:R-:W-:Y:S02]  /*8bf0*/  IMAD.MOV R72, RZ, RZ, -R72 ;  /* 0x000000ffff487224 */ /* 0x000fe400078e0a48 */
[C---:B------:R-:W-:Y:S01]  /*8c00*/  IMAD R11, R6.reuse, R10, R11 ;  /* 0x0000000a060b7224 */ /* 0x040fe200078e020b */
[----:B------:R-:W-:Y:S01]  /*8c10*/  IABS R10, R3 ;  /* 0x00000003000a7213 */ /* 0x000fe20000000000 */
[--C-:B------:R-:W-:Y:S01]  /*8c20*/  @!P1 IMAD.IADD R27, R27, 0x1, -R6.reuse ;  /* 0x000000011b1b9824 */ /* 0x100fe200078e0a06 */
[C---:B------:R-:W-:Y:S01]  /*8c30*/  ISETP.GT.U32.AND P1, PT, R6.reuse, R22, PT ;  /* 0x000000160600720c */ /* 0x040fe20003f24070 */
[----:B------:R-:W-:Y:S01]  /*8c40*/  IMAD R9, R6, R72, R9 ;  /* 0x0000004806097224 */ /* 0x000fe200078e0209 */
[----:B------:R-:W-:Y:S01]  /*8c50*/  IABS R72, R84 ;  /* 0x0000005400487213 */ /* 0x000fe20000000000 */
[----:B------:R-:W-:Y:S01]  /*8c60*/  @!P0 IMAD.IADD R18, R18, 0x1, -R6 ;  /* 0x0000000112128824 */ /* 0x000fe200078e0a06 */
[----:B------:R-:W-:Y:S01]  /*8c70*/  ISETP.GT.U32.AND P0, PT, R6, R13, PT ;  /* 0x0000000d0600720c */ /* 0x000fe20003f04070 */
[----:B------:R-:W-:-:S04]  /*8c80*/  IMAD.HI.U32 R73, R7, R10, RZ ;  /* 0x0000000a07497227 */ /* 0x000fc800078e00ff */
[----:B------:R-:W-:-:S04]  /*8c90*/  IMAD.HI.U32 R7, R7, R72, RZ ;  /* 0x0000004807077227 */ /* 0x000fc800078e00ff */
[--C-:B------:R-:W-:Y:S01]  /*8ca0*/  @!P2 IMAD.IADD R26, R26, 0x1, -R6.reuse ;  /* 0x000000011a1aa824 */ /* 0x100fe200078e0a06 */
[C---:B------:R-:W-:Y:S01]  /*8cb0*/  ISETP.GT.U32.AND P2, PT, R6.reuse, R21, PT ;  /* 0x000000150600720c */ /* 0x040fe20003f44070 */
[--C-:B------:R-:W-:Y:S01]  /*8cc0*/  @!P5 IMAD.IADD R25, R25, 0x1, -R6.reuse ;  /* 0x000000011919d824 */ /* 0x100fe200078e0a06 */
[----:B------:R-:W-:Y:S01]  /*8cd0*/  ISETP.GT.U32.AND P5, PT, R6, R20, PT ;  /* 0x000000140600720c */ /* 0x000fe20003fa4070 */
[--C-:B------:R-:W-:Y:S01]  /*8ce0*/  @!P4 IMAD.IADD R24, R24, 0x1, -R6.reuse ;  /* 0x000000011818c824 */ /* 0x100fe200078e0a06 */
[----:B------:R-:W-:Y:S01]  /*8cf0*/  ISETP.GT.U32.AND P4, PT, R6, R19, PT ;  /* 0x000000130600720c */ /* 0x000fe20003f84070 */
[----:B------:R-:W-:Y:S02]  /*8d00*/  IMAD.MOV R7, RZ, RZ, -R7 ;  /* 0x000000ffff077224 */ /* 0x000fe400078e0a07 */
[----:B------:R-:W-:Y:S01]  /*8d10*/  @!P1 IMAD.IADD R22, R22, 0x1, -R6 ;  /* 0x0000000116169824 */ /* 0x000fe200078e0a06 */
[C---:B------:R-:W-:Y:S01]  /*8d20*/  ISETP.GT.U32.AND P1, PT, R6.reuse, R17, PT ;  /* 0x000000110600720c */ /* 0x040fe20003f24070 */
[----:B------:R-:W-:-:S02]  /*8d30*/  IMAD R7, R6, R7, R72 ;  /* 0x0000000706077224 */ /* 0x000fc400078e0248 */
[----:B------:R-:W-:-:S03]  /*8d40*/  @!P0 IMAD.IADD R13, R13, 0x1, -R6 ;  /* 0x000000010d0d8824 */ /* 0x000fc600078e0a06 */
        /* <DEDUP_REMOVED lines=8> */
[----:B------:R-:W-:Y:S01]  /*8dd0*/  ISETP.GT.U32.AND P1, PT, R6, R12, PT ;  /* 0x0000000c0600720c */ /* 0x000fe20003f24070 */
[----:B------:R-:W-:-:S04]  /*8de0*/  IMAD.MOV R73, RZ, RZ, -R73 ;  /* 0x000000ffff497224 */ /* 0x000fc800078e0a49 */
[----:B------:R-:W-:Y:S01]  /*8df0*/  @!P0 IMAD.IADD R7, R7, 0x1, -R6 ;  /* 0x0000000107078824 */ /* 0x000fe200078e0a06 */
[C---:B------:R-:W-:Y:S01]  /*8e00*/  ISETP.GT.U32.AND P0, PT, R6.reuse, R67, PT ;  /* 0x000000430600720c */ /* 0x040fe20003f04070 */
[----:B------:R-:W-:Y:S02]  /*8e10*/  IMAD R10, R6, R73, R10 ;  /* 0x00000049060a7224 */ /* 0x000fe400078e020a */
[--C-:B------:R-:W-:Y:S01]  /*8e20*/  @!P2 IMAD.IADD R16, R16, 0x1, -R6.reuse ;  /* 0x000000011010a824 */ /* 0x100fe200078e0a06 */
[C---:B------:R-:W-:Y:S01]  /*8e30*/  ISETP.GT.U32.AND P2, PT, R6.reuse, R11, PT ;  /* 0x0000000b0600720c */ /* 0x040fe20003f44070 */
[--C-:B------:R-:W-:Y:S01]  /*8e40*/  @!P5 IMAD.IADD R15, R15, 0x1, -R6.reuse ;  /* 0x000000010f0fd824 */ /* 0x100fe200078e0a06 */
[----:B------:R-:W-:Y:S01]  /*8e50*/  ISETP.GT.U32.AND P5, PT, R6, R10, PT ;  /* 0x0000000a0600720c */ /* 0x000fe20003fa4070 */
[--C-:B------:R-:W-:Y:S01]  /*8e60*/  @!P4 IMAD.IADD R14, R14, 0x1, -R6.reuse ;  /* 0x000000010e0ec824 */ /* 0x100fe200078e0a06 */
[----:B------:R-:W-:Y:S01]  /*8e70*/  ISETP.GT.U32.AND P4, PT, R6, R9, PT ;  /* 0x000000090600720c */ /* 0x000fe20003f84070 */
[----:B------:R-:W-:Y:S01]  /*8e80*/  @!P1 IMAD.IADD R12, R12, 0x1, -R6 ;  /* 0x000000010c0c9824 */ /* 0x000fe200078e0a06 */
[----:B------:R-:W-:-:S03]  /*8e90*/  ISETP.GT.U32.AND P1, PT, R6, R71, PT ;  /* 0x000000470600720c */ /* 0x000fc60003f24070 */
[----:B------:R-:W-:Y:S01]  /*8ea0*/  @!P0 IMAD.IADD R67, R67, 0x1, -R6 ;  /* 0x0000000143438824 */ /* 0x000fe200078e0a06 */
[----:B------:R-:W-:-:S03]  /*8eb0*/  ISETP.GT.U32.AND P0, PT, R6, R62, PT ;  /* 0x0000003e0600720c */ /* 0x000fc60003f04070 */
[--C-:B------:R-:W-:Y:S01]  /*8ec0*/  @!P2 IMAD.IADD R11, R11, 0x1, -R6.reuse ;  /* 0x000000010b0ba824 */ /* 0x100fe200078e0a06 */
[----:B------:R-:W-:Y:S01]  /*8ed0*/  ISETP.GT.U32.AND P2, PT, R6, R8, PT ;  /* 0x000000080600720c */ /* 0x000fe20003f44070 */
[--C-:B------:R-:W-:Y:S01]  /*8ee0*/  @!P5 IMAD.IADD R10, R10, 0x1, -R6.reuse ;  /* 0x000000010a0ad824 */ /* 0x100fe200078e0a06 */
[C---:B------:R-:W-:Y:S01]  /*8ef0*/  ISETP.GT.U32.AND P5, PT, R6.reuse, R70, PT ;  /* 0x000000460600720c */ /* 0x040fe20003fa4070 */
[--C-:B------:R-:W-:Y:S01]  /*8f00*/  @!P4 IMAD.IADD R9, R9, 0x1, -R6.reuse ;  /* 0x000000010909c824 */ /* 0x100fe200078e0a06 */
[C---:B------:R-:W-:Y:S01]  /*8f10*/  ISETP.GT.U32.AND P4, PT, R6.reuse, R69, PT ;  /* 0x000000450600720c */ /* 0x040fe20003f84070 */
        /* <DEDUP_REMOVED lines=90> */
[--C-:B------:R-:W-:Y:S01]  /*94c0*/  @!P1 IMAD.IADD R26, R26, 0x1, -R6.reuse ;  /* 0x000000011a1a9824 */ /* 0x100fe200078e0a06 */
[----:B------:R-:W-:Y:S01]  /*94d0*/  ISETP.GT.U32.AND P1, PT, R6, R21, PT ;  /* 0x000000150600720c */ /* 0x000fe20003f24070 */
[----:B-1----:R-:W-:Y:S02]  /*94e0*/  VIADD R72, R78, 0xffffff99 ;  /* 0xffffff994e487836 */ /* 0x002fe40000000000 */
[----:B------:R-:W-:-:S03]  /*94f0*/  @!P0 IMAD.IADD R17, R17, 0x1, -R6 ;  /* 0x0000000111118824 */ /* 0x000fc600078e0a06 */
[----:B------:R-:W-:Y:S01]  /*9500*/  ISETP.GE.U32.AND P0, PT, R72, 0x7fffff1a, PT ;  /* 0x7fffff1a4800780c */ /* 0x000fe20003f06070 */
[----:B------:R-:W-:Y:S02]  /*9510*/  IMAD R72, R4, 0x66, RZ ;  /* 0x0000006604487824 */ /* 0x000fe400078e02ff */
[--C-:B------:R-:W-:Y:S01]  /*9520*/  @!P2 IMAD.IADD R25, R25, 0x1, -R6.reuse ;  /* 0x000000011919a824 */ /* 0x100fe200078e0a06 */
[----:B------:R-:W-:Y:S01]  /*9530*/  ISETP.GT.U32.AND P2, PT, R6, R20, PT ;  /* 0x000000140600720c */ /* 0x000fe20003f44070 */
[--C-:B------:R-:W-:Y:S01]  /*9540*/  @!P5 IMAD.IADD R24, R24, 0x1, -R6.reuse ;  /* 0x000000011818d824 */ /* 0x100fe200078e0a06 */
[C---:B------:R-:W-:Y:S01]  /*9550*/  ISETP.GT.U32.AND P5, PT, R6.reuse, R19, PT ;  /* 0x000000130600720c */ /* 0x040fe20003fa4070 */
[--C-:B------:R-:W-:Y:S01]  /*9560*/  @!P4 IMAD.IADD R23, R23, 0x1, -R6.reuse ;  /* 0x000000011717c824 */ /* 0x100fe200078e0a06 */
[----:B------:R-:W-:Y:S02]  /*9570*/  ISETP.GT.U32.AND P4, PT, R6, R18, PT ;  /* 0x000000120600720c */ /* 0x000fe40003f84070 */
[----:B------:R-:W-:Y:S01]  /*9580*/  IADD3 R73, P6, PT, R72, R0, RZ ;  /* 0x0000000048497210 */ /* 0x000fe20007fde0ff */
[----:B------:R-:W-:Y:S01]  /*9590*/  @!P1 IMAD.IADD R21, R21, 0x1, -R6 ;  /* 0x0000000115159824 */ /* 0x000fe200078e0a06 */
[----:B------:R-:W-:-:S02]  /*95a0*/  ISETP.GT.U32.AND P1, PT, R6, R16, PT ;  /* 0x000000100600720c */ /* 0x000fc40003f24070 */
[----:B------:R-:W-:Y:S01]  /*95b0*/  LEA.HI.X.SX32 R77, R72, R2, 0x1, P6 ;  /* 0x00000002484d7211 */ /* 0x000fe200030f0eff */
[----:B------:R0:W-:Y:S01]  /*95c0*/  STL [R1+0x488], R73 ;  /* 0x0004884901007387 */ /* 0x0001e20000100800 */
[----:B------:R-:W-:Y:S01]  /*95d0*/  PRMT R74, RZ, 0x7610, R74 ;  /* 0x00007610ff4a7816 */ /* 0x000fe2000000004a */
[----:B------:R-:W-:Y:S02]  /*95e0*/  @!P0 IMAD.MOV.U32 R72, RZ, RZ, R73 ;  /* 0x000000ffff488224 */ /* 0x000fe400078e0049 */
[--C-:B------:R-:W-:Y:S01]  /*95f0*/  @!P2 IMAD.IADD R20, R20, 0x1, -R6.reuse ;  /* 0x000000011414a824 */ /* 0x100fe200078e0a06 */
[C---:B------:R-:W-:Y:S01]  /*9600*/  ISETP.GT.U32.AND P2, PT, R6.reuse, R15, PT ;  /* 0x0000000f0600720c */ /* 0x040fe20003f44070 */
[--C-:B------:R-:W-:Y:S02]  /*9610*/  @!P5 IMAD.IADD R19, R19, 0x1, -R6.reuse ;  /* 0x000000011313d824 */ /* 0x100fe400078e0a06 */
[----:B0-----:R-:W-:Y:S01]  /*9620*/  @!P0 IMAD.MOV.U32 R73, RZ, RZ, R77 ;  /* 0x000000ffff498224 */ /* 0x001fe200078e004d */
[----:B------:R-:W-:Y:S01]  /*9630*/  ISETP.GT.U32.AND P5, PT, R6, R14, PT ;  /* 0x0000000e0600720c */ /* 0x000fe20003fa4070 */
[--C-:B------:R-:W-:Y:S01]  /*9640*/  @!P4 IMAD.IADD R18, R18, 0x1, -R6.reuse ;  /* 0x000000011212c824 */ /* 0x100fe200078e0a06 */
[----:B------:R-:W-:Y:S01]  /*9650*/  ISETP.GT.U32.AND P4, PT, R6, R13, PT ;  /* 0x0000000d0600720c */ /* 0x000fe20003f84070 */
[----:B------:R0:W-:Y:S01]  /*9660*/  STL [R1+0x484], R77 ;  /* 0x0004844d01007387 */ /* 0x0001e20000100800 */
[----:B------:R-:W-:-:S03]  /*9670*/  @!P1 IMAD.IADD R16, R16, 0x1, -R6 ;  /* 0x0000000110109824 */ /* 0x000fc600078e0a06 */
[----:B------:R1:W4:Y:S01]  /*9680*/  @!P0 LDG.E.U8 R74, desc[UR18][R72.64] ;  /* 0x00000012484a8981 */ /* 0x000322000c1e1100 */
[C---:B------:R-:W-:Y:S01]  /*9690*/  ISETP.GT.U32.AND P1, PT, R6.reuse, R12, PT ;  /* 0x0000000c0600720c */ /* 0x040fe20003f24070 */
[--C-:B------:R-:W-:Y:S01]  /*96a0*/  @!P2 IMAD.IADD R15, R15, 0x1, -R6.reuse ;  /* 0x000000010f0fa824 */ /* 0x100fe200078e0a06 */
[----:B------:R-:W-:Y:S01]  /*96b0*/  ISETP.GT.U32.AND P6, PT, R6, R7, PT ;  /* 0x000000070600720c */ /* 0x000fe20003fc4070 */
[----:B------:R-:W4:Y:S02]  /*96c0*/  LDL R78, [R1+0x760] ;  /* 0x00076000014e7983 */ /* 0x000f240000100800 */
[--C-:B------:R-:W-:Y:S02]  /*96d0*/  @!P5 IMAD.IADD R14, R14, 0x1, -R6.reuse ;  /* 0x000000010e0ed824 */ /* 0x100fe400078e0a06 */
[----:B------:R-:W-:Y:S01]  /*96e0*/  @!P4 IMAD.IADD R13, R13, 0x1, -R6 ;  /* 0x000000010d0dc824 */ /* 0x000fe200078e0a06 */
[----:B0-----:R-:W4:Y:S04]  /*96f0*/  LDL R77, [R1+0x75c] ;  /* 0x00075c00014d7983 */ /* 0x001f280000100800 */
[----:B------:R-:W4:Y:S04]  /*9700*/  LDL R72, [R1+0x748] ;  /* 0x0007480001487983 */ /* 0x000f280000100800 */
[----:B------:R-:W4:Y:S01]  /*9710*/  LDL R73, [R1+0x74c] ;  /* 0x00074c0001497983 */ /* 0x000f220000100800 */
[----:B------:R-:W-:-:S02]  /*9720*/  ISETP.GT.U32.AND P2, PT, R6, R11, PT ;  /* 0x0000000b0600720c */ /* 0x000fc40003f44070 */
[C---:B------:R-:W-:Y:S01]  /*9730*/  ISETP.GT.U32.AND P4, PT, R6.reuse, R10, PT ;  /* 0x0000000a0600720c */ /* 0x040fe20003f84070 */
[----:B------:R-:W4:Y:S01]  /*9740*/  LDL R81, [R1+0x764] ;  /* 0x0007640001517983 */ /* 0x000f220000100800 */
[----:B------:R-:W-:Y:S01]  /*9750*/  ISETP.GT.U32.AND P5, PT, R6, R9, PT ;  /* 0x000000090600720c */ /* 0x000fe20003fa4070 */
[--C-:B------:R-:W-:Y:S01]  /*9760*/  @!P1 IMAD.IADD R12, R12, 0x1, -R6.reuse ;  /* 0x000000010c0c9824 */ /* 0x100fe200078e0a06 */
[----:B------:R-:W-:Y:S02]  /*9770*/  ISETP.GE.AND P0, PT, R68, RZ, PT ;  /* 0x000000ff4400720c */ /* 0x000fe40003f06270 */
[----:B--2---:R-:W-:Y:S01]  /*9780*/  ISETP.GE.AND P1, PT, R80, RZ, PT ;  /* 0x000000ff5000720c */ /* 0x004fe20003f26270 */
[----:B------:R-:W-:-:S04]  /*9790*/  @!P6 IMAD.IADD R7, R7, 0x1, -R6 ;  /* 0x000000010707e824 */ /* 0x000fc800078e0a06 */
[--C-:B------:R-:W-:Y:S02]  /*97a0*/  @!P2 IMAD.IADD R11, R11, 0x1, -R6.reuse ;  /* 0x000000010b0ba824 */ /* 0x100fe400078e0a06 */
[--C-:B------:R-:W-:Y:S02]  /*97b0*/  @!P4 IMAD.IADD R10, R10, 0x1, -R6.reuse ;  /* 0x000000010a0ac824 */ /* 0x100fe400078e0a06 */
[----:B------:R-:W-:Y:S02]  /*97c0*/  @!P5 IMAD.IADD R9, R9, 0x1, -R6 ;  /* 0x000000010909d824 */ /* 0x000fe400078e0a06 */
[----:B------:R-:W2:Y:S01]  /*97d0*/  LDL R6, [R1+0x744] ;  /* 0x0007440001067983 */ /* 0x000ea20000100800 */
[----:B---3--:R-:W-:Y:S01]  /*97e0*/  ISETP.GE.AND P5, PT, R75, RZ, PT ;  /* 0x000000ff4b00720c */ /* 0x008fe20003fa6270 */
[----:B------:R-:W-:Y:S02]  /*97f0*/  @!P0 IMAD.MOV R71, RZ, RZ, -R71 ;  /* 0x000000ffff478224 */ /* 0x000fe400078e0a47 */
[----:B------:R0:W-:Y:S01]  /*9800*/  STL [R1+0x804], R68 ;  /* 0x0008044401007387 */ /* 0x0001e20000100800 */
[----:B----4-:R-:W-:Y:S01]  /*9810*/  ISETP.GE.AND P0, PT, R76, RZ, PT ;  /* 0x000000ff4c00720c */ /* 0x010fe20003f06270 */
[----:B------:R-:W-:-:S02]  /*9820*/  @!P1 IMAD.MOV R69, RZ, RZ, -R69 ;  /* 0x000000ffff459224 */ /* 0x000fc400078e0a45 */
[----:B------:R-:W3:Y:S01]  /*9830*/  LDL R80, [R1+0x76c] ;  /* 0x00076c0001507983 */ /* 0x000ee20000100800 */
[----:B------:R-:W-:-:S03]  /*9840*/  ISETP.GE.AND P1, PT, R79, RZ, PT ;  /* 0x000000ff4f00720c */ /* 0x000fc60003f26270 */
[----:B------:R-:W4:Y:S04]  /*9850*/  LDL R75, [R1+0x77c] ;  /* 0x00077c00014b7983 */ /* 0x000f280000100800 */
[----:B------:R-:W2:Y:S04]  /*9860*/  LDL R76, [R1+0x774] ;  /* 0x00077400014c7983 */ /* 0x000ea80000100800 */
[----:B------:R-:W2:Y:S01]  /*9870*/  LDL R79, [R1+0x770] ;  /* 0x00077000014f7983 */ /* 0x000ea20000100800 */
[----:B------:R-:W-:Y:S02]  /*9880*/  @!P5 IMAD.MOV R66, RZ, RZ, -R66 ;  /* 0x000000ffff42d224 */ /* 0x000fe400078e0a42 */
[----:B------:R-:W-:Y:S01]  /*9890*/  @!P0 IMAD.MOV R64, RZ, RZ, -R64 ;  /* 0x000000ffff408224 */ /* 0x000fe200078e0a40 */
[----:B0-----:R-:W2:Y:S01]  /*98a0*/  LDL R68, [R1+0x7a0] ;  /* 0x0007a00001447983 */ /* 0x001ea20000100800 */
[----:B------:R-:W-:Y:S01]  /*98b0*/  @!P1 IMAD.MOV R63, RZ, RZ, -R63 ;  /* 0x000000ffff3f9224 */ /* 0x000fe200078e0a3f */
[----:B------:R-:W-:-:S02]  /*98c0*/  ISETP.GE.AND P2, PT, R72, RZ, PT ;  /* 0x000000ff4800720c */ /* 0x000fc40003f46270 */
[----:B------:R-:W-:Y:S01]  /*98d0*/  ISETP.GE.AND P4, PT, R73, RZ, PT ;  /* 0x000000ff4900720c */ /* 0x000fe20003f86270 */
[----:B------:R-:W2:Y:S04]  /*98e0*/  LDL R72, [R1+0x798] ;  /* 0x0007980001487983 */ /* 0x000ea80000100800 */
[----:B------:R-:W2:Y:S01]  /*98f0*/  LDL R73, [R1+0x778] ;  /* 0x0007780001497983 */ /* 0x000ea20000100800 */
[----:B------:R-:W-:-:S05]  /*9900*/  ISETP.GE.AND P5, PT, R78, RZ, PT ;  /* 0x000000ff4e00720c */ /* 0x000fca0003fa6270 */
[----:B------:R-:W-:Y:S01]  /*9910*/  @!P2 IMAD.MOV R67, RZ, RZ, -R67 ;  /* 0x000000ffff43a224 */ /* 0x000fe200078e0a43 */
[----:B------:R-:W-:Y:S01]  /*9920*/  ISETP.GE.AND P2, PT, R77, RZ, PT ;  /* 0x000000ff4d00720c */ /* 0x000fe20003f46270 */
[----:B------:R-:W2:Y:S01]  /*9930*/  LDL R78, [R1+0x780] ;  /* 0x00078000014e7983 */ /* 0x000ea20000100800 */
[----:B------:R-:W-:-:S03]  /*9940*/  @!P4 IMAD.MOV R65, RZ, RZ, -R65 ;  /* 0x000000ffff41c224 */ /* 0x000fc600078e0a41 */
[----:B------:R-:W2:Y:S01]  /*9950*/  LDL R77, [R1+0x768] ;  /* 0x00076800014d7983 */ /* 0x000ea20000100800 */
[----:B------:R-:W-:-:S03]  /*9960*/  ISETP.GE.AND P4, PT, R81, RZ, PT ;  /* 0x000000ff5100720c */ /* 0x000fc60003f86270 */
[----:B------:R-:W2:Y:S01]  /*9970*/  LDL R81, [R1+0x790] ;  /* 0x0007900001517983 */ /* 0x000ea20000100800 */
[----:B------:R-:W-:Y:S01]  /*9980*/  @!P5 IMAD.MOV R61, RZ, RZ, -R61 ;  /* 0x000000ffff3dd224 */ /* 0x000fe200078e0a3d */
[----:B---3--:R-:W-:-:S08]  /*9990*/  ISETP.GE.AND P0, PT, R80, RZ, PT ;  /* 0x000000ff5000720c */ /* 0x008fd00003f06270 */
[----:B------:R-:W-:Y:S01]  /*99a0*/  @!P4 IMAD.MOV R60, RZ, RZ, -R60 ;  /* 0x000000ffff3cc224 */ /* 0x000fe200078e0a3c */
[----:B------:R-:W3:Y:S01]  /*99b0*/  LDL R80, [R1+0x78c] ;  /* 0x00078c0001507983 */ /* 0x000ee20000100800 */
[----:B----4-:R-:W-:-:S03]  /*99c0*/  ISETP.GE.AND P1, PT, R75, RZ, PT ;  /* 0x000000ff4b00720c */ /* 0x010fc60003f26270 */
[----:B------:R-:W4:Y:S01]  /*99d0*/  LDL R75, [R1+0x794] ;  /* 0x00079400014b7983 */ /* 0x000f220000100800 */
[----:B--2---:R-:W-:-:S03]  /*99e0*/  ISETP.GE.AND P5, PT, R76, RZ, PT ;  /* 0x000000ff4c00720c */ /* 0x004fc60003fa6270 */
[----:B------:R-:W2:Y:S01]  /*99f0*/  LDL R76, [R1+0x7a8] ;  /* 0x0007a800014c7983 */ /* 0x000ea20000100800 */
[----:B------:R-:W-:-:S03]  /*9a00*/  ISETP.GE.AND P4, PT, R79, RZ, PT ;  /* 0x000000ff4f00720c */ /* 0x000fc60003f86270 */
[----:B------:R-:W2:Y:S01]  /*9a10*/  LDL R79, [R1+0x7a4] ;  /* 0x0007a400014f7983 */ /* 0x000ea20000100800 */
[----:B------:R-:W-:Y:S02]  /*9a20*/  @!P2 IMAD.MOV R62, RZ, RZ, -R62 ;  /* 0x000000ffff3ea224 */ /* 0x000fe400078e0a3e */
[----:B------:R-:W-:Y:S02]  /*9a30*/  @!P0 IMAD.MOV R59, RZ, RZ, -R59 ;  /* 0x000000ffff3b8224 */ /* 0x000fe400078e0a3b */
[----:B------:R-:W-:Y:S02]  /*9a40*/  @!P1 IMAD.MOV R58, RZ, RZ, -R58 ;  /* 0x000000ffff3a9224 */ /* 0x000fe400078e0a3a */
[----:B------:R-:W-:-:S03]  /*9a50*/  @!P5 IMAD.MOV R56, RZ, RZ, -R56 ;  /* 0x000000ffff38d224 */ /* 0x000fc600078e0a38 */
[----:B------:R-:W-:Y:S01]  /*9a60*/  @!P4 IMAD.MOV R55, RZ, RZ, -R55 ;  /* 0x000000ffff37c224 */ /* 0x000fe200078e0a37 */
[----:B------:R-:W-:Y:S02]  /*9a70*/  ISETP.GE.AND P2, PT, R73, RZ, PT ;  /* 0x000000ff4900720c */ /* 0x000fe40003f46270 */
[----:B------:R-:W2:Y:S01]  /*9a80*/  LDL R73, [R1+0x7c0] ;  /* 0x0007c00001497983 */ /* 0x000ea20000100800 */
[----:B------:R-:W-:-:S03]  /*9a90*/  ISETP.GE.AND P1, PT, R78, RZ, PT ;  /* 0x000000ff4e00720c */ /* 0x000fc60003f26270 */
[----:B------:R-:W2:Y:S01]  /*9aa0*/  LDL R78, [R1+0x7b0] ;  /* 0x0007b000014e7983 */ /* 0x000ea20000100800 */
[----:B------:R-:W-:-:S03]  /*9ab0*/  ISETP.GE.AND P0, PT, R77, RZ, PT ;  /* 0x000000ff4d00720c */ /* 0x000fc60003f06270 */
[----:B------:R-:W2:Y:S03]  /*9ac0*/  LDL R77, [R1+0x7ac] ;  /* 0x0007ac00014d7983 */ /* 0x000ea60000100800 */
[----:B------:R-:W-:Y:S01]  /*9ad0*/  @!P2 IMAD.MOV R57, RZ, RZ, -R57 ;  /* 0x000000ffff39a224 */ /* 0x000fe200078e0a39 */
[----:B------:R-:W-:Y:S02]  /*9ae0*/  ISETP.GE.AND P2, PT, R81, RZ, PT ;  /* 0x000000ff5100720c */ /* 0x000fe40003f46270 */
[----:B------:R-:W2:Y:S01]  /*9af0*/  LDL R81, [R1+0x7bc] ;  /* 0x0007bc0001517983 */ /* 0x000ea20000100800 */
[----:B------:R-:W-:Y:S01]  /*9b00*/  @!P1 IMAD.MOV R53, RZ, RZ, -R53 ;  /* 0x000000ffff359224 */ /* 0x000fe200078e0a35 */
[----:B---3--:R-:W-:Y:S02]  /*9b10*/  ISETP.GE.AND P5, PT, R80, RZ, PT ;  /* 0x000000ff5000720c */ /* 0x008fe40003fa6270 */
[----:B------:R-:W3:Y:S07]  /*9b20*/  LDL R80, [R1+0x7c4] ;  /* 0x0007c40001507983 */ /* 0x000eee0000100800 */
[----:B------:R-:W-:Y:S01]  /*9b30*/  @!P2 IMAD.MOV R52, RZ, RZ, -R52 ;  /* 0x000000ffff34a224 */ /* 0x000fe200078e0a34 */
[----:B----4-:R-:W-:-:S02]  /*9b40*/  ISETP.GE.AND P4, PT, R75, RZ, PT ;  /* 0x000000ff4b00720c */ /* 0x010fc40003f86270 */
[----:B------:R-:W4:Y:S01]  /*9b50*/  LDL R75, [R1+0x7c8] ;  /* 0x0007c800014b7983 */ /* 0x000f220000100800 */
[----:B--2---:R-:W-:-:S03]  /*9b60*/  ISETP.GE.AND P1, PT, R76, RZ, PT ;  /* 0x000000ff4c00720c */ /* 0x004fc60003f26270 */
[----:B------:R-:W2:Y:S01]  /*9b70*/  LDL R76, [R1+0x7d8] ;  /* 0x0007d800014c7983 */ /* 0x000ea20000100800 */
[----:B------:R-:W-:-:S03]  /*9b80*/  ISETP.GE.AND P2, PT, R79, RZ, PT ;  /* 0x000000ff4f00720c */ /* 0x000fc60003f46270 */
[----:B------:R-:W2:Y:S01]  /*9b90*/  LDL R79, [R1+0x7d4] ;  /* 0x0007d400014f7983 */ /* 0x000ea20000100800 */
[----:B------:R-:W-:Y:S01]  /*9ba0*/  @!P0 IMAD.MOV R54, RZ, RZ, -R54 ;  /* 0x000000ffff368224 */ /* 0x000fe200078e0a36 */
[----:B------:R-:W-:Y:S01]  /*9bb0*/  ISETP.GE.AND P0, PT, R72, RZ, PT ;  /* 0x000000ff4800720c */ /* 0x000fe20003f06270 */
[----:B------:R-:W-:Y:S01]  /*9bc0*/  @!P5 IMAD.MOV R51, RZ, RZ, -R51 ;  /* 0x000000ffff33d224 */ /* 0x000fe200078e0a33 */
[----:B------:R-:W2:Y:S01]  /*9bd0*/  LDL R72, [R1+0x7f0] ;  /* 0x0007f00001487983 */ /* 0x000ea20000100800 */
[----:B------:R-:W-:-:S10]  /*9be0*/  @!P4 IMAD.MOV R50, RZ, RZ, -R50 ;  /* 0x000000ffff32c224 */ /* 0x000fd400078e0a32 */
[----:B------:R-:W-:Y:S02]  /*9bf0*/  @!P0 IMAD.MOV R49, RZ, RZ, -R49 ;  /* 0x000000ffff318224 */ /* 0x000fe400078e0a31 */
[----:B------:R-:W-:Y:S02]  /*9c00*/  @!P1 IMAD.MOV R48, RZ, RZ, -R48 ;  /* 0x000000ffff309224 */ /* 0x000fe400078e0a30 */
[----:B------:R-:W-:Y:S01]  /*9c10*/  @!P2 IMAD.MOV R47, RZ, RZ, -R47 ;  /* 0x000000ffff2fa224 */ /* 0x000fe200078e0a2f */
[----:B------:R-:W-:Y:S02]  /*9c20*/  ISETP.GE.AND P0, PT, R73, RZ, PT ;  /* 0x000000ff4900720c */ /* 0x000fe40003f06270 */
[----:B------:R-:W2:Y:S01]  /*9c30*/  LDL R73, [R1+0x7ec] ;  /* 0x0007ec0001497983 */ /* 0x000ea20000100800 */
[----:B------:R-:W-:-:S03]  /*9c40*/  ISETP.GE.AND P4, PT, R78, RZ, PT ;  /* 0x000000ff4e00720c */ /* 0x000fc60003f86270 */
[----:B------:R-:W2:Y:S01]  /*9c50*/  LDL R78, [R1+0x7e0] ;  /* 0x0007e000014e7983 */ /* 0x000ea20000100800 */
[----:B------:R-:W-:-:S03]  /*9c60*/  ISETP.GE.AND P5, PT, R77, RZ, PT ;  /* 0x000000ff4d00720c */ /* 0x000fc60003fa6270 */
[----:B------:R-:W2:Y:S01]  /*9c70*/  LDL R77, [R1+0x7dc] ;  /* 0x0007dc00014d7983 */ /* 0x000ea20000100800 */
[----:B------:R-:W-:-:S03]  /*9c80*/  ISETP.GE.AND P1, PT, R81, RZ, PT ;  /* 0x000000ff5100720c */ /* 0x000fc60003f26270 */
[----:B------:R-:W2:Y:S01]  /*9c90*/  LDL R81, [R1+0x7f4] ;  /* 0x0007f40001517983 */ /* 0x000ea20000100800 */
[----:B------:R-:W-:Y:S02]  /*9ca0*/  @!P0 IMAD.MOV R44, RZ, RZ, -R44 ;  /* 0x000000ffff2c8224 */ /* 0x000fe400078e0a2c */
[----:B------:R-:W-:-:S03]  /*9cb0*/  @!P4 IMAD.MOV R45, RZ, RZ, -R45 ;  /* 0x000000ffff2dc224 */ /* 0x000fc600078e0a2d */
[----:B------:R-:W-:Y:S01]  /*9cc0*/  @!P5 IMAD.MOV R46, RZ, RZ, -R46 ;  /* 0x000000ffff2ed224 */ /* 0x000fe200078e0a2e */
[----:B---3--:R-:W-:Y:S02]  /*9cd0*/  ISETP.GE.AND P2, PT, R80, RZ, PT ;  /* 0x000000ff5000720c */ /* 0x008fe40003f46270 */
        /* <DEDUP_REMOVED lines=9> */
[----:B------:R-:W-:Y:S01]  /*9d70*/  @!P5 IMAD.MOV R41, RZ, RZ, -R41 ;  /* 0x000000ffff29d224 */ /* 0x000fe200078e0a29 */
[----:B------:R-:W-:Y:S01]  /*9d80*/  ISETP.GE.AND P5, PT, R72, RZ, PT ;  /* 0x000000ff4800720c */ /* 0x000fe20003fa6270 */
[----:B------:R-:W-:Y:S01]  /*9d90*/  @!P4 IMAD.MOV R40, RZ, RZ, -R40 ;  /* 0x000000ffff28c224 */ /* 0x000fe200078e0a28 */
[----:B------:R-:W-:Y:S01]  /*9da0*/  ISETP.GE.AND P6, PT, R6, RZ, PT ;  /* 0x000000ff0600720c */ /* 0x000fe20003fc6270 */
[----:B------:R-:W2:Y:S04]  /*9db0*/  LDL R72, [R1+0x788] ;  /* 0x0007880001487983 */ /* 0x000ea80000100800 */
[----:B------:R-:W2:Y:S01]  /*9dc0*/  LDL R6, [R1+0x79c] ;  /* 0x00079c0001067983 */ /* 0x000ea20000100800 */
[----:B------:R-:W-:-:S05]  /*9dd0*/  @!P0 IMAD.MOV R39, RZ, RZ, -R39 ;  /* 0x000000ffff278224 */ /* 0x000fca00078e0a27 */
        /* <DEDUP_REMOVED lines=8> */
[----:B------:R-:W2:Y:S01]  /*9e60*/  LDL.LU R81, [R1+0x8d8] ;  /* 0x0008d80001517983 */ /* 0x000ea20000300800 */
[----:B------:R-:W-:Y:S02]  /*9e70*/  @!P4 IMAD.MOV R35, RZ, RZ, -R35 ;  /* 0x000000ffff23c224 */ /* 0x000fe400078e0a23 */
[----:B------:R-:W-:-:S03]  /*9e80*/  @!P2 IMAD.MOV R37, RZ, RZ, -R37 ;  /* 0x000000ffff25a224 */ /* 0x000fc600078e0a25 */
[----:B------:R-:W-:Y:S01]  /*9e90*/  @!P1 IMAD.MOV R38, RZ, RZ, -R38 ;  /* 0x000000ffff269224 */ /* 0x000fe200078e0a26 */
[----:B---3--:R-:W-:Y:S02]  /*9ea0*/  ISETP.GE.AND P1, PT, R80, RZ, PT ;  /* 0x000000ff5000720c */ /* 0x008fe40003f26270 */
[----:B------:R-:W3:Y:S01]  /*9eb0*/  LDL.LU R80, [R1+0x8d4] ;  /* 0x0008d40001507983 */ /* 0x000ee20000300800 */
[----:B----4-:R-:W-:-:S03]  /*9ec0*/  ISETP.GE.AND P2, PT, R75, RZ, PT ;  /* 0x000000ff4b00720c */ /* 0x010fc60003f46270 */
[----:B------:R-:W4:Y:S01]  /*9ed0*/  LDL.LU R75, [R1+0x8d0] ;  /* 0x0008d000014b7983 */ /* 0x000f220000300800 */
[----:B--2---:R-:W-:-:S03]  /*9ee0*/  ISETP.GE.AND P5, PT, R76, RZ, PT ;  /* 0x000000ff4c00720c */ /* 0x004fc60003fa6270 */
[----:B------:R-:W2:Y:S01]  /*9ef0*/  LDL.LU R76, [R1+0x8cc] ;  /* 0x0008cc00014c7983 */ /* 0x000ea20000300800 */
[----:B------:R-:W-:-:S03]  /*9f00*/  ISETP.GE.AND P4, PT, R79, RZ, PT ;  /* 0x000000ff4f00720c */ /* 0x000fc60003f86270 */
[----:B------:R-:W2:Y:S01]  /*9f10*/  LDL.LU R79, [R1+0x8c8] ;  /* 0x0008c800014f7983 */ /* 0x000ea20000300800 */
[----:B------:R-:W-:Y:S02]  /*9f20*/  @!P0 IMAD.MOV R34, RZ, RZ, -R34 ;  /* 0x000000ffff228224 */ /* 0x000fe400078e0a22 */
[----:B------:R-:W-:Y:S02]  /*9f30*/  @!P1 IMAD.MOV R33, RZ, RZ, -R33 ;  /* 0x000000ffff219224 */ /* 0x000fe400078e0a21 */
[----:B------:R-:W-:Y:S01]  /*9f40*/  @!P2 IMAD.MOV R32, RZ, RZ, -R32 ;  /* 0x000000ffff20a224 */ /* 0x000fe200078e0a20 */
[----:B------:R-:W-:Y:S01]  /*9f50*/  ISETP.GE.AND P2, PT, R68, RZ, PT ;  /* 0x000000ff4400720c */ /* 0x000fe20003f46270 */
[----:B------:R-:W-:Y:S01]  /*9f60*/  @!P5 IMAD.MOV R31, RZ, RZ, -R31 ;  /* 0x000000ffff1fd224 */ /* 0x000fe200078e0a1f */
[----:B------:R-:W-:Y:S02]  /*9f70*/  ISETP.GE.AND P5, PT, R6, RZ, PT ;  /* 0x000000ff0600720c */ /* 0x000fe40003fa6270 */
[----:B------:R-:W-:Y:S01]  /*9f80*/  @!P4 IMAD.MOV R30, RZ, RZ, -R30 ;  /* 0x000000ffff1ec224 */ /* 0x000fe200078e0a1e */
[----:B------:R-:W-:-:S08]  /*9f90*/  ISETP.GE.AND P4, PT, R72, RZ, PT ;  /* 0x000000ff4800720c */ /* 0x000fd00003f86270 */
[----:B------:R-:W-:Y:S02]  /*9fa0*/  @!P2 IMAD.MOV R27, RZ, RZ, -R27 ;  /* 0x000000ffff1ba224 */ /* 0x000fe400078e0a1b */
[----:B------:R-:W-:-:S03]  /*9fb0*/  @!P5 IMAD.MOV R26, RZ, RZ, -R26 ;  /* 0x000000ffff1ad224 */ /* 0x000fc600078e0a1a */
[----:B------:R-:W-:Y:S01]  /*9fc0*/  @!P4 IMAD.MOV R25, RZ, RZ, -R25 ;  /* 0x000000ffff19c224 */ /* 0x000fe200078e0a19 */
[----:B------:R-:W-:-:S13]  /*9fd0*/  ISETP.GE.AND P4, PT, R83, RZ, PT ;  /* 0x000000ff5300720c */ /* 0x000fda0003f86270 */
[----:B------:R-:W-:Y:S01]  /*9fe0*/  @!P4 IMAD.MOV R20, RZ, RZ, -R20 ;  /* 0x000000ffff14c224 */ /* 0x000fe200078e0a14 */
[----:B------:R-:W-:-:S13]  /*9ff0*/  ISETP.GE.AND P4, PT, R89, RZ, PT ;  /* 0x000000ff5900720c */ /* 0x000fda0003f86270 */
[----:B------:R-:W-:Y:S01]  /*a000*/  @!P4 IMAD.MOV R15, RZ, RZ, -R15 ;  /* 0x000000ffff0fc224 */ /* 0x000fe200078e0a0f */
[----:B------:R-:W-:Y:S02]  /*a010*/  ISETP.GE.AND P4, PT, R3, RZ, PT ;  /* 0x000000ff0300720c */ /* 0x000fe40003f86270 */
[----:B------:R-:W-:Y:S02]  /*a020*/  ISETP.GE.AND P1, PT, R78, RZ, PT ;  /* 0x000000ff4e00720c */ /* 0x000fe40003f26270 */
[----:B------:R-:W-:Y:S02]  /*a030*/  ISETP.GE.AND P0, PT, R77, RZ, PT ;  /* 0x000000ff4d00720c */ /* 0x000fe40003f06270 */
[----:B------:R-:W4:Y:S01]  /*a040*/  LDL.LU R77, [R1+0x8c4] ;  /* 0x0008c400014d7983 */ /* 0x000f220000300800 */
[----:B------:R-:W-:-:S03]  /*a050*/  ISETP.GE.AND P5, PT, R81, RZ, PT ;  /* 0x000000ff5100720c */ /* 0x000fc60003fa6270 */
[----:B------:R-:W4:Y:S05]  /*a060*/  LDL.LU R78, [R1+0x8c0] ;  /* 0x0008c000014e7983 */ /* 0x000f2a0000300800 */
[----:B------:R-:W-:Y:S02]  /*a070*/  @!P1 IMAD.MOV R28, RZ, RZ, -R28 ;  /* 0x000000ffff1c9224 */ /* 0x000fe400078e0a1c */
[----:B------:R-:W-:Y:S01]  /*a080*/  @!P0 IMAD.MOV R29, RZ, RZ, -R29 ;  /* 0x000000ffff1d8224 */ /* 0x000fe200078e0a1d */
[----:B------:R-:W-:Y:S02]  /*a090*/  ISETP.GE.AND P0, PT, R73, RZ, PT ;  /* 0x000000ff4900720c */ /* 0x000fe40003f06270 */
[----:B---3--:R-:W-:-:S02]  /*a0a0*/  ISETP.GE.AND P2, PT, R80, RZ, PT ;  /* 0x000000ff5000720c */ /* 0x008fc40003f46270 */
[----:B--2---:R-:W-:-:S09]  /*a0b0*/  ISETP.GE.AND P1, PT, R79, RZ, PT ;  /* 0x000000ff4f00720c */ /* 0x004fd20003f26270 */
[----:B------:R-:W-:Y:S01]  /*a0c0*/  @!P0 IMAD.MOV R24, RZ, RZ, -R24 ;  /* 0x000000ffff188224 */ /* 0x000fe200078e0a18 */
[----:B------:R-:W-:Y:S01]  /*a0d0*/  ISETP.GE.AND P0, PT, R85, RZ, PT ;  /* 0x000000ff5500720c */ /* 0x000fe20003f06270 */
[----:B------:R-:W-:Y:S01]  /*a0e0*/  @!P2 IMAD.MOV R22, RZ, RZ, -R22 ;  /* 0x000000ffff16a224 */ /* 0x000fe200078e0a16 */
[----:B------:R-:W-:Y:S01]  /*a0f0*/  ISETP.GE.AND P2, PT, R88, RZ, PT ;  /* 0x000000ff5800720c */ /* 0x000fe20003f46270 */
[----:B------:R-:W-:Y:S01]  /*a100*/  @!P5 IMAD.MOV R21, RZ, RZ, -R21 ;  /* 0x000000ffff15d224 */ /* 0x000fe200078e0a15 */
[----:B------:R-:W-:Y:S01]  /*a110*/  ISETP.GE.AND P5, PT, R90, RZ, PT ;  /* 0x000000ff5a00720c */ /* 0x000fe20003fa6270 */
[----:B------:R-:W2:Y:S04]  /*a120*/  LDL.LU R79, [R1+0x8bc] ;  /* 0x0008bc00014f7983 */ /* 0x000ea80000300800 */
[----:B------:R-:W3:Y:S01]  /*a130*/  LDL.LU R80, [R1+0x8b8] ;  /* 0x0008b80001507983 */ /* 0x000ee20000300800 */
[----:B------:R-:W-:Y:S01]  /*a140*/  @!P1 IMAD.MOV R23, RZ, RZ, -R23 ;  /* 0x000000ffff179224 */ /* 0x000fe200078e0a17 */
[----:B------:R-:W-:-:S02]  /*a150*/  ISETP.GE.AND P1, PT, R87, RZ, PT ;  /* 0x000000ff5700720c */ /* 0x000fc40003f26270 */
[----:B------:R-:W2:Y:S04]  /*a160*/  LDL.LU R81, [R1+0x8b4] ;  /* 0x0008b40001517983 */ /* 0x000ea80000300800 */
[----:B------:R-:W2:Y:S01]  /*a170*/  LDL.LU R83, [R1+0x8b0] ;  /* 0x0008b00001537983 */ /* 0x000ea20000300800 */
[----:B------:R-:W-:-:S03]  /*a180*/  @!P0 IMAD.MOV R19, RZ, RZ, -R19 ;  /* 0x000000ffff138224 */ /* 0x000fc600078e0a13 */
[----:B------:R-:W2:Y:S01]  /*a190*/  LDL.LU R85, [R1+0x8ac] ;  /* 0x0008ac0001557983 */ /* 0x000ea20000300800 */
[----:B------:R-:W-:-:S03]  /*a1a0*/  ISETP.GE.AND P0, PT, R91, RZ, PT ;  /* 0x000000ff5b00720c */ /* 0x000fc60003f06270 */
[----:B------:R-:W2:Y:S01]  /*a1b0*/  LDL.LU R87, [R1+0x8a8] ;  /* 0x0008a80001577983 */ /* 0x000ea20000300800 */
[----:B------:R-:W-:-:S03]  /*a1c0*/  @!P1 IMAD.MOV R18, RZ, RZ, -R18 ;  /* 0x000000ffff129224 */ /* 0x000fc600078e0a12 */
[----:B------:R-:W2:Y:S01]  /*a1d0*/  LDL.LU R88, [R1+0x8a4] ;  /* 0x0008a40001587983 */ /* 0x000ea20000300800 */
[----:B------:R-:W-:Y:S01]  /*a1e0*/  ISETP.GE.AND P1, PT, R92, RZ, PT ;  /* 0x000000ff5c00720c */ /* 0x000fe20003f26270 */
[----:B------:R-:W-:Y:S02]  /*a1f0*/  @!P2 IMAD.MOV R17, RZ, RZ, -R17 ;  /* 0x000000ffff11a224 */ /* 0x000fe400078e0a11 */
[----:B------:R-:W2:Y:S01]  /*a200*/  LDL.LU R90, [R1+0x8a0] ;  /* 0x0008a000015a7983 */ /* 0x000ea20000300800 */
[----:B------:R-:W-:Y:S01]  /*a210*/  ISETP.GE.AND P2, PT, R93, RZ, PT ;  /* 0x000000ff5d00720c */ /* 0x000fe20003f46270 */
[----:B------:R-:W-:Y:S02]  /*a220*/  @!P5 IMAD.MOV R16, RZ, RZ, -R16 ;  /* 0x000000ffff10d224 */ /* 0x000fe400078e0a10 */
[----:B------:R-:W2:Y:S01]  /*a230*/  LDL.LU R89, [R1+0x89c] ;  /* 0x00089c0001597983 */ /* 0x000ea20000300800 */
[----:B------:R-:W-:-:S03]  /*a240*/  ISETP.GE.AND P5, PT, R5, RZ, PT ;  /* 0x000000ff0500720c */ /* 0x000fc60003fa6270 */
[----:B------:R-:W2:Y:S04]  /*a250*/  LDL.LU R91, [R1+0x898] ;  /* 0x00089800015b7983 */ /* 0x000ea80000300800 */
[----:B------:R-:W2:Y:S04]  /*a260*/  LDL.LU R92, [R1+0x894] ;  /* 0x00089400015c7983 */ /* 0x000ea80000300800 */
[----:B------:R-:W2:Y:S04]  /*a270*/  LDL.LU R93, [R1+0x890] ;  /* 0x00089000015d7983 */ /* 0x000ea80000300800 */
[----:B------:R-:W2:Y:S04]  /*a280*/  LDL.LU R5, [R1+0x88c] ;  /* 0x00088c0001057983 */ /* 0x000ea80000300800 */
[----:B------:R-:W2:Y:S01]  /*a290*/  LDL.LU R3, [R1+0x888] ;  /* 0x0008880001037983 */ /* 0x000ea20000300800 */
[----:B------:R-:W-:-:S02]  /*a2a0*/  @!P2 IMAD.MOV R12, RZ, RZ, -R12 ;  /* 0x000000ffff0ca224 */ /* 0x000fc400078e0a0c */
[----:B------:R-:W-:Y:S01]  /*a2b0*/  @!P6 IMAD.MOV R70, RZ, RZ, -R70 ;  /* 0x000000ffff46e224 */ /* 0x000fe200078e0a46 */
[----:B--2---:R-:W-:Y:S02]  /*a2c0*/  ISETP.NE.AND P2, PT, R3, RZ, PT ;  /* 0x000000ff0300720c */ /* 0x004fe40003f45270 */
[----:B------:R-:W-:-:S04]  /*a2d0*/  LOP3.LUT R3, RZ, R3, RZ, 0x33, !PT ;  /* 0x00000003ff037212 */ /* 0x000fc800078e33ff */
[C---:B------:R-:W-:Y:S02]  /*a2e0*/  SEL R6, R3.reuse, R71, !P2 ;  /* 0x0000004703067207 */ /* 0x040fe40005000000 */
[----:B------:R-:W-:-:S03]  /*a2f0*/  SEL R68, R3, R70, !P2 ;  /* 0x0000004603447207 */ /* 0x000fc60005000000 */
[----:B------:R0:W-:Y:S01]  /*a300*/  STL [R1+0x210], R6 ;  /* 0x0002100601007387 */ /* 0x0001e20000100800 */
[C---:B------:R-:W-:Y:S02]  /*a310*/  SEL R67, R3.reuse, R67, !P2 ;  /* 0x0000004303437207 */ /* 0x040fe40005000000 */
[C---:B------:R-:W-:Y:S01]  /*a320*/  SEL R66, R3.reuse, R66, !P2 ;  /* 0x0000004203427207 */ /* 0x040fe20005000000 */
[----:B------:R-:W-:Y:S01]  /*a330*/  STL [R1+0x20c], R68 ;  /* 0x00020c4401007387 */ /* 0x000fe20000100800 */
[----:B0-----:R-:W-:-:S05]  /*a340*/  SEL R6, R3, R69, !P2 ;  /* 0x0000004503067207 */ /* 0x001fca0005000000 */
[----:B------:R0:W-:Y:S01]  /*a350*/  STL [R1+0x208], R6 ;  /* 0x0002080601007387 */ /* 0x0001e20000100800 */
[----:B------:R-:W-:-:S03]  /*a360*/  SEL R64, R3, R64, !P2 ;  /* 0x0000004003407207 */ /* 0x000fc60005000000 */
[----:B------:R-:W-:Y:S01]  /*a370*/  STL [R1+0x204], R67 ;  /* 0x0002044301007387 */ /* 0x000fe20000100800 */
[C---:B------:R-:W-:Y:S02]  /*a380*/  SEL R63, R3.reuse, R63, !P2 ;  /* 0x0000003f033f7207 */ /* 0x040fe40005000000 */
[C---:B0-----:R-:W-:Y:S01]  /*a390*/  SEL R6, R3.reuse, R65, !P2 ;  /* 0x0000004103067207 */ /* 0x041fe20005000000 */
[----:B------:R-:W-:Y:S04]  /*a3a0*/  STL [R1+0x200], R66 ;  /* 0x0002004201007387 */ /* 0x000fe80000100800 */
        /* <DEDUP_REMOVED lines=30> */
[----:B------:R0:W-:Y:S04]  /*a590*/  STL [R1+0xe0], R6 ;  /* 0x0000e00601007387 */ /* 0x0001e80000100800 */
[----:B------:R-:W-:Y:S01]  /*a5a0*/  STL [R1+0xdc], R49 ;  /* 0x0000dc3101007387 */ /* 0x000fe20000100800 */
[----:B0-----:R-:W-:-:S03]  /*a5b0*/  SEL R6, R3, R47, !P2 ;  /* 0x0000002f03067207 */ /* 0x001fc60005000000 */
[----:B------:R-:W-:Y:S04]  /*a5c0*/  STL [R1+0xd8], R48 ;  /* 0x0000d83001007387 */ /* 0x000fe80000100800 */
[----:B------:R0:W-:Y:S04]  /*a5d0*/  STL [R1+0xc8], R6 ;  /* 0x0000c80601007387 */ /* 0x0001e80000100800 */
[----:B0-----:R-:W2:Y:S01]  /*a5e0*/  LDL.LU R6, [R1+0x1a8] ;  /* 0x0001a80001067983 */ /* 0x001ea20000300800 */
[C---:B-1----:R-:W-:Y:S02]  /*a5f0*/  SEL R72, R3.reuse, R42, !P2 ;  /* 0x0000002a03487207 */ /* 0x042fe40005000000 */
[----:B------:R-:W-:-:S02]  /*a600*/  SEL R42, R3, R41, !P2 ;  /* 0x00000029032a7207 */ /* 0x000fc40005000000 */
[----:B------:R-:W0:Y:S01]  /*a610*/  S2R R41, SR_TID.X ;  /* 0x0000000000297919 */ /* 0x000e220000002100 */
[C---:B------:R-:W-:Y:S02]  /*a620*/  SEL R73, R3.reuse, R43, !P2 ;  /* 0x0000002b03497207 */ /* 0x040fe40005000000 */
[----:B------:R-:W-:Y:S02]  /*a630*/  SEL R43, R3, R40, !P2 ;  /* 0x00000028032b7207 */ /* 0x000fe40005000000 */
[----:B------:R-:W1:Y:S01]  /*a640*/  LDC R40, c[0x0][0x3a0] ;  /* 0x0000e800ff287b82 */ /* 0x000e620000000800 */
[----:B------:R-:W-:Y:S01]  /*a650*/  @!P0 IMAD.MOV R14, RZ, RZ, -R14 ;  /* 0x000000ffff0e8224 */ /* 0x000fe200078e0a0e */
[----:B------:R-:W-:Y:S01]  /*a660*/  ISETP.GE.AND P0, PT, R86, RZ, PT ;  /* 0x000000ff5600720c */ /* 0x000fe20003f06270 */
[----:B------:R-:W-:Y:S01]  /*a670*/  @!P1 IMAD.MOV R13, RZ, RZ, -R13 ;  /* 0x000000ffff0d9224 */ /* 0x000fe200078e0a0d */
[----:B------:R-:W-:Y:S02]  /*a680*/  ISETP.GE.AND P1, PT, R84, RZ, PT ;  /* 0x000000ff5400720c */ /* 0x000fe40003f26270 */
[----:B------:R-:W-:-:S02]  /*a690*/  ISETP.GE.AND P6, PT, R82, RZ, PT ;  /* 0x000000ff5200720c */ /* 0x000fc40003fc6270 */
[C---:B------:R-:W-:Y:S02]  /*a6a0*/  SEL R46, R3.reuse, R46, !P2 ;  /* 0x0000002e032e7207 */ /* 0x040fe40005000000 */
[C---:B------:R-:W-:Y:S02]  /*a6b0*/  SEL R45, R3.reuse, R45, !P2 ;  /* 0x0000002d032d7207 */ /* 0x040fe40005000000 */
[C---:B------:R-:W-:Y:S01]  /*a6c0*/  SEL R48, R3.reuse, R36, !P2 ;  /* 0x0000002403307207 */ /* 0x040fe20005000000 */
[----:B------:R0:W-:Y:S01]  /*a6d0*/  STL [R1+0xc4], R46 ;  /* 0x0000c42e01007387 */ /* 0x0001e20000100800 */
[----:B------:R-:W-:-:S03]  /*a6e0*/  SEL R49, R3, R35, !P2 ;  /* 0x0000002303317207 */ /* 0x000fc60005000000 */
[----:B------:R0:W-:Y:S01]  /*a6f0*/  STL [R1+0xc0], R45 ;  /* 0x0000c02d01007387 */ /* 0x0001e20000100800 */
[----:B------:R-:W-:-:S03]  /*a700*/  SEL R54, R3, R32, !P2 ;  /* 0x0000002003367207 */ /* 0x000fc60005000000 */
[----:B------:R-:W3:Y:S01]  /*a710*/  LDL.LU R36, [R1+0x1c8] ;  /* 0x0001c80001247983 */ /* 0x000ee20000300800 */
[----:B------:R-:W-:-:S03]  /*a720*/  SEL R55, R3, R31, !P2 ;  /* 0x0000001f03377207 */ /* 0x000fc60005000000 */
[----:B------:R-:W3:Y:S01]  /*a730*/  LDL.LU R35, [R1+0x1cc] ;  /* 0x0001cc0001237983 */ /* 0x000ee20000300800 */
[----:B------:R-:W-:-:S03]  /*a740*/  SEL R57, R3, R30, !P2 ;  /* 0x0000001e03397207 */ /* 0x000fc60005000000 */
[----:B------:R-:W3:Y:S01]  /*a750*/  LDL.LU R32, [R1+0x27c] ;  /* 0x00027c0001207983 */ /* 0x000ee20000300800 */
[----:B------:R-:W-:Y:S01]  /*a760*/  SEL R64, R3, R27, !P2 ;  /* 0x0000001b03407207 */ /* 0x000fe20005000000 */
[----:B------:R-:W-:Y:S02]  /*a770*/  @!P5 IMAD.MOV R11, RZ, RZ, -R11 ;  /* 0x000000ffff0bd224 */ /* 0x000fe400078e0a0b */
[----:B------:R-:W3:Y:S01]  /*a780*/  LDL.LU R31, [R1+0x1b8] ;  /* 0x0001b800011f7983 */ /* 0x000ee20000300800 */
[----:B------:R-:W-:Y:S02]  /*a790*/  @!P4 IMAD.MOV R10, RZ, RZ, -R10 ;  /* 0x000000ffff0ac224 */ /* 0x000fe400078e0a0a */
[----:B------:R-:W-:Y:S01]  /*a7a0*/  @!P0 IMAD.MOV R9, RZ, RZ, -R9 ;  /* 0x000000ffff098224 */ /* 0x000fe200078e0a09 */
[----:B------:R-:W3:Y:S01]  /*a7b0*/  LDL.LU R30, [R1+0x1bc] ;  /* 0x0001bc00011e7983 */ /* 0x000ee20000300800 */
[----:B------:R-:W-:Y:S02]  /*a7c0*/  @!P1 IMAD.MOV R7, RZ, RZ, -R7 ;  /* 0x000000ffff079224 */ /* 0x000fe400078e0a07 */
[----:B------:R-:W-:Y:S01]  /*a7d0*/  @!P6 IMAD.MOV R8, RZ, RZ, -R8 ;  /* 0x000000ffff08e224 */ /* 0x000fe200078e0a08 */
[----:B------:R-:W3:Y:S01]  /*a7e0*/  LDL.LU R27, [R1+0x280] ;  /* 0x00028000011b7983 */ /* 0x000ee20000300800 */
[----:B------:R-:W-:-:S04]  /*a7f0*/  @!UP1 UIADD3 UR4, UPT, UPT, -UR7, 0x100000, URZ ;  /* 0x0010000007049890 */ /* 0x000fc8000fffe1ff */
[----:B------:R-:W-:Y:S02]  /*a800*/  @!UP1 USHF.L.U32 UR5, UR4, 0xb, URZ ;  /* 0x0000000b04059899 */ /* 0x000fe400080006ff */
[----:B------:R-:W-:Y:S01]  /*a810*/  @!UP1 USHF.L.U32 UR4, UR4, 0x1, URZ ;  /* 0x0000000104049899 */ /* 0x000fe200080006ff */
[----:B------:R-:W-:Y:S01]  /*a820*/  VOTEU.ALL UP2, P3 ;  /* 0x0000000000ff7886 */ /* 0x000fe20001840000 */
[C---:B------:R-:W-:Y:S01]  /*a830*/  SEL R86, R3.reuse, R44, !P2 ;  /* 0x0000002c03567207 */ /* 0x040fe20005000000 */
[----:B------:R-:W1:Y:S01]  /*a840*/  LDCU UR7, c[0x0][0x3b0] ;  /* 0x00007600ff0777ac */ /* 0x000e620008000800 */
[C---:B0-----:R-:W-:Y:S02]  /*a850*/  SEL R46, R3.reuse, R37, !P2 ;  /* 0x00000025032e7207 */ /* 0x041fe40005000000 */
[C---:B------:R-:W-:Y:S02]  /*a860*/  SEL R51, R3.reuse, R34, !P2 ;  /* 0x0000002203337207 */ /* 0x040fe40005000000 */
[----:B------:R-:W-:-:S02]  /*a870*/  SEL R53, R3, R33, !P2 ;  /* 0x0000002103357207 */ /* 0x000fc40005000000 */
[C---:B------:R-:W-:Y:S02]  /*a880*/  SEL R44, R3.reuse, R39, !P2 ;  /* 0x00000027032c7207 */ /* 0x040fe40005000000 */
[C---:B------:R-:W-:Y:S01]  /*a890*/  SEL R45, R3.reuse, R38, !P2 ;  /* 0x00000026032d7207 */ /* 0x040fe20005000000 */
[----:B------:R0:W1:Y:S01]  /*a8a0*/  @!UP2 SYNCS.EXCH.64 URZ, [UR9+0xc008], UR4 ;  /* 0x00c0080409ffa5b2 */ /* 0x0000620008000100 */
[C---:B------:R-:W-:Y:S02]  /*a8b0*/  SEL R60, R3.reuse, R29, !P2 ;  /* 0x0000001d033c7207 */ /* 0x040fe40005000000 */
[C---:B------:R-:W-:Y:S02]  /*a8c0*/  SEL R61, R3.reuse, R28, !P2 ;  /* 0x0000001c033d7207 */ /* 0x040fe40005000000 */
[C---:B------:R-:W-:Y:S02]  /*a8d0*/  SEL R65, R3.reuse, R26, !P2 ;  /* 0x0000001a03417207 */ /* 0x040fe40005000000 */
[----:B------:R-:W-:-:S02]  /*a8e0*/  SEL R67, R3, R25, !P2 ;  /* 0x0000001903437207 */ /* 0x000fc40005000000 */
[C---:B------:R-:W-:Y:S02]  /*a8f0*/  SEL R71, R3.reuse, R24, !P2 ;  /* 0x0000001803477207 */ /* 0x040fe40005000000 */
[C---:B------:R-:W-:Y:S01]  /*a900*/  SEL R70, R3.reuse, R23, !P2 ;  /* 0x0000001703467207 */ /* 0x040fe20005000000 */
[----:B0-----:R-:W0:Y:S01]  /*a910*/  LDCU UR4, c[0x0][0x3b0] ;  /* 0x00007600ff0477ac */ /* 0x001e220008000800 */
[C---:B------:R-:W-:Y:S02]  /*a920*/  SEL R69, R3.reuse, R22, !P2 ;  /* 0x0000001603457207 */ /* 0x040fe40005000000 */
[C---:B------:R-:W-:Y:S01]  /*a930*/  SEL R66, R3.reuse, R21, !P2 ;  /* 0x0000001503427207 */ /* 0x040fe20005000000 */
[----:B------:R-:W0:Y:S01]  /*a940*/  LDCU UR5, c[0x0][0x3b0] ;  /* 0x00007600ff0577ac */ /* 0x000e220008000800 */
[C---:B------:R-:W-:Y:S02]  /*a950*/  SEL R63, R3.reuse, R20, !P2 ;  /* 0x00000014033f7207 */ /* 0x040fe40005000000 */
[----:B------:R-:W-:-:S02]  /*a960*/  SEL R62, R3, R19, !P2 ;  /* 0x00000013033e7207 */ /* 0x000fc40005000000 */
[C---:B------:R-:W-:Y:S02]  /*a970*/  SEL R59, R3.reuse, R18, !P2 ;  /* 0x00000012033b7207 */ /* 0x040fe40005000000 */
[C---:B------:R-:W-:Y:S02]  /*a980*/  SEL R58, R3.reuse, R17, !P2 ;  /* 0x00000011033a7207 */ /* 0x040fe40005000000 */
[C---:B------:R-:W-:Y:S02]  /*a990*/  SEL R56, R3.reuse, R16, !P2 ;  /* 0x0000001003387207 */ /* 0x040fe40005000000 */
[C---:B------:R-:W-:Y:S02]  /*a9a0*/  SEL R52, R3.reuse, R15, !P2 ;  /* 0x0000000f03347207 */ /* 0x040fe40005000000 */
[C---:B------:R-:W-:Y:S02]  /*a9b0*/  SEL R50, R3.reuse, R14, !P2 ;  /* 0x0000000e03327207 */ /* 0x040fe40005000000 */
[----:B------:R-:W-:-:S02]  /*a9c0*/  SEL R47, R3, R13, !P2 ;  /* 0x0000000d032f7207 */ /* 0x000fc40005000000 */
[C---:B------:R-:W-:Y:S02]  /*a9d0*/  SEL R37, R3.reuse, R12, !P2 ;  /* 0x0000000c03257207 */ /* 0x040fe40005000000 */
[C---:B------:R-:W-:Y:S02]  /*a9e0*/  SEL R34, R3.reuse, R11, !P2 ;  /* 0x0000000b03227207 */ /* 0x040fe40005000000 */
[C---:B------:R-:W-:Y:S02]  /*a9f0*/  SEL R33, R3.reuse, R10, !P2 ;  /* 0x0000000a03217207 */ /* 0x040fe40005000000 */
[C---:B------:R-:W-:Y:S02]  /*aa00*/  SEL R84, R3.reuse, R9, !P2 ;  /* 0x0000000903547207 */ /* 0x040fe40005000000 */
[C---:B------:R-:W-:Y:S02]  /*aa10*/  SEL R82, R3.reuse, R7, !P2 ;  /* 0x0000000703527207 */ /* 0x040fe40005000000 */
[----:B------:R-:W-:Y:S01]  /*aa20*/  SEL R68, R3, R8, !P2 ;  /* 0x0000000803447207 */ /* 0x000fe20005000000 */
[----:B-1----:R-:W-:Y:S01]  /*aa30*/  VIADD R3, R40, 0xffffff91 ;  /* 0xffffff9128037836 */ /* 0x002fe20000000000 */
[----:B------:R-:W-:-:S04]  /*aa40*/  LOP3.LUT R41, R41, 0x7f, RZ, 0xc0, !PT ;  /* 0x0000007f29297812 */ /* 0x000fc800078ec0ff */
[----:B------:R-:W-:Y:S01]  /*aa50*/  ISETP.GE.U32.AND P0, PT, R3, 0x7fffff12, PT ;  /* 0x7fffff120300780c */ /* 0x000fe20003f06070 */
[----:B------:R-:W-:Y:S01]  /*aa60*/  IMAD R3, R4, 0x6e, RZ ;  /* 0x0000006e04037824 */ /* 0x000fe200078e02ff */
[----:B--2---:R1:W-:Y:S04]  /*aa70*/  STS.U8 [R41+UR9], R6 ;  /* 0x0000000629007988 */ /* 0x0043e80008000009 */
[----:B-1----:R-:W-:-:S04]  /*aa80*/  IADD3 R6, P1, PT, R3, R0, RZ ;  /* 0x0000000003067210 */ /* 0x002fc80007f3e0ff */
[----:B------:R-:W-:Y:S01]  /*aa90*/  LEA.HI.X.SX32 R7, R3, R2, 0x1, P1 ;  /* 0x0000000203077211 */ /* 0x000fe200008f0eff */
[----:B------:R1:W-:Y:S04]  /*aaa0*/  STL [R1+0x1ac], R6 ;  /* 0x0001ac0601007387 */ /* 0x0003e80000100800 */
[----:B------:R2:W-:Y:S04]  /*aab0*/  STL [R1+0x1a8], R7 ;  /* 0x0001a80701007387 */ /* 0x0005e80000100800 */
[----:B------:R-:W4:Y:S04]  /*aac0*/  LDL.LU R38, [R1+0x274] ;  /* 0x0002740001267983 */ /* 0x000f280000300800 */
[----:B------:R-:W4:Y:S04]  /*aad0*/  LDL.LU R29, [R1+0x60] ;  /* 0x00006000011d7983 */ /* 0x000f280000300800 */
[----:B------:R-:W4:Y:S01]  /*aae0*/  LDL.LU R39, [R1+0x58] ;  /* 0x0000580001277983 */ /* 0x000f220000300800 */
[----:B------:R-:W-:Y:S01]  /*aaf0*/  PRMT R9, RZ, 0x7610, R9 ;  /* 0x00007610ff097816 */ /* 0x000fe20000000009 */
[----:B------:R-:W-:-:S05]  /*ab00*/  VIADD R3, R40, 0xffffff89 ;  /* 0xffffff8928037836 */ /* 0x000fca0000000000 */
[----:B------:R1:W4:Y:S01]  /*ab10*/  @!P0 LDG.E.U8 R9, desc[UR18][R6.64] ;  /* 0x0000001206098981 */ /* 0x000322000c1e1100 */
[----:B------:R-:W-:Y:S01]  /*ab20*/  ISETP.GE.U32.AND P0, PT, R3, 0x7fffff0a, PT ;  /* 0x7fffff0a0300780c */ /* 0x000fe20003f06070 */
[----:B------:R-:W-:Y:S01]  /*ab30*/  IMAD R3, R4, 0x76, RZ ;  /* 0x0000007604037824 */ /* 0x000fe200078e02ff */
[----:B------:R-:W-:-:S04]  /*ab40*/  PRMT R8, RZ, 0x7610, R8 ;  /* 0x00007610ff087816 */ /* 0x000fc80000000008 */
[C---:B-1----:R-:W-:Y:S01]  /*ab50*/  IADD3 R6, P1, PT, R3.reuse, R0, RZ ;  /* 0x0000000003067210 */ /* 0x042fe20007f3e0ff */
[----:B---3--:R-:W-:Y:S03]  /*ab60*/  STS.U8 [R41+UR9+0x400], R27 ;  /* 0x0004001b29007988 */ /* 0x008fe60008000009 */
[----:B--2---:R-:W-:Y:S01]  /*ab70*/  LEA.HI.X.SX32 R7, R3, R2, 0x1, P1 ;  /* 0x0000000203077211 */ /* 0x004fe200008f0eff */
[----:B------:R1:W-:Y:S01]  /*ab80*/  STS.U8 [R41+UR9+0x800], R30 ;  /* 0x0008001e29007988 */ /* 0x0003e20008000009 */
[----:B------:R-:W-:-:S03]  /*ab90*/  VIADD R3, R40, 0xffffff81 ;  /* 0xffffff8128037836 */ /* 0x000fc60000000000 */
[----:B------:R2:W-:Y:S04]  /*aba0*/  STS.U8 [R41+UR9+0xc00], R31 ;  /* 0x000c001f29007988 */ /* 0x0005e80008000009 */
[----:B------:R3:W4:Y:S04]  /*abb0*/  @!P0 LDG.E.U8 R8, desc[UR18][R6.64] ;  /* 0x0000001206088981 */ /* 0x000728000c1e1100 */
[----:B-1----:R-:W4:Y:S04]  /*abc0*/  LDL.LU R30, [R1+0x278] ;  /* 0x00027800011e7983 */ /* 0x002f280000300800 */
[----:B--2---:R-:W2:Y:S01]  /*abd0*/  LDL.LU R31, [R1+0xf0] ;  /* 0x0000f000011f7983 */ /* 0x004ea20000300800 */
[----:B------:R-:W-:Y:S01]  /*abe0*/  ISETP.GE.U32.AND P0, PT, R3, 0x7fffff02, PT ;  /* 0x7fffff020300780c */ /* 0x000fe20003f06070 */
[----:B------:R-:W-:-:S02]  /*abf0*/  IMAD R3, R4, 0x7e, RZ ;  /* 0x0000007e04037824 */ /* 0x000fc400078e02ff */
[----:B------:R3:W-:Y:S04]  /*ac00*/  STL [R1+0x1bc], R6 ;  /* 0x0001bc0601007387 */ /* 0x0007e80000100800 */
[----:B------:R-:W-:Y:S01]  /*ac10*/  STL [R1+0x1b8], R7 ;  /* 0x0001b80701007387 */ /* 0x000fe20000100800 */
[----:B---3--:R-:W-:-:S03]  /*ac20*/  IADD3 R6, P1, PT, R3, R0, RZ ;  /* 0x0000000003067210 */ /* 0x008fc60007f3e0ff */
[----:B------:R1:W-:Y:S01]  /*ac30*/  STS.U8 [R41+UR9+0x1000], R32 ;  /* 0x0010002029007988 */ /* 0x0003e20008000009 */
[----:B------:R-:W-:-:S03]  /*ac40*/  LEA.HI.X.SX32 R10, R3, R2, 0x1, P1 ;  /* 0x00000002030a7211 */ /* 0x000fc600008f0eff */
[----:B------:R3:W-:Y:S04]  /*ac50*/  STS.U8 [R41+UR9+0x1400], R35 ;  /* 0x0014002329007988 */ /* 0x0007e80008000009 */
[----:B-1----:R-:W2:Y:S04]  /*ac60*/  LDL.LU R32, [R1+0xec] ;  /* 0x0000ec0001207983 */ /* 0x002ea80000300800 */
[----:B---3--:R-:W3:Y:S04]  /*ac70*/  LDL.LU R35, [R1+0x270] ;  /* 0x0002700001237983 */ /* 0x008ee80000300800 */
[----:B------:R-:W-:Y:S04]  /*ac80*/  STL [R1+0x1cc], R6 ;  /* 0x0001cc0601007387 */ /* 0x000fe80000100800 */
[----:B------:R1:W-:Y:S04]  /*ac90*/  STS.U8 [R41+UR9+0x1800], R36 ;  /* 0x0018002429007988 */ /* 0x0003e80008000009 */
[----:B------:R-:W-:Y:S04]  /*aca0*/  STL [R1+0x1c8], R10 ;  /* 0x0001c80a01007387 */ /* 0x000fe80000100800 */
[----:B-1----:R-:W3:Y:S04]  /*acb0*/  LDL.LU R36, [R1+0x26c] ;  /* 0x00026c0001247983 */ /* 0x002ee80000300800 */
[----:B----4-:R1:W-:Y:S04]  /*acc0*/  STS.U8 [R41+UR9+0x1c00], R38 ;  /* 0x001c002629007988 */ /* 0x0103e80008000009 */
[----:B------:R-:W-:Y:S04]  /*acd0*/  STS.U8 [R41+UR9+0x2000], R29 ;  /* 0x0020001d29007988 */ /* 0x000fe80008000009 */
[----:B-1----:R-:W4:Y:S04]  /*ace0*/  LDL.LU R38, [R1+0x150] ;  /* 0x0001500001267983 */ /* 0x002f280000300800 */
[----:B------:R1:W-:Y:S04]  /*acf0*/  STS.U8 [R41+UR9+0x2400], R39 ;  /* 0x0024002729007988 */ /* 0x0003e80008000009 */
[----:B-1----:R-:W4:Y:S01]  /*ad00*/  LDL.LU R39, [R1+0x14c] ;  /* 0x00014c0001277983 */ /* 0x002f220000300800 */
[----:B------:R-:W-:Y:S01]  /*ad10*/  PRMT R7, RZ, 0x7610, R7 ;  /* 0x00007610ff077816 */ /* 0x000fe20000000007 */
[----:B------:R-:W-:-:S02]  /*ad20*/  @!P0 IMAD.MOV.U32 R11, RZ, RZ, R10 ;  /* 0x000000ffff0b8224 */ /* 0x000fc400078e000a */
[----:B------:R-:W-:Y:S02]  /*ad30*/  @!P0 IMAD.MOV.U32 R10, RZ, RZ, R6 ;  /* 0x000000ffff0a8224 */ /* 0x000fe400078e0006 */
[----:B------:R-:W-:-:S03]  /*ad40*/  VIADD R3, R40, 0xfffffff8 ;  /* 0xfffffff828037836 */ /* 0x000fc60000000000 */
[----:B------:R1:W4:Y:S02]  /*ad50*/  @!P0 LDG.E.U8 R7, desc[UR18][R10.64] ;  /* 0x000000120a078981 */ /* 0x000324000c1e1100 */
[----:B------:R-:W-:Y:S01]  /*ad60*/  ISETP.GE.U32.AND P0, PT, R3, 0x7fffff79, PT ;  /* 0x7fffff790300780c */ /* 0x000fe20003f06070 */
[----:B------:R-:W-:-:S05]  /*ad70*/  IMAD R3, R4, 0x7, RZ ;  /* 0x0000000704037824 */ /* 0x000fca00078e02ff */
[----:B------:R-:W-:-:S04]  /*ad80*/  IADD3 R6, P1, PT, R3, R0, RZ ;  /* 0x0000000003067210 */ /* 0x000fc80007f3e0ff */
[----:B-1----:R-:W-:Y:S01]  /*ad90*/  LEA.HI.X.SX32 R10, R3, R2, 0x1, P1 ;  /* 0x00000002030a7211 */ /* 0x002fe200008f0eff */
[----:B------:R-:W-:Y:S01]  /*ada0*/  STL [R1+0x60], R6 ;  /* 0x0000600601007387 */ /* 0x000fe20000100800 */
[----:B------:R-:W-:Y:S01]  /*adb0*/  PRMT R22, RZ, 0x7610, R22 ;  /* 0x00007610ff167816 */ /* 0x000fe20000000016 */
[----:B------:R-:W-:Y:S02]  /*adc0*/  VIADD R3, R40, 0xfffffff0 ;  /* 0xfffffff028037836 */ /* 0x000fe40000000000 */
[----:B------:R1:W-:Y:S01]  /*add0*/  STL [R1+0x58], R10 ;  /* 0x0000580a01007387 */ /* 0x0003e20000100800 */
[----:B------:R-:W-:-:S03]  /*ade0*/  @!P0 IMAD.MOV.U32 R11, RZ, RZ, R10 ;  /* 0x000000ffff0b8224 */ /* 0x000fc600078e000a */
[----:B------:R0:W-:Y:S04]  /*adf0*/  STS.U8 [R41+UR9+0x2800], R30 ;  /* 0x0028001e29007988 */ /* 0x0001e80008000009 */
[----:B------:R-:W4:Y:S01]  /*ae00*/  LDL.LU R27, [R1+0x268] ;  /* 0x00026800011b7983 */ /* 0x000f220000300800 */
[----:B-1----:R-:W-:-:S03]  /*ae10*/  @!P0 IMAD.MOV.U32 R10, RZ, RZ, R6 ;  /* 0x000000ffff0a8224 */ /* 0x002fc600078e0006 */
[----:B--2---:R1:W-:Y:S04]  /*ae20*/  STS.U8 [R41+UR9+0x2c00], R31 ;  /* 0x002c001f29007988 */ /* 0x0043e80008000009 */
[----:B------:R2:W4:Y:S01]  /*ae30*/  @!P0 LDG.E.U8 R22, desc[UR18][R10.64] ;  /* 0x000000120a168981 */ /* 0x000522000c1e1100 */
[----:B------:R-:W-:Y:S01]  /*ae40*/  ISETP.GE.U32.AND P0, PT, R3, 0x7fffff71, PT ;  /* 0x7fffff710300780c */ /* 0x000fe20003f06070 */
[----:B------:R-:W-:Y:S02]  /*ae50*/  IMAD R3, R4, 0xf, RZ ;  /* 0x0000000f04037824 */ /* 0x000fe400078e02ff */
[----:B0-----:R-:W4:Y:S03]  /*ae60*/  LDL.LU R30, [R1+0x15c] ;  /* 0x00015c00011e7983 */ /* 0x001f260000300800 */
[C---:B------:R-:W-:Y:S01]  /*ae70*/  IADD3 R6, P1, PT, R3.reuse, R0, RZ ;  /* 0x0000000003067210 */ /* 0x040fe20007f3e0ff */
[----:B-1----:R-:W4:Y:S03]  /*ae80*/  LDL.LU R31, [R1+0x158] ;  /* 0x00015800011f7983 */ /* 0x002f260000300800 */
[----:B--2---:R-:W-:Y:S01]  /*ae90*/  LEA.HI.X.SX32 R10, R3, R2, 0x1, P1 ;  /* 0x00000002030a7211 */ /* 0x004fe200008f0eff */
[----:B------:R-:W-:Y:S01]  /*aea0*/  STL [R1+0xf0], R6 ;  /* 0x0000f00601007387 */ /* 0x000fe20000100800 */
[----:B------:R-:W-:Y:S01]  /*aeb0*/  PRMT R21, RZ, 0x7610, R21 ;  /* 0x00007610ff157816 */ /* 0x000fe20000000015 */
[----:B------:R-:W-:-:S02]  /*aec0*/  VIADD R3, R40, 0xffffffe8 ;  /* 0xffffffe828037836 */ /* 0x000fc40000000000 */
[----:B------:R0:W-:Y:S01]  /*aed0*/  STL [R1+0xec], R10 ;  /* 0x0000ec0a01007387 */ /* 0x0001e20000100800 */
[----:B------:R-:W-:Y:S02]  /*aee0*/  @!P0 IMAD.MOV.U32 R11, RZ, RZ, R10 ;  /* 0x000000ffff0b8224 */ /* 0x000fe400078e000a */
[----:B0-----:R-:W-:-:S05]  /*aef0*/  @!P0 IMAD.MOV.U32 R10, RZ, RZ, R6 ;  /* 0x000000ffff0a8224 */ /* 0x001fca00078e0006 */
[----:B------:R0:W2:Y:S01]  /*af00*/  @!P0 LDG.E.U8 R21, desc[UR18][R10.64] ;  /* 0x000000120a158981 */ /* 0x0000a2000c1e1100 */
[----:B------:R-:W-:Y:S01]  /*af10*/  ISETP.GE.U32.AND P0, PT, R3, 0x7fffff69, PT ;  /* 0x7fffff690300780c */ /* 0x000fe20003f06070 */
[----:B------:R-:W-:Y:S02]  /*af20*/  IMAD R3, R4, 0x17, RZ ;  /* 0x0000001704037824 */ /* 0x000fe400078e02ff */
[----:B------:R1:W-:Y:S03]  /*af30*/  STS.U8 [R41+UR9+0x3000], R32 ;  /* 0x0030002029007988 */ /* 0x0003e60008000009 */
[C---:B0-----:R-:W-:Y:S01]  /*af40*/  IADD3 R10, P1, PT, R3.reuse, R0, RZ ;  /* 0x00000000030a7210 */ /* 0x041fe20007f3e0ff */
[----:B---3--:R0:W-:Y:S03]  /*af50*/  STS.U8 [R41+UR9+0x3400], R35 ;  /* 0x0034002329007988 */ /* 0x0081e60008000009 */
[----:B------:R-:W-:Y:S01]  /*af60*/  LEA.HI.X.SX32 R11, R3, R2, 0x1, P1 ;  /* 0x00000002030b7211 */ /* 0x000fe200008f0eff */
[----:B-1----:R-:W3:Y:S04]  /*af70*/  LDL.LU R32, [R1+0x264] ;  /* 0x0002640001207983 */ /* 0x002ee80000300800 */
[----:B------:R1:W-:Y:S04]  /*af80*/  STS.U8 [R41+UR9+0x3800], R36 ;  /* 0x0038002429007988 */ /* 0x0003e80008000009 */
[----:B0-----:R-:W2:Y:S01]  /*af90*/  LDL.LU R35, [R1+0x164] ;  /* 0x0001640001237983 */ /* 0x001ea20000300800 */
[----:B------:R-:W-:-:S03]  /*afa0*/  LOP3.LUT R6, R41, 0x10, RZ, 0x3c, !PT ;  /* 0x0000001029067812 */ /* 0x000fc600078e3cff */
[----:B-1----:R-:W2:Y:S04]  /*afb0*/  LDL.LU R36, [R1+0x160] ;  /* 0x0001600001247983 */ /* 0x002ea80000300800 */
[----:B------:R-:W-:Y:S04]  /*afc0*/  STL [R1+0x150], R10 ;  /* 0x0001500a01007387 */ /* 0x000fe80000100800 */
[----:B------:R-:W-:Y:S04]  /*afd0*/  STL [R1+0x14c], R11 ;  /* 0x00014c0b01007387 */ /* 0x000fe80000100800 */
[----:B----4-:R0:W-:Y:S04]  /*afe0*/  STS.U8 [R41+UR9+0x3c00], R38 ;  /* 0x003c002629007988 */ /* 0x0101e80008000009 */
[----:B0-----:R-:W4:Y:S04]  /*aff0*/  LDL.LU R38, [R1+0x260] ;  /* 0x0002600001267983 */ /* 0x001f280000300800 */
[----:B------:R0:W-:Y:S04]  /*b000*/  STS.U8 [R6+UR9+0x480], R39 ;  /* 0x0004802706007988 */ /* 0x0001e80008000009 */
[----:B------:R-:W4:Y:S04]  /*b010*/  LDL.LU R29, [R1+0x16c] ;  /* 0x00016c00011d7983 */ /* 0x000f280000300800 */
[----:B0-----:R-:W4:Y:S01]  /*b020*/  LDL.LU R39, [R1+0x168] ;  /* 0x0001680001277983 */ /* 0x001f220000300800 */
[----:B------:R-:W-:Y:S01]  /*b030*/  PRMT R20, RZ, 0x7610, R20 ;  /* 0x00007610ff147816 */ /* 0x000fe20000000014 */
[----:B------:R-:W-:-:S05]  /*b040*/  VIADD R3, R40, 0xffffffe0 ;  /* 0xffffffe028037836 */ /* 0x000fca0000000000 */
[----:B------:R0:W4:Y:S01]  /*b050*/  @!P0 LDG.E.U8 R20, desc[UR18][R10.64] ;  /* 0x000000120a148981 */ /* 0x000122000c1e1100 */
[----:B------:R-:W-:Y:S01]  /*b060*/  ISETP.GE.U32.AND P0, PT, R3, 0x7fffff61, PT ;  /* 0x7fffff610300780c */ /* 0x000fe20003f06070 */
[----:B------:R-:W-:Y:S01]  /*b070*/  IMAD R3, R4, 0x1f, RZ ;  /* 0x0000001f04037824 */ /* 0x000fe200078e02ff */
[----:B------:R-:W-:-:S04]  /*b080*/  PRMT R19, RZ, 0x7610, R19 ;  /* 0x00007610ff137816 */ /* 0x000fc80000000013 */
[----:B0-----:R-:W-:-:S04]  /*b090*/  IADD3 R10, P1, PT, R3, R0, RZ ;  /* 0x00000000030a7210 */ /* 0x001fc80007f3e0ff */
[----:B------:R-:W-:Y:S01]  /*b0a0*/  LEA.HI.X.SX32 R11, R3, R2, 0x1, P1 ;  /* 0x00000002030b7211 */ /* 0x000fe200008f0eff */
[----:B------:R-:W-:Y:S01]  /*b0b0*/  VIADD R3, R40, 0xffffffd8 ;  /* 0xffffffd828037836 */ /* 0x000fe20000000000 */
[----:B------:R-:W-:Y:S04]  /*b0c0*/  STS.U8 [R6+UR9+0x880], R27 ;  /* 0x0008801b06007988 */ /* 0x000fe80008000009 */
[----:B------:R0:W4:Y:S01]  /*b0d0*/  @!P0 LDG.E.U8 R19, desc[UR18][R10.64] ;  /* 0x000000120a138981 */ /* 0x000122000c1e1100 */
[----:B------:R-:W-:Y:S01]  /*b0e0*/  ISETP.GE.U32.AND P0, PT, R3, 0x7fffff59, PT ;  /* 0x7fffff590300780c */ /* 0x000fe20003f06070 */
[----:B------:R-:W-:Y:S02]  /*b0f0*/  IMAD R3, R4, 0x27, RZ ;  /* 0x0000002704037824 */ /* 0x000fe400078e02ff */
[----:B------:R1:W-:Y:S04]  /*b100*/  STS.U8 [R6+UR9+0xc80], R30 ;  /* 0x000c801e06007988 */ /* 0x0003e80008000009 */
[----:B------:R0:W-:Y:S04]  /*b110*/  STS.U8 [R6+UR9+0x1080], R31 ;  /* 0x0010801f06007988 */ /* 0x0001e80008000009 */
[----:B-1----:R-:W4:Y:S04]  /*b120*/  LDL.LU R30, [R1+0x25c] ;  /* 0x00025c00011e7983 */ /* 0x002f280000300800 */
[----:B0-----:R-:W4:Y:S04]  /*b130*/  LDL.LU R31, [R1+0x174] ;  /* 0x00017400011f7983 */ /* 0x001f280000300800 */
[----:B------:R0:W-:Y:S04]  /*b140*/  STL [R1+0x15c], R10 ;  /* 0x00015c0a01007387 */ /* 0x0001e80000100800 */
[----:B------:R1:W-:Y:S01]  /*b150*/  STL [R1+0x158], R11 ;  /* 0x0001580b01007387 */ /* 0x0003e20000100800 */
[----:B0-----:R-:W-:-:S04]  /*b160*/  IADD3 R10, P1, PT, R3, R0, RZ ;  /* 0x00000000030a7210 */ /* 0x001fc80007f3e0ff */
[----:B-1----:R-:W-:Y:S01]  /*b170*/  LEA.HI.X.SX32 R11, R3, R2, 0x1, P1 ;  /* 0x00000002030b7211 */ /* 0x002fe200008f0eff */
[----:B---3--:R0:W-:Y:S04]  /*b180*/  STS.U8 [R6+UR9+0x1480], R32 ;  /* 0x0014802006007988 */ /* 0x0081e80008000009 */
[----:B--2---:R1:W-:Y:S04]  /*b190*/  STS.U8 [R6+UR9+0x1880], R35 ;  /* 0x0018802306007988 */ /* 0x0043e80008000009 */
[----:B0-----:R-:W2:Y:S04]  /*b1a0*/  LDL.LU R32, [R1+0x170] ;  /* 0x0001700001207983 */ /* 0x001ea80000300800 */
[----:B-1----:R-:W3:Y:S04]  /*b1b0*/  LDL.LU R35, [R1+0x258] ;  /* 0x0002580001237983 */ /* 0x002ee80000300800 */
[----:B------:R-:W-:Y:S04]  /*b1c0*/  STL [R1+0x164], R10 ;  /* 0x0001640a01007387 */ /* 0x000fe80000100800 */
[----:B------:R0:W-:Y:S04]  /*b1d0*/  STS.U8 [R6+UR9+0x1c80], R36 ;  /* 0x001c802406007988 */ /* 0x0001e80008000009 */
[----:B------:R-:W-:Y:S04]  /*b1e0*/  STL [R1+0x160], R11 ;  /* 0x0001600b01007387 */ /* 0x000fe80000100800 */
[----:B0-----:R-:W3:Y:S04]  /*b1f0*/  LDL.LU R36, [R1+0x250] ;  /* 0x0002500001247983 */ /* 0x001ee80000300800 */
[----:B----4-:R0:W-:Y:S04]  /*b200*/  STS.U8 [R6+UR9+0x2080], R38 ;  /* 0x0020802606007988 */ /* 0x0101e80008000009 */
[----:B0-----:R-:W4:Y:S04]  /*b210*/  LDL.LU R38, [R1+0x17c] ;  /* 0x00017c0001267983 */ /* 0x001f280000300800 */
[----:B------:R-:W-:Y:S04]  /*b220*/  STS.U8 [R6+UR9+0x2480], R29 ;  /* 0x0024801d06007988 */ /* 0x000fe80008000009 */
[----:B------:R0:W-:Y:S04]  /*b230*/  STS.U8 [R6+UR9+0x2880], R39 ;  /* 0x0028802706007988 */ /* 0x0001e80008000009 */
        /* <DEDUP_REMOVED lines=9> */
[----:B------:R-:W-:-:S04]  /*b2d0*/  VIADD R3, R40, 0xffffffc8 ;  /* 0xffffffc828037836 */ /* 0x000fc80000000000 */
[----:B------:R0:W4:Y:S01]  /*b2e0*/  @!P0 LDG.E.U8 R17, desc[UR18][R10.64] ;  /* 0x000000120a118981 */ /* 0x000122000c1e1100 */
[----:B------:R-:W-:Y:S01]  /*b2f0*/  ISETP.GE.U32.AND P0, PT, R3, 0x7fffff49, PT ;  /* 0x7fffff490300780c */ /* 0x000fe20003f06070 */
[----:B------:R-:W-:Y:S02]  /*b300*/  IMAD R3, R4, 0x37, RZ ;  /* 0x0000003704037824 */ /* 0x000fe400078e02ff */
[----:B------:R0:W-:Y:S01]  /*b310*/  STL [R1+0x16c], R10 ;  /* 0x00016c0a01007387 */ /* 0x0001e20000100800 */
[----:B------:R-:W-:-:S03]  /*b320*/  PRMT R16, RZ, 0x7610, R16 ;  /* 0x00007610ff107816 */ /* 0x000fc60000000010 */
[----:B------:R1:W-:Y:S04]  /*b330*/  STL [R1+0x168], R11 ;  /* 0x0001680b01007387 */ /* 0x0003e80000100800 */
[----:B------:R1:W-:Y:S01]  /*b340*/  STS.U8 [R6+UR9+0x2c80], R30 ;  /* 0x002c801e06007988 */ /* 0x0003e20008000009 */
[----:B0-----:R-:W-:-:S03]  /*b350*/  IADD3 R10, P1, PT, R3, R0, RZ ;  /* 0x00000000030a7210 */ /* 0x001fc60007f3e0ff */
[----:B------:R-:W4:Y:S01]  /*b360*/  LDL.LU R27, [R1+0x254] ;  /* 0x00025400011b7983 */ /* 0x000f220000300800 */
[----:B-1----:R-:W-:Y:S01]  /*b370*/  LEA.HI.X.SX32 R11, R3, R2, 0x1, P1 ;  /* 0x00000002030b7211 */ /* 0x002fe200008f0eff */
[----:B------:R-:W-:Y:S02]  /*b380*/  VIADD R3, R40, 0xffffffc0 ;  /* 0xffffffc028037836 */ /* 0x000fe40000000000 */
[----:B------:R0:W-:Y:S04]  /*b390*/  STS.U8 [R6+UR9+0x3080], R31 ;  /* 0x0030801f06007988 */ /* 0x0001e80008000009 */
[----:B------:R-:W4:Y:S04]  /*b3a0*/  LDL.LU R30, [R1+0x184] ;  /* 0x00018400011e7983 */ /* 0x000f280000300800 */
[----:B------:R1:W4:Y:S04]  /*b3b0*/  @!P0 LDG.E.U8 R16, desc[UR18][R10.64] ;  /* 0x000000120a108981 */ /* 0x000328000c1e1100 */
[----:B0-----:R-:W4:Y:S01]  /*b3c0*/  LDL.LU R31, [R1+0x180] ;  /* 0x00018000011f7983 */ /* 0x001f220000300800 */
[----:B------:R-:W-:Y:S01]  /*b3d0*/  ISETP.GE.U32.AND P0, PT, R3, 0x7fffff41, PT ;  /* 0x7fffff410300780c */ /* 0x000fe20003f06070 */
[----:B------:R-:W-:-:S02]  /*b3e0*/  IMAD R3, R4, 0x3f, RZ ;  /* 0x0000003f04037824 */ /* 0x000fc400078e02ff */
[----:B------:R1:W-:Y:S04]  /*b3f0*/  STL [R1+0x174], R10 ;  /* 0x0001740a01007387 */ /* 0x0003e80000100800 */
[----:B------:R0:W-:Y:S01]  /*b400*/  STL [R1+0x170], R11 ;  /* 0x0001700b01007387 */ /* 0x0001e20000100800 */
[----:B-1----:R-:W-:-:S03]  /*b410*/  IADD3 R10, P1, PT, R3, R0, RZ ;  /* 0x00000000030a7210 */ /* 0x002fc60007f3e0ff */
[----:B--2---:R-:W-:Y:S04]  /*b420*/  STS.U8 [R6+UR9+0x3480], R32 ;  /* 0x0034802006007988 */ /* 0x004fe80008000009 */
[----:B---3--:R1:W-:Y:S01]  /*b430*/  STS.U8 [R6+UR9+0x3880], R35 ;  /* 0x0038802306007988 */ /* 0x0083e20008000009 */
[----:B0-----:R-:W-:-:S03]  /*b440*/  LEA.HI.X.SX32 R11, R3, R2, 0x1, P1 ;  /* 0x00000002030b7211 */ /* 0x001fc600008f0eff */
[----:B-1----:R-:W2:Y:S04]  /*b450*/  LDL.LU R35, [R1+0x24c] ;  /* 0x00024c0001237983 */ /* 0x002ea80000300800 */
[----:B------:R-:W3:Y:S04]  /*b460*/  LDL.LU R32, [R1+0x18c] ;  /* 0x00018c0001207983 */ /* 0x000ee80000300800 */
[----:B------:R0:W-:Y:S04]  /*b470*/  STS.U8 [R6+UR9+0x3c80], R36 ;  /* 0x003c802406007988 */ /* 0x0001e80008000009 */
[----:B0-----:R-:W3:Y:S04]  /*b480*/  LDL.LU R36, [R1+0x188] ;  /* 0x0001880001247983 */ /* 0x001ee80000300800 */
[----:B----4-:R0:W-:Y:S04]  /*b490*/  STS.U8 [R6+UR9+0x80], R38 ;  /* 0x0000802606007988 */ /* 0x0101e80008000009 */
[----:B0-----:R-:W4:Y:S01]  /*b4a0*/  LDL.LU R38, [R1+0x248] ;  /* 0x0002480001267983 */ /* 0x001f220000300800 */
[----:B------:R-:W-:-:S03]  /*b4b0*/  LOP3.LUT R6, R41, 0x20, RZ, 0x3c, !PT ;  /* 0x0000002029067812 */ /* 0x000fc600078e3cff */
[----:B------:R-:W-:Y:S04]  /*b4c0*/  STL [R1+0x17c], R10 ;  /* 0x00017c0a01007387 */ /* 0x000fe80000100800 */
[----:B------:R-:W-:Y:S04]  /*b4d0*/  STL [R1+0x178], R11 ;  /* 0x0001780b01007387 */ /* 0x000fe80000100800 */
        /* <DEDUP_REMOVED lines=15> */
[----:B------:R-:W-:Y:S04]  /*b5d0*/  STS.U8 [R6+UR9+0x500], R27 ;  /* 0x0005001b06007988 */ /* 0x000fe80008000009 */
        /* <DEDUP_REMOVED lines=8> */
[----:B--2---:R0:W-:Y:S04]  /*b660*/  STS.U8 [R6+UR9+0x1100], R35 ;  /* 0x0011002306007988 */ /* 0x0041e80008000009 */
[----:B---3--:R1:W-:Y:S04]  /*b670*/  STS.U8 [R6+UR9+0x1500], R32 ;  /* 0x0015002006007988 */ /* 0x0083e80008000009 */
[----:B0-----:R-:W2:Y:S04]  /*b680*/  LDL.LU R35, [R1+0x198] ;  /* 0x0001980001237983 */ /* 0x001ea80000300800 */
[----:B------:R-:W-:Y:S04]  /*b690*/  STL [R1+0x18c], R10 ;  /* 0x00018c0a01007387 */ /* 0x000fe80000100800 */
[----:B------:R-:W-:Y:S04]  /*b6a0*/  STL [R1+0x188], R11 ;  /* 0x0001880b01007387 */ /* 0x000fe80000100800 */
[----:B------:R0:W-:Y:S04]  /*b6b0*/  STS.U8 [R6+UR9+0x1900], R36 ;  /* 0x0019002406007988 */ /* 0x0001e80008000009 */
[----:B-1----:R-:W3:Y:S04]  /*b6c0*/  LDL.LU R32, [R1+0x240] ;  /* 0x0002400001207983 */ /* 0x002ee80000300800 */
[----:B0-----:R-:W3:Y:S01]  /*b6d0*/  LDL.LU R36, [R1+0x238] ;  /* 0x0002380001247983 */ /* 0x001ee20000300800 */
[----:B------:R-:W-:Y:S01]  /*b6e0*/  PRMT R13, RZ, 0x7610, R13 ;  /* 0x00007610ff0d7816 */ /* 0x000fe2000000000d */
[----:B------:R-:W-:-:S05]  /*b6f0*/  VIADD R3, R40, 0xffffffa8 ;  /* 0xffffffa828037836 */ /* 0x000fca0000000000 */
[----:B------:R0:W3:Y:S01]  /*b700*/  @!P0 LDG.E.U8 R13, desc[UR18][R10.64] ;  /* 0x000000120a0d8981 */ /* 0x0000e2000c1e1100 */
[----:B------:R-:W-:Y:S01]  /*b710*/  ISETP.GE.U32.AND P0, PT, R3, 0x7fffff29, PT ;  /* 0x7fffff290300780c */ /* 0x000fe20003f06070 */
[----:B------:R-:W-:-:S05]  /*b720*/  IMAD R3, R4, 0x57, RZ ;  /* 0x0000005704037824 */ /* 0x000fca00078e02ff */
[----:B0-----:R-:W-:-:S04]  /*b730*/  IADD3 R10, P1, PT, R3, R0, RZ ;  /* 0x00000000030a7210 */ /* 0x001fc80007f3e0ff */
[----:B------:R-:W-:Y:S01]  /*b740*/  LEA.HI.X.SX32 R11, R3, R2, 0x1, P1 ;  /* 0x00000002030b7211 */ /* 0x000fe200008f0eff */
[----:B----4-:R0:W-:Y:S04]  /*b750*/  STS.U8 [R6+UR9+0x1d00], R38 ;  /* 0x001d002606007988 */ /* 0x0101e80008000009 */
[----:B0-----:R-:W4:Y:S04]  /*b760*/  LDL.LU R38, [R1+0x1a4] ;  /* 0x0001a40001267983 */ /* 0x001f280000300800 */
[----:B------:R-:W-:Y:S04]  /*b770*/  STS.U8 [R6+UR9+0x2100], R29 ;  /* 0x0021001d06007988 */ /* 0x000fe80008000009 */
[----:B------:R0:W-:Y:S04]  /*b780*/  STS.U8 [R6+UR9+0x2500], R39 ;  /* 0x0025002706007988 */ /* 0x0001e80008000009 */
[----:B0-----:R-:W4:Y:S04]  /*b790*/  LDL.LU R39, [R1+0x1a0] ;  /* 0x0001a00001277983 */ /* 0x001f280000300800 */
[----:B------:R-:W-:Y:S04]  /*b7a0*/  STL [R1+0x194], R10 ;  /* 0x0001940a01007387 */ /* 0x000fe80000100800 */
[----:B------:R0:W-:Y:S04]  /*b7b0*/  STL [R1+0x190], R11 ;  /* 0x0001900b01007387 */ /* 0x0001e80000100800 */
[----:B------:R-:W4:Y:S01]  /*b7c0*/  LDL.LU R26, [R1+0x23c] ;  /* 0x00023c00011a7983 */ /* 0x000f220000300800 */
[----:B------:R-:W-:Y:S01]  /*b7d0*/  PRMT R12, RZ, 0x7610, R12 ;  /* 0x00007610ff0c7816 */ /* 0x000fe2000000000c */
[----:B------:R-:W-:-:S02]  /*b7e0*/  VIADD R3, R40, 0xffffffa0 ;  /* 0xffffffa028037836 */ /* 0x000fc40000000000 */
[----:B------:R-:W4:Y:S04]  /*b7f0*/  LDL.LU R27, [R1+0x1b4] ;  /* 0x0001b400011b7983 */ /* 0x000f280000300800 */
[----:B------:R0:W4:Y:S01]  /*b800*/  @!P0 LDG.E.U8 R12, desc[UR18][R10.64] ;  /* 0x000000120a0c8981 */ /* 0x000122000c1e1100 */
[----:B------:R-:W-:Y:S01]  /*b810*/  ISETP.GE.U32.AND P0, PT, R3, 0x7fffff21, PT ;  /* 0x7fffff210300780c */ /* 0x000fe20003f06070 */
[----:B------:R-:W-:Y:S02]  /*b820*/  IMAD R3, R4, 0x5f, RZ ;  /* 0x0000005f04037824 */ /* 0x000fe400078e02ff */
[----:B------:R-:W4:Y:S03]  /*b830*/  LDL.LU R29, [R1+0x1b0] ;  /* 0x0001b000011d7983 */ /* 0x000f260000300800 */
[----:B------:R-:W-:-:S02]  /*b840*/  IADD3 R24, P1, PT, R3, R0, RZ ;  /* 0x0000000003187210 */ /* 0x000fc40007f3e0ff */
[----:B0-----:R-:W-:Y:S02]  /*b850*/  PRMT R11, RZ, 0x7610, R11 ;  /* 0x00007610ff0b7816 */ /* 0x001fe4000000000b */
[----:B------:R-:W-:Y:S01]  /*b860*/  LEA.HI.X.SX32 R25, R3, R2, 0x1, P1 ;  /* 0x0000000203197211 */ /* 0x000fe200008f0eff */
[----:B------:R-:W-:-:S04]  /*b870*/  VIADD R3, R40, 0xffffff98 ;  /* 0xffffff9828037836 */ /* 0x000fc80000000000 */
[----:B------:R0:W4:Y:S01]  /*b880*/  @!P0 LDG.E.U8 R11, desc[UR18][R24.64] ;  /* 0x00000012180b8981 */ /* 0x000122000c1e1100 */
[----:B------:R-:W-:Y:S01]  /*b890*/  ISETP.GE.U32.AND P0, PT, R3, 0x7fffff19, PT ;  /* 0x7fffff190300780c */ /* 0x000fe20003f06070 */
[----:B------:R-:W-:Y:S02]  /*b8a0*/  IMAD R3, R4, 0x67, RZ ;  /* 0x0000006704037824 */ /* 0x000fe400078e02ff */
[----:B------:R1:W-:Y:S04]  /*b8b0*/  STS.U8 [R6+UR9+0x2900], R30 ;  /* 0x0029001e06007988 */ /* 0x0003e80008000009 */
[----:B------:R0:W-:Y:S04]  /*b8c0*/  STS.U8 [R6+UR9+0x2d00], R31 ;  /* 0x002d001f06007988 */ /* 0x0001e80008000009 */
[----:B------:R-:W-:Y:S04]  /*b8d0*/  STL [R1+0x19c], R24 ;  /* 0x00019c1801007387 */ /* 0x000fe80000100800 */
[----:B------:R-:W-:Y:S04]  /*b8e0*/  STL [R1+0x198], R25 ;  /* 0x0001981901007387 */ /* 0x000fe80000100800 */
[----:B-1----:R-:W4:Y:S04]  /*b8f0*/  LDL.LU R30, [R1+0x234] ;  /* 0x00023400011e7983 */ /* 0x002f280000300800 */
[----:B0-----:R-:W4:Y:S01]  /*b900*/  LDL.LU R31, [R1+0x1c4] ;  /* 0x0001c400011f7983 */ /* 0x001f220000300800 */
[----:B------:R-:W-:-:S03]  /*b910*/  PRMT R10, RZ, 0x7610, R10 ;  /* 0x00007610ff0a7816 */ /* 0x000fc6000000000a */
[----:B--2---:R0:W-:Y:S04]  /*b920*/  STS.U8 [R6+UR9+0x3100], R35 ;  /* 0x0031002306007988 */ /* 0x0041e80008000009 */
[----:B0-----:R-:W2:Y:S04]  /*b930*/  LDL.LU R35, [R1+0x1c0] ;  /* 0x0001c00001237983 */ /* 0x001ea80000300800 */
[----:B---3--:R0:W-:Y:S04]  /*b940*/  STS.U8 [R6+UR9+0x3500], R32 ;  /* 0x0035002006007988 */ /* 0x0081e80008000009 */
[----:B------:R1:W-:Y:S01]  /*b950*/  STS.U8 [R6+UR9+0x3900], R36 ;  /* 0x0039002406007988 */ /* 0x0003e20008000009 */
[----:B0-----:R-:W-:-:S03]  /*b960*/  LOP3.LUT R32, R41, 0x30, RZ, 0x3c, !PT ;  /* 0x0000003029207812 */ /* 0x001fc600078e3cff */
[----:B-1----:R-:W3:Y:S01]  /*b970*/  LDL.LU R36, [R1+0x230] ;  /* 0x0002300001247983 */ /* 0x002ee20000300800 */
[----:B------:R-:W-:-:S03]  /*b980*/  PRMT R28, RZ, 0x7610, R28 ;  /* 0x00007610ff1c7816 */ /* 0x000fc6000000001c */
[----:B----4-:R0:W-:Y:S02]  /*b990*/  STS.U8 [R6+UR9+0x3d00], R38 ;  /* 0x003d002606007988 */ /* 0x0101e40008000009 */
[C---:B0-----:R-:W-:Y:S02]  /*b9a0*/  IADD3 R6, P1, PT, R3.reuse, R0, RZ ;  /* 0x0000000003067210 */ /* 0x041fe40007f3e0ff */
[----:B------:R-:W4:Y:S02]  /*b9b0*/  LDL.LU R38, [R1+0x1d4] ;  /* 0x0001d40001267983 */ /* 0x000f240000300800 */
[----:B------:R-:W-:Y:S01]  /*b9c0*/  LEA.HI.X.SX32 R24, R3, R2, 0x1, P1 ;  /* 0x0000000203187211 */ /* 0x000fe200008f0eff */
[----:B------:R-:W-:-:S04]  /*b9d0*/  VIADD R3, R40, 0xffffff90 ;  /* 0xffffff9028037836 */ /* 0x000fc80000000000 */
[----:B------:R-:W-:Y:S01]  /*b9e0*/  @!P0 IMAD.MOV.U32 R25, RZ, RZ, R24 ;  /* 0x000000ffff198224 */ /* 0x000fe200078e0018 */
[----:B------:R0:W-:Y:S04]  /*b9f0*/  STS.U8 [R32+UR9+0x180], R39 ;  /* 0x0001802720007988 */ /* 0x0001e80008000009 */
[----:B0-----:R-:W4:Y:S04]  /*ba00*/  LDL.LU R39, [R1+0x1d0] ;  /* 0x0001d00001277983 */ /* 0x001f280000300800 */
[----:B------:R-:W-:Y:S04]  /*ba10*/  STL [R1+0x1a4], R6 ;  /* 0x0001a40601007387 */ /* 0x000fe80000100800 */
[----:B------:R0:W-:Y:S02]  /*ba20*/  STL [R1+0x1a0], R24 ;  /* 0x0001a01801007387 */ /* 0x0001e40000100800 */
[----:B0-----:R-:W-:-:S05]  /*ba30*/  @!P0 IMAD.MOV.U32 R24, RZ, RZ, R6 ;  /* 0x000000ffff188224 */ /* 0x001fca00078e0006 */
[----:B------:R0:W4:Y:S01]  /*ba40*/  @!P0 LDG.E.U8 R10, desc[UR18][R24.64] ;  /* 0x00000012180a8981 */ /* 0x000122000c1e1100 */
[----:B------:R-:W-:Y:S01]  /*ba50*/  ISETP.GE.U32.AND P0, PT, R3, 0x7fffff11, PT ;  /* 0x7fffff110300780c */ /* 0x000fe20003f06070 */
[----:B------:R-:W-:-:S05]  /*ba60*/  IMAD R3, R4, 0x6f, RZ ;  /* 0x0000006f04037824 */ /* 0x000fca00078e02ff */
[----:B------:R-:W-:-:S04]  /*ba70*/  IADD3 R6, P1, PT, R3, R0, RZ ;  /* 0x0000000003067210 */ /* 0x000fc80007f3e0ff */
[----:B0-----:R-:W-:Y:S01]  /*ba80*/  LEA.HI.X.SX32 R24, R3, R2, 0x1, P1 ;  /* 0x0000000203187211 */ /* 0x001fe200008f0eff */
[----:B------:R-:W-:Y:S01]  /*ba90*/  STL [R1+0x1b4], R6 ;  /* 0x0001b40601007387 */ /* 0x000fe20000100800 */
[----:B------:R-:W-:-:S03]  /*baa0*/  VIADD R3, R40, 0xffffff88 ;  /* 0xffffff8828037836 */ /* 0x000fc60000000000 */
[----:B------:R0:W-:Y:S01]  /*bab0*/  STL [R1+0x1b0], R24 ;  /* 0x0001b01801007387 */ /* 0x0001e20000100800 */
[----:B------:R-:W-:Y:S02]  /*bac0*/  @!P0 IMAD.MOV.U32 R25, RZ, RZ, R24 ;  /* 0x000000ffff198224 */ /* 0x000fe400078e0018 */
[----:B0-----:R-:W-:-:S05]  /*bad0*/  @!P0 IMAD.MOV.U32 R24, RZ, RZ, R6 ;  /* 0x000000ffff188224 */ /* 0x001fca00078e0006 */
[----:B------:R0:W4:Y:S01]  /*bae0*/  @!P0 LDG.E.U8 R28, desc[UR18][R24.64] ;  /* 0x00000012181c8981 */ /* 0x000122000c1e1100 */
[----:B------:R-:W-:Y:S01]  /*baf0*/  ISETP.GE.U32.AND P0, PT, R3, 0x7fffff09, PT ;  /* 0x7fffff090300780c */ /* 0x000fe20003f06070 */
[----:B------:R-:W-:-:S05]  /*bb00*/  IMAD R3, R4, 0x77, RZ ;  /* 0x0000007704037824 */ /* 0x000fca00078e02ff */
[----:B------:R-:W-:-:S04]  /*bb10*/  IADD3 R6, P1, PT, R3, R0, RZ ;  /* 0x0000000003067210 */ /* 0x000fc80007f3e0ff */
[----:B0-----:R-:W-:Y:S01]  /*bb20*/  LEA.HI.X.SX32 R25, R3, R2, 0x1, P1 ;  /* 0x0000000203197211 */ /* 0x001fe200008f0eff */
[----:B------:R0:W-:Y:S04]  /*bb30*/  STS.U8 [R32+UR9+0x580], R26 ;  /* 0x0005801a20007988 */ /* 0x0001e80008000009 */
[----:B------:R1:W-:Y:S04]  /*bb40*/  STL [R1+0x1c4], R6 ;  /* 0x0001c40601007387 */ /* 0x0003e80000100800 */
[----:B------:R-:W-:Y:S01]  /*bb50*/  STL [R1+0x1c0], R25 ;  /* 0x0001c01901007387 */ /* 0x000fe20000100800 */
[----:B0-----:R-:W-:-:S03]  /*bb60*/  @!P0 IMAD.MOV.U32 R26, RZ, RZ, R6 ;  /* 0x000000ffff1a8224 */ /* 0x001fc600078e0006 */
[----:B-1----:R-:W4:Y:S01]  /*bb70*/  LDL.LU R6, [R1+0x22c] ;  /* 0x00022c0001067983 */ /* 0x002f220000300800 */
[----:B------:R-:W-:Y:S01]  /*bb80*/  PRMT R24, RZ, 0x7610, R24 ;  /* 0x00007610ff187816 */ /* 0x000fe20000000018 */
[----:B------:R-:W-:Y:S02]  /*bb90*/  VIADD R3, R40, 0xffffff80 ;  /* 0xffffff8028037836 */ /* 0x000fe40000000000 */
[----:B------:R0:W-:Y:S02]  /*bba0*/  STS.U8 [R32+UR9+0x980], R27 ;  /* 0x0009801b20007988 */ /* 0x0001e40008000009 */
[----:B0-----:R-:W-:-:S05]  /*bbb0*/  @!P0 IMAD.MOV.U32 R27, RZ, RZ, R25 ;  /* 0x000000ffff1b8224 */ /* 0x001fca00078e0019 */
[----:B------:R0:W4:Y:S01]  /*bbc0*/  @!P0 LDG.E.U8 R24, desc[UR18][R26.64] ;  /* 0x000000121a188981 */ /* 0x000122000c1e1100 */
[----:B------:R-:W-:Y:S01]  /*bbd0*/  ISETP.GE.U32.AND P0, PT, R3, 0x7fffff01, PT ;  /* 0x7fffff010300780c */ /* 0x000fe20003f06070 */
[----:B------:R-:W-:Y:S02]  /*bbe0*/  IMAD R3, R4, 0x7f, RZ ;  /* 0x0000007f04037824 */ /* 0x000fe400078e02ff */
[----:B------:R1:W-:Y:S03]  /*bbf0*/  STS.U8 [R32+UR9+0xd80], R29 ;  /* 0x000d801d20007988 */ /* 0x0003e60008000009 */
[C---:B------:R-:W-:Y:S01]  /*bc00*/  IADD3 R25, P1, PT, R3.reuse, R0, RZ ;  /* 0x0000000003197210 */ /* 0x040fe20007f3e0ff */
[----:B------:R2:W-:Y:S04]  /*bc10*/  STS.U8 [R32+UR9+0x1180], R30 ;  /* 0x0011801e20007988 */ /* 0x0005e80008000009 */
[----:B------:R3:W-:Y:S04]  /*bc20*/  STS.U8 [R32+UR9+0x1580], R31 ;  /* 0x0015801f20007988 */ /* 0x0007e80008000009 */
[----:B-1----:R-:W4:Y:S01]  /*bc30*/  LDL.LU R29, [R1+0x228] ;  /* 0x00022800011d7983 */ /* 0x002f220000300800 */
[----:B0-----:R-:W-:-:S03]  /*bc40*/  LEA.HI.X.SX32 R26, R3, R2, 0x1, P1 ;  /* 0x00000002031a7211 */ /* 0x001fc600008f0eff */
[----:B--2---:R-:W2:Y:S04]  /*bc50*/  LDL.LU R30, [R1+0x220] ;  /* 0x00022000011e7983 */ /* 0x004ea80000300800 */
[----:B------:R0:W-:Y:S04]  /*bc60*/  STS.U8 [R32+UR9+0x1980], R35 ;  /* 0x0019802320007988 */ /* 0x0001e80008000009 */
[----:B---3--:R-:W3:Y:S04]  /*bc70*/  LDL.LU R31, [R1+0x218] ;  /* 0x00021800011f7983 */ /* 0x008ee80000300800 */
[----:B0-----:R-:W3:Y:S04]  /*bc80*/  LDL.LU R35, [R1+0x1dc] ;  /* 0x0001dc0001237983 */ /* 0x001ee80000300800 */
[----:B------:R0:W-:Y:S04]  /*bc90*/  STL [R1+0x808], R4 ;  /* 0x0008080401007387 */ /* 0x0001e80000100800 */
[----:B------:R1:W-:Y:S04]  /*bca0*/  STS.U8 [R32+UR9+0x1d80], R36 ;  /* 0x001d802420007988 */ /* 0x0003e80008000009 */
[----:B0-----:R-:W3:Y:S04]  /*bcb0*/  LDL.LU R4, [R1+0x1f4] ;  /* 0x0001f40001047983 */ /* 0x001ee80000300800 */
[----:B------:R-:W-:Y:S04]  /*bcc0*/  STL [R1+0x80c], R0 ;  /* 0x00080c0001007387 */ /* 0x000fe80000100800 */
[----:B------:R-:W-:Y:S04]  /*bcd0*/  STL [R1+0x810], R2 ;  /* 0x0008100201007387 */ /* 0x000fe80000100800 */
[----:B------:R-:W-:Y:S04]  /*bce0*/  STL [R1+0x1d4], R25 ;  /* 0x0001d41901007387 */ /* 0x000fe80000100800 */
[----:B------:R0:W-:Y:S04]  /*bcf0*/  STL [R1+0x1d0], R26 ;  /* 0x0001d01a01007387 */ /* 0x0001e80000100800 */
[----:B-1----:R-:W3:Y:S01]  /*bd00*/  LDL.LU R36, [R1+0x1e4] ;  /* 0x0001e40001247983 */ /* 0x002ee20000300800 */
[----:B------:R-:W-:-:S02]  /*bd10*/  @!P0 IMAD.MOV.U32 R27, RZ, RZ, R26 ;  /* 0x000000ffff1b8224 */ /* 0x000fc400078e001a */
[----:B0-----:R-:W-:Y:S01]  /*bd20*/  @!P0 IMAD.MOV.U32 R26, RZ, RZ, R25 ;  /* 0x000000ffff1a8224 */ /* 0x001fe200078e0019 */
[----:B----4-:R0:W-:Y:S04]  /*bd30*/  STS.U8 [R32+UR9+0x2180], R38 ;  /* 0x0021802620007988 */ /* 0x0101e80008000009 */
[----:B0-----:R-:W4:Y:S04]  /*bd40*/  LDL.LU R38, [R1+0xe4] ;  /* 0x0000e40001267983 */ /* 0x001f280000300800 */
[----:B------:R0:W-:Y:S04]  /*bd50*/  STS.U8 [R32+UR9+0x2580], R39 ;  /* 0x0025802720007988 */ /* 0x0001e80008000009 */
[----:B0-----:R-:W4:Y:S04]  /*bd60*/  LDL.LU R39, [R1+0xbc] ;  /* 0x0000bc0001277983 */ /* 0x001f280000300800 */
[----:B------:R-:W4:Y:S04]  /*bd70*/  LDL.LU R40, [R1+0xa8] ;  /* 0x0000a80001287983 */ /* 0x000f280000300800 */
[----:B------:R-:W4:Y:S04]  /*bd80*/  LDL.LU R25, [R1+0xa4] ;  /* 0x0000a40001197983 */ /* 0x000f280000300800 */
[----:B------:R0:W-:Y:S04]  /*bd90*/  STS.U8 [R32+UR9+0x2980], R6 ;  /* 0x0029800620007988 */ /* 0x0001e80008000009 */
[----:B0-----:R-:W4:Y:S01]  /*bda0*/  LDL.LU R6, [R1+0x9c] ;  /* 0x00009c0001067983 */ /* 0x001f220000300800 */
[----:B------:R-:W-:-:S03]  /*bdb0*/  LOP3.LUT R0, R41, 0x40, RZ, 0x3c, !PT ;  /* 0x0000004029007812 */ /* 0x000fc600078e3cff */
[----:B------:R0:W-:Y:S04]  /*bdc0*/  STS.U8 [R32+UR9+0x2d80], R29 ;  /* 0x002d801d20007988 */ /* 0x0001e80008000009 */
[----:B--2---:R1:W-:Y:S04]  /*bdd0*/  STS.U8 [R32+UR9+0x3180], R30 ;  /* 0x0031801e20007988 */ /* 0x0043e80008000009 */
[----:B0-----:R-:W2:Y:S04]  /*bde0*/  LDL.LU R29, [R1+0x90] ;  /* 0x00009000011d7983 */ /* 0x001ea80000300800 */
[----:B---3--:R0:W-:Y:S04]  /*bdf0*/  STS.U8 [R32+UR9+0x3580], R31 ;  /* 0x0035801f20007988 */ /* 0x0081e80008000009 */
[----:B-1----:R-:W3:Y:S04]  /*be00*/  LDL.LU R30, [R1+0x8c] ;  /* 0x00008c00011e7983 */ /* 0x002ee80000300800 */
[----:B0-----:R-:W3:Y:S04]  /*be10*/  LDL.LU R31, [R1+0x84] ;  /* 0x00008400011f7983 */ /* 0x001ee80000300800 */
[----:B------:R-:W-:Y:S04]  /*be20*/  STS.U8 [R32+UR9+0x3980], R4 ;  /* 0x0039800420007988 */ /* 0x000fe80008000009 */
[----:B------:R0:W-:Y:S04]  /*be30*/  STS.U8 [R32+UR9+0x3d80], R35 ;  /* 0x003d802320007988 */ /* 0x0001e80008000009 */
[----:B0-----:R-:W3:Y:S04]  /*be40*/  LDL.LU R32, [R1+0x80] ;  /* 0x0000800001207983 */ /* 0x001ee80000300800 */
[----:B------:R-:W3:Y:S04]  /*be50*/  LDL.LU R35, [R1+0x7c] ;  /* 0x00007c0001237983 */ /* 0x000ee80000300800 */
[----:B------:R0:W-:Y:S04]  /*be60*/  STS.U8 [R0+UR9+0x200], R36 ;  /* 0x0002002400007988 */ /* 0x0001e80008000009 */
[----:B0-----:R-:W3:Y:S04]  /*be70*/  LDL.LU R36, [R1+0x70] ;  /* 0x0000700001247983 */ /* 0x001ee80000300800 */
[----:B----4-:R0:W-:Y:S04]  /*be80*/  STS.U8 [R0+UR9+0x600], R38 ;  /* 0x0006002600007988 */ /* 0x0101e80008000009 */
[----:B0-----:R-:W4:Y:S04]  /*be90*/  LDL.LU R38, [R1+0x6c] ;  /* 0x00006c0001267983 */ /* 0x001f280000300800 */
[----:B------:R0:W-:Y:S04]  /*bea0*/  STS.U8 [R0+UR9+0xa00], R39 ;  /* 0x000a002700007988 */ /* 0x0001e80008000009 */
[----:B------:R1:W-:Y:S04]  /*beb0*/  STS.U8 [R0+UR9+0xe00], R40 ;  /* 0x000e002800007988 */ /* 0x0003e80008000009 */
[----:B0-----:R-:W4:Y:S04]  /*bec0*/  LDL.LU R39, [R1+0x68] ;  /* 0x0000680001277983 */ /* 0x001f280000300800 */
[----:B-1----:R-:W4:Y:S04]  /*bed0*/  LDL.LU R40, [R1+0x5c] ;  /* 0x00005c0001287983 */ /* 0x002f280000300800 */
[----:B------:R0:W-:Y:S04]  /*bee0*/  STS.U8 [R0+UR9+0x1200], R25 ;  /* 0x0012001900007988 */ /* 0x0001e80008000009 */
[----:B------:R-:W4:Y:S04]  /*bef0*/  LDL.LU R4, [R1+0x50] ;  /* 0x0000500001047983 */ /* 0x000f280000300800 */
[----:B0-----:R-:W4:Y:S04]  /*bf00*/  LDL.LU R25, [R1+0x54] ;  /* 0x0000540001197983 */ /* 0x001f280000300800 */
[----:B------:R0:W-:Y:S04]  /*bf10*/  STS.U8 [R0+UR9+0x1600], R6 ;  /* 0x0016000600007988 */ /* 0x0001e80008000009 */
[----:B0-----:R-:W4:Y:S01]  /*bf20*/  LDL.LU R6, [R1+0x4c] ;  /* 0x00004c0001067983 */ /* 0x001f220000300800 */
[----:B------:R-:W-:-:S03]  /*bf30*/  LOP3.LUT R2, R41, 0x50, RZ, 0x3c, !PT ;  /* 0x0000005029027812 */ /* 0x000fc600078e3cff */
[----:B--2---:R0:W-:Y:S04]  /*bf40*/  STS.U8 [R0+UR9+0x1a00], R29 ;  /* 0x001a001d00007988 */ /* 0x0041e80008000009 */
[----:B---3--:R1:W-:Y:S04]  /*bf50*/  STS.U8 [R0+UR9+0x1e00], R30 ;  /* 0x001e001e00007988 */ /* 0x0083e80008000009 */
[----:B0-----:R-:W2:Y:S04]  /*bf60*/  LDL.LU R29, [R1+0x40] ;  /* 0x00004000011d7983 */ /* 0x001ea80000300800 */
[----:B------:R0:W-:Y:S04]  /*bf70*/  STS.U8 [R0+UR9+0x2200], R31 ;  /* 0x0022001f00007988 */ /* 0x0001e80008000009 */
[----:B-1----:R-:W3:Y:S04]  /*bf80*/  LDL.LU R30, [R1+0x34] ;  /* 0x00003400011e7983 */ /* 0x002ee80000300800 */
[----:B0-----:R-:W3:Y:S04]  /*bf90*/  LDL.LU R31, [R1+0x2c] ;  /* 0x00002c00011f7983 */ /* 0x001ee80000300800 */
[----:B------:R0:W-:Y:S04]  /*bfa0*/  STS.U8 [R0+UR9+0x2600], R32 ;  /* 0x0026002000007988 */ /* 0x0001e80008000009 */
[----:B------:R1:W-:Y:S04]  /*bfb0*/  STS.U8 [R0+UR9+0x2a00], R35 ;  /* 0x002a002300007988 */ /* 0x0003e80008000009 */
[----:B0-----:R-:W3:Y:S04]  /*bfc0*/  LDL.LU R32, [R1+0x28] ;  /* 0x0000280001207983 */ /* 0x001ee80000300800 */
[----:B-1----:R-:W3:Y:S04]  /*bfd0*/  LDL.LU R35, [R1+0x20] ;  /* 0x0000200001237983 */ /* 0x002ee80000300800 */
        /* <DEDUP_REMOVED lines=8> */
[----:B------:R-:W-:Y:S04]  /*c060*/  STS.U8 [R0+UR9+0x3e00], R4 ;  /* 0x003e000400007988 */ /* 0x000fe80008000009 */
[----:B------:R-:W-:Y:S04]  /*c070*/  STS.U8 [R2+UR9+0x280], R25 ;  /* 0x0002801902007988 */ /* 0x000fe80008000009 */
[----:B------:R-:W-:Y:S04]  /*c080*/  STS.U8 [R2+UR9+0x680], R6 ;  /* 0x0006800602007988 */ /* 0x000fe80008000009 */
[----:B------:R0:W-:Y:S04]  /*c090*/  STS.U8 [R2+UR9+0xa80], R5 ;  /* 0x000a800502007988 */ /* 0x0001e80008000009 */
[----:B0-----:R-:W4:Y:S01]  /*c0a0*/  LDL.LU R5, [R1+0x884] ;  /* 0x0008840001057983 */ /* 0x001f220000300800 */
[----:B------:R-:W-:-:S03]  /*c0b0*/  LOP3.LUT R0, R41, 0x60, RZ, 0x3c, !PT ;  /* 0x0000006029007812 */ /* 0x000fc600078e3cff */
[----:B--2---:R-:W-:Y:S04]  /*c0c0*/  STS.U8 [R2+UR9+0xe80], R29 ;  /* 0x000e801d02007988 */ /* 0x004fe80008000009 */
[----:B---3--:R-:W-:Y:S04]  /*c0d0*/  STS.U8 [R2+UR9+0x1280], R30 ;  /* 0x0012801e02007988 */ /* 0x008fe80008000009 */
[----:B------:R-:W-:Y:S01]  /*c0e0*/  STS.U8 [R2+UR9+0x1680], R31 ;  /* 0x0016801f02007988 */ /* 0x000fe20008000009 */
[----:B------:R-:W-:-:S06]  /*c0f0*/  PRMT R23, RZ, 0x7610, R23 ;  /* 0x00007610ff177816 */ /* 0x000fcc0000000017 */
[----:B------:R0:W2:Y:S04]  /*c100*/  @!P0 LDG.E.U8 R23, desc[UR18][R26.64] ;  /* 0x000000121a178981 */ /* 0x0000a8000c1e1100 */
[----:B------:R-:W-:Y:S04]  /*c110*/  STS.U8 [R2+UR9+0x1a80], R32 ;  /* 0x001a802002007988 */ /* 0x000fe80008000009 */
[----:B------:R-:W-:Y:S04]  /*c120*/  STS.U8 [R2+UR9+0x1e80], R35 ;  /* 0x001e802302007988 */ /* 0x000fe80008000009 */
[----:B------:R-:W-:Y:S04]  /*c130*/  STS.U8 [R2+UR9+0x2280], R36 ;  /* 0x0022802402007988 */ /* 0x000fe80008000009 */
[----:B----4-:R-:W-:Y:S04]  /*c140*/  STS.U8 [R2+UR9+0x2680], R38 ;  /* 0x0026802602007988 */ /* 0x010fe80008000009 */
[----:B------:R-:W-:Y:S04]  /*c150*/  STS.U8 [R2+UR9+0x2a80], R39 ;  /* 0x002a802702007988 */ /* 0x000fe80008000009 */
        /* <DEDUP_REMOVED lines=10> */
[----:B------:R1:W-:Y:S04]  /*c200*/  STS.U8 [R0+UR9+0x1700], R81 ;  /* 0x0017005100007988 */ /* 0x0003e80008000009 */
[----:B------:R-:W-:Y:S04]  /*c210*/  STS.U8 [R0+UR9+0x1b00], R80 ;  /* 0x001b005000007988 */ /* 0x000fe80008000009 */
[----:B------:R-:W-:Y:S04]  /*c220*/  STS.U8 [R0+UR9+0x1f00], R79 ;  /* 0x001f004f00007988 */ /* 0x000fe80008000009 */
[----:B------:R-:W-:Y:S04]  /*c230*/  STS.U8 [R0+UR9+0x2300], R78 ;  /* 0x0023004e00007988 */ /* 0x000fe80008000009 */
[----:B------:R-:W-:Y:S04]  /*c240*/  STS.U8 [R0+UR9+0x2700], R77 ;  /* 0x0027004d00007988 */ /* 0x000fe80008000009 */
[----:B------:R-:W-:Y:S04]  /*c250*/  STS.U8 [R0+UR9+0x2b00], R76 ;  /* 0x002b004c00007988 */ /* 0x000fe80008000009 */
[----:B------:R-:W-:Y:S04]  /*c260*/  STS.U8 [R0+UR9+0x2f00], R75 ;  /* 0x002f004b00007988 */ /* 0x000fe80008000009 */
[----:B------:R-:W-:Y:S04]  /*c270*/  STS.U8 [R0+UR9+0x3300], R74 ;  /* 0x0033004a00007988 */ /* 0x000fe80008000009 */
[----:B------:R3:W-:Y:S04]  /*c280*/  STL [R1+0x814], R5 ;  /* 0x0008140501007387 */ /* 0x0007e80000100800 */
[----:B-1----:R-:W4:Y:S04]  /*c290*/  LDL.LU R81, [R1+0x210] ;  /* 0x0002100001517983 */ /* 0x002f280000300800 */
[----:B------:R-:W2:Y:S04]  /*c2a0*/  LDL.LU R83, [R1+0x20c] ;  /* 0x00020c0001537983 */ /* 0x000ea80000300800 */
[----:B------:R-:W2:Y:S04]  /*c2b0*/  LDL.LU R85, [R1+0x208] ;  /* 0x0002080001557983 */ /* 0x000ea80000300800 */
[----:B------:R-:W2:Y:S04]  /*c2c0*/  LDL.LU R87, [R1+0x204] ;  /* 0x0002040001577983 */ /* 0x000ea80000300800 */
[----:B------:R-:W2:Y:S01]  /*c2d0*/  LDL.LU R88, [R1+0x200] ;  /* 0x0002000001587983 */ /* 0x000ea20000300800 */
[----:B------:R-:W-:-:S03]  /*c2e0*/  IMAD R3, R41, R5, RZ ;  /* 0x0000000529037224 */ /* 0x000fc600078e02ff */
[----:B------:R-:W2:Y:S04]  /*c2f0*/  LDL.LU R90, [R1+0x1fc] ;  /* 0x0001fc00015a7983 */ /* 0x000ea80000300800 */
[----:B------:R-:W2:Y:S04]  /*c300*/  LDL.LU R89, [R1+0x1f8] ;  /* 0x0001f80001597983 */ /* 0x000ea80000300800 */
[----:B------:R-:W2:Y:S04]  /*c310*/  LDL.LU R91, [R1+0x1f0] ;  /* 0x0001f000015b7983 */ /* 0x000ea80000300800 */
[----:B------:R-:W2:Y:S04]  /*c320*/  LDL.LU R92, [R1+0x1ec] ;  /* 0x0001ec00015c7983 */ /* 0x000ea80000300800 */
[----:B---3--:R-:W3:Y:S04]  /*c330*/  LDL.LU R5, [R1+0x1e8] ;  /* 0x0001e80001057983 */ /* 0x008ee80000300800 */
[----:B------:R-:W-:Y:S04]  /*c340*/  STS.U8 [R0+UR9+0x3700], R9 ;  /* 0x0037000900007988 */ /* 0x000fe80008000009 */
[----:B------:R-:W3:Y:S04]  /*c350*/  LDL.LU R26, [R1+0x1e0] ;  /* 0x0001e000011a7983 */ /* 0x000ee80000300800 */
[----:B------:R-:W-:Y:S04]  /*c360*/  STS.U8 [R0+UR9+0x3b00], R8 ;  /* 0x003b000800007988 */ /* 0x000fe80008000009 */
[----:B------:R-:W3:Y:S04]  /*c370*/  LDL.LU R27, [R1+0x1d8] ;  /* 0x0001d800011b7983 */ /* 0x000ee80000300800 */
[----:B------:R1:W-:Y:S04]  /*c380*/  STS.U8 [R0+UR9+0x3f00], R7 ;  /* 0x003f000700007988 */ /* 0x0003e80008000009 */
[----:B------:R-:W3:Y:S04]  /*c390*/  LDL.LU R2, [R1+0x11c] ;  /* 0x00011c0001027983 */ /* 0x000ee80000300800 */
[----:B-1----:R-:W3:Y:S04]  /*c3a0*/  LDL.LU R0, [R1+0x118] ;  /* 0x0001180001007983 */ /* 0x002ee80000300800 */
[----:B------:R-:W3:Y:S04]  /*c3b0*/  LDL.LU R4, [R1+0x114] ;  /* 0x0001140001047983 */ /* 0x000ee80000300800 */
[----:B------:R-:W3:Y:S04]  /*c3c0*/  LDL.LU R25, [R1+0x110] ;  /* 0x0001100001197983 */ /* 0x000ee80000300800 */
[----:B------:R-:W3:Y:S04]  /*c3d0*/  LDL.LU R29, [R1+0x100] ;  /* 0x00010000011d7983 */ /* 0x000ee80000300800 */
[----:B------:R-:W0:Y:S04]  /*c3e0*/  LDL.LU R30, [R1+0xfc] ;  /* 0x0000fc00011e7983 */ /* 0x000e280000300800 */
[----:B------:R-:W3:Y:S04]  /*c3f0*/  LDL.LU R31, [R1+0xf8] ;  /* 0x0000f800011f7983 */ /* 0x000ee80000300800 */
[----:B------:R-:W3:Y:S04]  /*c400*/  LDL.LU R32, [R1+0xf4] ;  /* 0x0000f40001207983 */ /* 0x000ee80000300800 */
[----:B------:R-:W3:Y:S04]  /*c410*/  LDL.LU R35, [R1+0xe0] ;  /* 0x0000e00001237983 */ /* 0x000ee80000300800 */
[----:B------:R-:W3:Y:S04]  /*c420*/  LDL.LU R36, [R1+0xdc] ;  /* 0x0000dc0001247983 */ /* 0x000ee80000300800 */
[----:B------:R-:W3:Y:S04]  /*c430*/  LDL.LU R38, [R1+0xd8] ;  /* 0x0000d80001267983 */ /* 0x000ee80000300800 */
[----:B------:R-:W3:Y:S04]  /*c440*/  LDL.LU R39, [R1+0xc8] ;  /* 0x0000c80001277983 */ /* 0x000ee80000300800 */
[----:B------:R-:W3:Y:S01]  /*c450*/  LDL.LU R40, [R1+0xc4] ;  /* 0x0000c40001287983 */ /* 0x000ee20000300800 */
[----:B------:R-:W-:-:S03]  /*c460*/  LOP3.LUT R93, R41, 0x70, RZ, 0x3c, !PT ;  /* 0x00000070295d7812 */ /* 0x000fc600078e3cff */
[----:B------:R-:W3:Y:S01]  /*c470*/  LDL.LU R41, [R1+0xc0] ;  /* 0x0000c00001297983 */ /* 0x000ee20000300800 */
[C---:B------:R-:W-:Y:S01]  /*c480*/  IADD3 R6, P0, PT, R3.reuse, UR14, RZ ;  /* 0x0000000e03067c10 */ /* 0x040fe2000ff1e0ff */
[----:B------:R-:W-:Y:S01]  /*c490*/  IMAD R74, R68, UR61, RZ ;  /* 0x0000003d444a7c24 */ /* 0x000fe2000f8e02ff */
[----:B------:R-:W1:Y:S01]  /*c4a0*/  LDCU UR14, c[0x0][0x3b0] ;  /* 0x00007600ff0e77ac */ /* 0x000e620008000800 */
[----:B------:R-:W-:Y:S04]  /*c4b0*/  STS.U8 [R93+UR9+0x380], R22 ;  /* 0x000380165d007988 */ /* 0x000fe80008000009 */
[----:B------:R-:W-:Y:S04]  /*c4c0*/  STS.U8 [R93+UR9+0x780], R21 ;  /* 0x000780155d007988 */ /* 0x000fe80008000009 */
[----:B------:R-:W-:Y:S04]  /*c4d0*/  STS.U8 [R93+UR9+0xb80], R20 ;  /* 0x000b80145d007988 */ /* 0x000fe80008000009 */
[----:B------:R-:W-:Y:S01]  /*c4e0*/  STS.U8 [R93+UR9+0xf80], R19 ;  /* 0x000f80135d007988 */ /* 0x000fe20008000009 */
[----:B------:R-:W-:Y:S01]  /*c4f0*/  LEA.HI.X.SX32 R3, R3, UR15, 0x1, P0 ;  /* 0x0000000f03037c11 */ /* 0x000fe200080f0eff */
[----:B------:R-:W-:Y:S01]  /*c500*/  IMAD R42, R42, UR29, RZ ;  /* 0x0000001d2a2a7c24 */ /* 0x000fe2000f8e02ff */
[----:B------:R-:W0:Y:S01]  /*c510*/  LDCU UR15, c[0x0][0x3b0] ;  /* 0x00007600ff0f77ac */ /* 0x000e220008000800 */
        /* <DEDUP_REMOVED lines=8> */
[----:B------:R1:W-:Y:S01]  /*c5a0*/  STS.U8 [R93+UR9+0x3380], R10 ;  /* 0x0033800a5d007988 */ /* 0x0003e20008000009 */
[----:B------:R-:W-:-:S02]  /*c5b0*/  IMAD R43, R43, UR30, RZ ;  /* 0x0000001e2b2b7c24 */ /* 0x000fc4000f8e02ff */
[----:B------:R-:W-:Y:S02]  /*c5c0*/  IMAD R44, R44, UR31, RZ ;  /* 0x0000001f2c2c7c24 */ /* 0x000fe4000f8e02ff */
[----:B------:R-:W-:Y:S02]  /*c5d0*/  IMAD R45, R45, UR32, RZ ;  /* 0x000000202d2d7c24 */ /* 0x000fe4000f8e02ff */
[----:B----4-:R-:W-:Y:S02]  /*c5e0*/  IMAD R7, R81, UR4, RZ ;  /* 0x0000000451077c24 */ /* 0x010fe4000f8e02ff */
[----:B--2---:R-:W-:Y:S02]  /*c5f0*/  IMAD R8, R83, UR4, RZ ;  /* 0x0000000453087c24 */ /* 0x004fe4000f8e02ff */
[----:B------:R-:W-:Y:S02]  /*c600*/  IMAD R9, R85, UR4, RZ ;  /* 0x0000000455097c24 */ /* 0x000fe4000f8e02ff */
[----:B-1----:R-:W-:-:S02]  /*c610*/  IMAD R10, R87, UR4, RZ ;  /* 0x00000004570a7c24 */ /* 0x002fc4000f8e02ff */
[----:B------:R-:W-:Y:S02]  /*c620*/  IMAD R11, R88, UR4, RZ ;  /* 0x00000004580b7c24 */ /* 0x000fe4000f8e02ff */
[----:B------:R-:W-:Y:S02]  /*c630*/  IMAD R12, R90, UR4, RZ ;  /* 0x000000045a0c7c24 */ /* 0x000fe4000f8e02ff */
[----:B------:R-:W-:Y:S02]  /*c640*/  IMAD R13, R89, UR4, RZ ;  /* 0x00000004590d7c24 */ /* 0x000fe4000f8e02ff */
[----:B------:R-:W-:Y:S02]  /*c650*/  IMAD R14, R91, UR4, RZ ;  /* 0x000000045b0e7c24 */ /* 0x000fe4000f8e02ff */
[----:B------:R-:W-:Y:S02]  /*c660*/  IMAD R15, R92, UR4, RZ ;  /* 0x000000045c0f7c24 */ /* 0x000fe4000f8e02ff */
[----:B---3--:R-:W-:-:S02]  /*c670*/  IMAD R17, R26, UR4, RZ ;  /* 0x000000041a117c24 */ /* 0x008fc4000f8e02ff */
[----:B------:R-:W-:Y:S02]  /*c680*/  IMAD R19, R2, UR4, RZ ;  /* 0x0000000402137c24 */ /* 0x000fe4000f8e02ff */
[----:B------:R-:W-:Y:S01]  /*c690*/  IMAD R20, R0, UR4, RZ ;  /* 0x0000000400147c24 */ /* 0x000fe2000f8e02ff */
[----:B------:R-:W-:Y:S01]  /*c6a0*/  IADD3 R0, P0, PT, R7, R6, RZ ;  /* 0x0000000607007210 */ /* 0x000fe20007f1e0ff */
[----:B------:R-:W-:-:S03]  /*c6b0*/  IMAD R21, R4, UR5, RZ ;  /* 0x0000000504157c24 */ /* 0x000fc6000f8e02ff */
[----:B------:R-:W-:Y:S02]  /*c6c0*/  LEA.HI.X.SX32 R4, R7, R3, 0x1, P0 ;  /* 0x0000000307047211 */ /* 0x000fe400000f0eff */
[-C--:B------:R-:W-:Y:S01]  /*c6d0*/  IADD3 R2, P2, PT, R8, R6.reuse, RZ ;  /* 0x0000000608027210 */ /* 0x080fe20007f5e0ff */
[----:B------:R1:W-:Y:S04]  /*c6e0*/  STL [R1+0x1dc], R0 ;  /* 0x0001dc0001007387 */ /* 0x0003e80000100800 */
[----:B------:R2:W-:Y:S04]  /*c6f0*/  STL [R1+0x1d8], R4 ;  /* 0x0001d80401007387 */ /* 0x0005e80000100800 */
[----:B------:R3:W-:Y:S01]  /*c700*/  STL [R1+0x1e4], R2 ;  /* 0x0001e40201007387 */ /* 0x0007e20000100800 */
[----:B-1----:R-:W-:-:S02]  /*c710*/  IADD3 R0, P6, PT, R9, R6, RZ ;  /* 0x0000000609007210 */ /* 0x002fc40007fde0ff */
[----:B--2---:R-:W-:-:S03]  /*c720*/  IADD3 R4, P5, PT, R10, R6, RZ ;  /* 0x000000060a047210 */ /* 0x004fc60007fbe0ff */
[----:B------:R1:W-:Y:S01]  /*c730*/  STL [R1+0x1ec], R0 ;  /* 0x0001ec0001007387 */ /* 0x0003e20000100800 */
[-C--:B---3--:R-:W-:Y:S01]  /*c740*/  IADD3 R2, P1, PT, R11, R6.reuse, RZ ;  /* 0x000000060b027210 */ /* 0x088fe20007f3e0ff */
[----:B0-----:R-:W-:Y:S02]  /*c750*/  IMAD R26, R30, UR13, RZ ;  /* 0x0000000d1e1a7c24 */ /* 0x001fe4000f8e02ff */
[----:B------:R-:W-:Y:S01]  /*c760*/  STL [R1+0x210], R4 ;  /* 0x0002100401007387 */ /* 0x000fe20000100800 */
[----:B------:R-:W-:Y:S01]  /*c770*/  IMAD R30, R35, UR20, RZ ;  /* 0x00000014231e7c24 */ /* 0x000fe2000f8e02ff */
[-C--:B-1----:R-:W-:Y:S02]  /*c780*/  IADD3 R0, P0, PT, R12, R6.reuse, RZ ;  /* 0x000000060c007210 */ /* 0x082fe40007f1e0ff */
[----:B------:R0:W-:Y:S01]  /*c790*/  STL [R1+0x218], R2 ;  /* 0x0002180201007387 */ /* 0x0001e20000100800 */
[----:B------:R-:W-:Y:S02]  /*c7a0*/  IMAD R35, R39, UR23, RZ ;  /* 0x0000001727237c24 */ /* 0x000fe4000f8e02ff */
[----:B------:R-:W-:Y:S01]  /*c7b0*/  IMAD R39, R86, UR26, RZ ;  /* 0x0000001a56277c24 */ /* 0x000fe2000f8e02ff */
[----:B------:R-:W-:-:S02]  /*c7c0*/  IADD3 R86, P4, PT, R13, R6, RZ ;  /* 0x000000060d567210 */ /* 0x000fc40007f9e0ff */
[-C--:B0-----:R-:W-:Y:S01]  /*c7d0*/  LEA.HI.X.SX32 R2, R8, R3.reuse, 0x1, P2 ;  /* 0x0000000308027211 */ /* 0x081fe200010f0eff */
[----:B------:R0:W-:Y:S01]  /*c7e0*/  STL [R1+0x220], R0 ;  /* 0x0002200001007387 */ /* 0x0001e20000100800 */
[----:B------:R-:W-:Y:S01]  /*c7f0*/  IADD3 R91, P2, PT, R14, R6, RZ ;  /* 0x000000060e5b7210 */ /* 0x000fe20007f5e0ff */
[----:B------:R-:W-:Y:S02]  /*c800*/  IMAD R16, R5, UR4, RZ ;  /* 0x0000000405107c24 */ /* 0x000fe4000f8e02ff */
[----:B------:R1:W-:Y:S01]  /*c810*/  STL [R1+0x1e0], R2 ;  /* 0x0001e00201007387 */ /* 0x0003e20000100800 */
[----:B0-----:R-:W-:-:S03]  /*c820*/  LEA.HI.X.SX32 R0, R9, R3, 0x1, P6 ;  /* 0x0000000309007211 */ /* 0x001fc600030f0eff */
[----:B------:R-:W-:Y:S01]  /*c830*/  STL [R1+0x228], R86 ;  /* 0x0002285601007387 */ /* 0x000fe20000100800 */
[----:B-1----:R-:W-:-:S03]  /*c840*/  IADD3 R2, P6, PT, R15, R6, RZ ;  /* 0x000000060f027210 */ /* 0x002fc60007fde0ff */
[----:B------:R-:W-:Y:S04]  /*c850*/  STL [R1+0x818], R86 ;  /* 0x0008185601007387 */ /* 0x000fe80000100800 */
[----:B------:R0:W-:Y:S01]  /*c860*/  STL [R1+0x1e8], R0 ;  /* 0x0001e80001007387 */ /* 0x0001e20000100800 */
[----:B------:R-:W-:-:S03]  /*c870*/  IMAD R18, R27, UR4, RZ ;  /* 0x000000041b127c24 */ /* 0x000fc6000f8e02ff */
[----:B------:R-:W-:Y:S04]  /*c880*/  STL [R1+0x230], R91 ;  /* 0x0002305b01007387 */ /* 0x000fe80000100800 */
[----:B------:R1:W-:Y:S01]  /*c890*/  STL [R1+0x238], R2 ;  /* 0x0002380201007387 */ /* 0x0003e20000100800 */
[-C--:B0-----:R-:W-:Y:S02]  /*c8a0*/  LEA.HI.X.SX32 R0, R10, R3.reuse, 0x1, P5 ;  /* 0x000000030a007211 */ /* 0x081fe400028f0eff */
[----:B------:R-:W-:Y:S01]  /*c8b0*/  IADD3 R4, P5, PT, R16, R6, RZ ;  /* 0x0000000610047210 */ /* 0x000fe20007fbe0ff */
[----:B------:R0:W-:Y:S01]  /*c8c0*/  STL [R1+0x81c], R91 ;  /* 0x00081c5b01007387 */ /* 0x0001e20000100800 */
[----:B-1----:R-:W-:-:S03]  /*c8d0*/  LEA.HI.X.SX32 R2, R11, R3, 0x1, P1 ;  /* 0x000000030b027211 */ /* 0x002fc600008f0eff */
[----:B------:R1:W-:Y:S04]  /*c8e0*/  STL [R1+0x1f0], R0 ;  /* 0x0001f00001007387 */ /* 0x0003e80000100800 */
[----:B------:R-:W-:Y:S01]  /*c8f0*/  STL [R1+0x240], R4 ;  /* 0x0002400401007387 */ /* 0x000fe20000100800 */
[----:B0-----:R-:W-:-:S03]  /*c900*/  LEA.HI.X.SX32 R91, R12, R3, 0x1, P0 ;  /* 0x000000030c5b7211 */ /* 0x001fc600000f0eff */
[----:B------:R0:W-:Y:S01]  /*c910*/  STL [R1+0x214], R2 ;  /* 0x0002140201007387 */ /* 0x0001e20000100800 */
[----:B-1----:R-:W-:Y:S02]  /*c920*/  IADD3 R0, P1, PT, R17, R6, RZ ;  /* 0x0000000611007210 */ /* 0x002fe40007f3e0ff */
[----:B------:R-:W-:-:S03]  /*c930*/  LEA.HI.X.SX32 R68, R13, R3, 0x1, P4 ;  /* 0x000000030d447211 */ /* 0x000fc600020f0eff */
[----:B------:R1:W-:Y:S01]  /*c940*/  STL [R1+0x248], R0 ;  /* 0x0002480001007387 */ /* 0x0003e20000100800 */
[----:B0-----:R-:W-:Y:S02]  /*c950*/  IADD3 R2, P0, PT, R18, R6, RZ ;  /* 0x0000000612027210 */ /* 0x001fe40007f1e0ff */
[----:B------:R-:W-:-:S03]  /*c960*/  LEA.HI.X.SX32 R92, R14, R3, 0x1, P2 ;  /* 0x000000030e5c7211 */ /* 0x000fc600010f0eff */
[----:B------:R-:W-:Y:S01]  /*c970*/  STL [R1+0x250], R2 ;  /* 0x0002500201007387 */ /* 0x000fe20000100800 */
[----:B-1----:R-:W-:-:S03]  /*c980*/  IADD3 R0, P4, PT, R19, R6, RZ ;  /* 0x0000000613007210 */ /* 0x002fc60007f9e0ff */
[----:B------:R-:W-:Y:S01]  /*c990*/  STL [R1+0x21c], R91 ;  /* 0x00021c5b01007387 */ /* 0x000fe20000100800 */
[----:B------:R-:W-:Y:S01]  /*c9a0*/  IADD3 R5, P2, PT, R20, R6, RZ ;  /* 0x0000000614057210 */ /* 0x000fe20007f5e0ff */
[----:B------:R-:W-:Y:S02]  /*c9b0*/  IMAD R27, R31, UR16, RZ ;  /* 0x000000101f1b7c24 */ /* 0x000fe4000f8e02ff */
[----:B------:R-:W-:Y:S01]  /*c9c0*/  STL [R1+0x820], R91 ;  /* 0x0008205b01007387 */ /* 0x000fe20000100800 */
[----:B------:R-:W-:-:S03]  /*c9d0*/  IMAD R31, R36, UR21, RZ ;  /* 0x00000015241f7c24 */ /* 0x000fc6000f8e02ff */
[----:B------:R0:W-:Y:S01]  /*c9e0*/  STL [R1+0x258], R0 ;  /* 0x0002580001007387 */ /* 0x0001e20000100800 */
[----:B------:R-:W-:Y:S02]  /*c9f0*/  IMAD R36, R40, UR24, RZ ;  /* 0x0000001828247c24 */ /* 0x000fe4000f8e02ff */
[----:B------:R-:W-:Y:S01]  /*ca00*/  IMAD R40, R73, UR27, RZ ;  /* 0x0000001b49287c24 */ /* 0x000fe2000f8e02ff */
[----:B------:R-:W-:Y:S01]  /*ca10*/  STL [R1+0x224], R68 ;  /* 0x0002244401007387 */ /* 0x000fe20000100800 */
[----:B------:R-:W-:Y:S01]  /*ca20*/  IMAD R22, R25, UR7, RZ ;  /* 0x0000000719167c24 */ /* 0x000fe2000f8e02ff */
[-C--:B0-----:R-:W-:Y:S02]  /*ca30*/  LEA.HI.X.SX32 R0, R15, R3.reuse, 0x1, P6 ;  /* 0x000000030f007211 */ /* 0x081fe400030f0eff */
[----:B------:R-:W-:Y:S01]  /*ca40*/  STL [R1+0x824], R68 ;  /* 0x0008244401007387 */ /* 0x000fe20000100800 */
[----:B------:R-:W-:Y:S01]  /*ca50*/  IMAD R73, R82, UR60, RZ ;  /* 0x0000003c52497c24 */ /* 0x000fe2000f8e02ff */
[----:B------:R-:W-:Y:S01]  /*ca60*/  IADD3 R82, P6, PT, R21, R6, RZ ;  /* 0x0000000615527210 */ /* 0x000fe20007fde0ff */
[----:B------:R-:W-:Y:S01]  /*ca70*/  IMAD R25, R29, UR12, RZ ;  /* 0x0000000c1d197c24 */ /* 0x000fe2000f8e02ff */
[----:B------:R-:W-:Y:S01]  /*ca80*/  STL [R1+0x260], R5 ;  /* 0x0002600501007387 */ /* 0x000fe20000100800 */
[----:B------:R-:W-:-:S03]  /*ca90*/  LEA.HI.X.SX32 R4, R17, R3, 0x1, P1 ;  /* 0x0000000311047211 */ /* 0x000fc600008f0eff */
[----:B------:R0:W-:Y:S01]  /*caa0*/  STL [R1+0x234], R0 ;  /* 0x0002340001007387 */ /* 0x0001e20000100800 */
[----:B------:R-:W-:-:S03]  /*cab0*/  IADD3 R2, P1, PT, R25, R6, RZ ;  /* 0x0000000619027210 */ /* 0x000fc60007f3e0ff */
[----:B------:R-:W-:Y:S04]  /*cac0*/  STL [R1+0x828], R5 ;  /* 0x0008280501007387 */ /* 0x000fe80000100800 */
[----:B------:R-:W-:Y:S01]  /*cad0*/  STL [R1+0x22c], R92 ;  /* 0x00022c5c01007387 */ /* 0x000fe20000100800 */
[----:B0-----:R-:W-:-:S03]  /*cae0*/  LEA.HI.X.SX32 R0, R16, R3, 0x1, P5 ;  /* 0x0000000310007211 */ /* 0x001fc600028f0eff */
[----:B------:R-:W-:Y:S01]  /*caf0*/  STL [R1+0x82c], R92 ;  /* 0x00082c5c01007387 */ /* 0x000fe20000100800 */
[----:B------:R-:W-:-:S03]  /*cb00*/  IADD3 R89, P5, PT, R22, R6, RZ ;  /* 0x0000000616597210 */ /* 0x000fc60007fbe0ff */
[----:B------:R-:W-:Y:S04]  /*cb10*/  STL [R1+0x268], R82 ;  /* 0x0002685201007387 */ /* 0x000fe80000100800 */
[----:B------:R0:W-:Y:S04]  /*cb20*/  STL [R1+0x23c], R0 ;  /* 0x00023c0001007387 */ /* 0x0001e80000100800 */
[----:B------:R1:W-:Y:S04]  /*cb30*/  STL [R1+0x830], R82 ;  /* 0x0008305201007387 */ /* 0x0003e80000100800 */
[----:B------:R-:W-:Y:S01]  /*cb40*/  STL [R1+0x244], R4 ;  /* 0x0002440401007387 */ /* 0x000fe20000100800 */
[----:B0-----:R-:W-:-:S03]  /*cb50*/  LEA.HI.X.SX32 R0, R18, R3, 0x1, P0 ;  /* 0x0000000312007211 */ /* 0x001fc600000f0eff */
[----:B------:R-:W-:Y:S04]  /*cb60*/  STL [R1+0x270], R89 ;  /* 0x0002705901007387 */ /* 0x000fe80000100800 */
[----:B------:R0:W-:Y:S01]  /*cb70*/  STL [R1+0x278], R2 ;  /* 0x0002780201007387 */ /* 0x0001e20000100800 */
[----:B------:R-:W-:-:S03]  /*cb80*/  IMAD R29, R32, UR17, RZ ;  /* 0x00000011201d7c24 */ /* 0x000fc6000f8e02ff */
[----:B------:R-:W-:Y:S01]  /*cb90*/  STL [R1+0x834], R89 ;  /* 0x0008345901007387 */ /* 0x000fe20000100800 */
[----:B-1----:R-:W-:-:S03]  /*cba0*/  LEA.HI.X.SX32 R82, R19, R3, 0x1, P4 ;  /* 0x0000000313527211 */ /* 0x002fc600020f0eff */
[----:B------:R1:W-:Y:S01]  /*cbb0*/  STL [R1+0x24c], R0 ;  /* 0x00024c0001007387 */ /* 0x0003e20000100800 */
[----:B------:R-:W-:Y:S01]  /*cbc0*/  IMAD R32, R38, UR22, RZ ;  /* 0x0000001626207c24 */ /* 0x000fe2000f8e02ff */
[-C--:B0-----:R-:W-:Y:S01]  /*cbd0*/  IADD3 R2, P4, PT, R27, R6.reuse, RZ ;  /* 0x000000061b027210 */ /* 0x081fe20007f9e0ff */
[----:B------:R-:W-:Y:S01]  /*cbe0*/  IMAD R38, R41, UR25, RZ ;  /* 0x0000001929267c24 */ /* 0x000fe2000f8e02ff */
[-C--:B------:R-:W-:Y:S02]  /*cbf0*/  LEA.HI.X.SX32 R86, R20, R3.reuse, 0x1, P2 ;  /* 0x0000000314567211 */ /* 0x080fe400010f0eff */
[----:B-1----:R-:W-:Y:S01]  /*cc00*/  IADD3 R0, P0, PT, R26, R6, RZ ;  /* 0x000000061a007210 */ /* 0x002fe20007f1e0ff */
[----:B------:R-:W-:Y:S02]  /*cc10*/  IMAD R41, R72, UR28, RZ ;  /* 0x0000001c48297c24 */ /* 0x000fe4000f8e02ff */
[----:B------:R-:W-:Y:S02]  /*cc20*/  IMAD R72, R84, UR59, RZ ;  /* 0x0000003b54487c24 */ /* 0x000fe4000f8e02ff */
[----:B------:R0:W-:Y:S01]  /*cc30*/  STL [R1+0x280], R0 ;  /* 0x0002800001007387 */ /* 0x0001e20000100800 */
[----:B------:R-:W-:-:S02]  /*cc40*/  LEA.HI.X.SX32 R84, R21, R3, 0x1, P6 ;  /* 0x0000000315547211 */ /* 0x000fc400030f0eff */
[-C--:B------:R-:W-:Y:S01]  /*cc50*/  IADD3 R5, P6, PT, R30, R6.reuse, RZ ;  /* 0x000000061e057210 */ /* 0x080fe20007fde0ff */
[----:B------:R1:W-:Y:S01]  /*cc60*/  STL [R1+0x288], R2 ;  /* 0x0002880201007387 */ /* 0x0003e20000100800 */
[----:B0-----:R-:W-:-:S03]  /*cc70*/  IADD3 R0, P2, PT, R29, R6, RZ ;  /* 0x000000061d007210 */ /* 0x001fc60007f5e0ff */
[----:B------:R-:W-:Y:S01]  /*cc80*/  STL [R1+0x254], R82 ;  /* 0x0002545201007387 */ /* 0x000fe20000100800 */
[----:B------:R-:W-:-:S03]  /*cc90*/  LEA.HI.X.SX32 R90, R22, R3, 0x1, P5 ;  /* 0x00000003165a7211 */ /* 0x000fc600028f0eff */
[----:B------:R-:W-:Y:S01]  /*cca0*/  STL [R1+0x838], R82 ;  /* 0x0008385201007387 */ /* 0x000fe20000100800 */
[----:B-1----:R-:W-:-:S03]  /*ccb0*/  LEA.HI.X.SX32 R2, R25, R3, 0x1, P1 ;  /* 0x0000000319027211 */ /* 0x002fc600008f0eff */
[----:B------:R0:W-:Y:S04]  /*ccc0*/  STL [R1+0x290], R0 ;  /* 0x0002900001007387 */ /* 0x0001e80000100800 */
[----:B------:R-:W-:Y:S04]  /*ccd0*/  STL [R1+0x25c], R86 ;  /* 0x00025c5601007387 */ /* 0x000fe80000100800 */
[----:B------:R-:W-:Y:S01]  /*cce0*/  STL [R1+0x83c], R86 ;  /* 0x00083c5601007387 */ /* 0x000fe20000100800 */
[----:B0-----:R-:W-:-:S03]  /*ccf0*/  IADD3 R0, P5, PT, R31, R6, RZ ;  /* 0x000000061f007210 */ /* 0x001fc60007fbe0ff */
[----:B------:R-:W-:Y:S04]  /*cd00*/  STL [R1+0x298], R5 ;  /* 0x0002980501007387 */ /* 0x000fe80000100800 */
[----:B------:R-:W-:Y:S04]  /*cd10*/  STL [R1+0x840], R5 ;  /* 0x0008400501007387 */ /* 0x000fe80000100800 */
[----:B------:R-:W-:Y:S01]  /*cd20*/  STL [R1+0x264], R84 ;  /* 0x0002645401007387 */ /* 0x000fe20000100800 */
[----:B------:R-:W-:-:S03]  /*cd30*/  IADD3 R21, P1, PT, R32, R6, RZ ;  /* 0x0000000620157210 */ /* 0x000fc60007f3e0ff */
[----:B------:R-:W-:Y:S04]  /*cd40*/  STL [R1+0x844], R84 ;  /* 0x0008445401007387 */ /* 0x000fe80000100800 */
[----:B------:R-:W-:Y:S04]  /*cd50*/  STL [R1+0x2a0], R0 ;  /* 0x0002a00001007387 */ /* 0x000fe80000100800 */
[----:B------:R0:W-:Y:S04]  /*cd60*/  STL [R1+0x274], R2 ;  /* 0x0002740201007387 */ /* 0x0001e80000100800 */
[----:B------:R1:W-:Y:S04]  /*cd70*/  STL [R1+0x848], R0 ;  /* 0x0008480001007387 */ /* 0x0003e80000100800 */
[----:B------:R-:W-:Y:S01]  /*cd80*/  STL [R1+0x26c], R90 ;  /* 0x00026c5a01007387 */ /* 0x000fe20000100800 */
[----:B0-----:R-:W-:-:S02]  /*cd90*/  LEA.HI.X.SX32 R2, R27, R3, 0x1, P4 ;  /* 0x000000031b027211 */ /* 0x001fc400020f0eff */
[----:B-1----:R-:W-:Y:S01]  /*cda0*/  LEA.HI.X.SX32 R0, R26, R3, 0x1, P0 ;  /* 0x000000031a007211 */ /* 0x002fe200000f0eff */
[----:B------:R-:W-:Y:S01]  /*cdb0*/  STL [R1+0x84c], R90 ;  /* 0x00084c5a01007387 */ /* 0x000fe20000100800 */
[----:B------:R-:W-:-:S03]  /*cdc0*/  IADD3 R87, P0, PT, R35, R6, RZ ;  /* 0x0000000623577210 */ /* 0x000fc60007f1e0ff */
[----:B------:R-:W-:Y:S04]  /*cdd0*/  STL [R1+0x2a8], R21 ;  /* 0x0002a81501007387 */ /* 0x000fe80000100800 */
[----:B------:R0:W-:Y:S01]  /*cde0*/  STL [R1+0x27c], R0 ;  /* 0x00027c0001007387 */ /* 0x0001e20000100800 */
[----:B------:R-:W-:-:S03]  /*cdf0*/  LEA.HI.X.SX32 R84, R29, R3, 0x1, P2 ;  /* 0x000000031d547211 */ /* 0x000fc600010f0eff */
[----:B------:R-:W-:Y:S01]  /*ce00*/  STL [R1+0x850], R21 ;  /* 0x0008501501007387 */ /* 0x000fe20000100800 */
[----:B0-----:R-:W-:-:S03]  /*ce10*/  IADD3 R0, P4, PT, R36, R6, RZ ;  /* 0x0000000624007210 */ /* 0x001fc60007f9e0ff */
[----:B------:R-:W-:Y:S04]  /*ce20*/  STL [R1+0x284], R2 ;  /* 0x0002840201007387 */ /* 0x000fe80000100800 */
[----:B------:R-:W-:Y:S04]  /*ce30*/  STL [R1+0x2b0], R87 ;  /* 0x0002b05701007387 */ /* 0x000fe80000100800 */
[----:B------:R0:W-:Y:S01]  /*ce40*/  STL [R1+0x2b8], R0 ;  /* 0x0002b80001007387 */ /* 0x0001e20000100800 */
[----:B------:R-:W-:-:S03]  /*ce50*/  LEA.HI.X.SX32 R92, R30, R3, 0x1, P6 ;  /* 0x000000031e5c7211 */ /* 0x000fc600030f0eff */
[----:B------:R-:W-:Y:S01]  /*ce60*/  STL [R1+0x854], R87 ;  /* 0x0008545701007387 */ /* 0x000fe20000100800 */
[----:B0-----:R-:W-:-:S03]  /*ce70*/  IADD3 R0, P2, PT, R38, R6, RZ ;  /* 0x0000000626007210 */ /* 0x001fc60007f5e0ff */
[----:B------:R-:W-:Y:S01]  /*ce80*/  STL [R1+0x28c], R84 ;  /* 0x00028c5401007387 */ /* 0x000fe20000100800 */
[----:B------:R-:W-:-:S03]  /*ce90*/  LEA.HI.X.SX32 R2, R31, R3, 0x1, P5 ;  /* 0x000000031f027211 */ /* 0x000fc600028f0eff */
[----:B------:R0:W-:Y:S01]  /*cea0*/  STL [R1+0x2c0], R0 ;  /* 0x0002c00001007387 */ /* 0x0001e20000100800 */
[----:B------:R-:W-:-:S03]  /*ceb0*/  IADD3 R86, P5, PT, R40, R6, RZ ;  /* 0x0000000628567210 */ /* 0x000fc60007fbe0ff */
[----:B------:R-:W-:Y:S01]  /*cec0*/  STL [R1+0x858], R84 ;  /* 0x0008585401007387 */ /* 0x000fe20000100800 */
[----:B0-----:R-:W-:Y:S02]  /*ced0*/  IADD3 R0, P6, PT, R39, R6, RZ ;  /* 0x0000000627007210 */ /* 0x001fe40007fde0ff */
[----:B------:R-:W-:-:S03]  /*cee0*/  LEA.HI.X.SX32 R22, R32, R3, 0x1, P1 ;  /* 0x0000000320167211 */ /* 0x000fc600008f0eff */
[----:B------:R0:W-:Y:S01]  /*cef0*/  STL [R1+0x2c8], R0 ;  /* 0x0002c80001007387 */ /* 0x0001e20000100800 */
[----:B------:R-:W-:-:S03]  /*cf00*/  IADD3 R91, P1, PT, R41, R6, RZ ;  /* 0x00000006295b7210 */ /* 0x000fc60007f3e0ff */
[----:B------:R-:W-:Y:S01]  /*cf10*/  STL [R1+0x294], R92 ;  /* 0x0002945c01007387 */ /* 0x000fe20000100800 */
[----:B------:R-:W-:-:S03]  /*cf20*/  LEA.HI.X.SX32 R88, R35, R3, 0x1, P0 ;  /* 0x0000000323587211 */ /* 0x000fc600000f0eff */
[----:B------:R-:W-:Y:S01]  /*cf30*/  STL [R1+0x85c], R92 ;  /* 0x00085c5c01007387 */ /* 0x000fe20000100800 */
[----:B------:R-:W-:-:S03]  /*cf40*/  IADD3 R4, P0, PT, R42, R6, RZ ;  /* 0x000000062a047210 */ /* 0x000fc60007f1e0ff */
[----:B------:R-:W-:Y:S01]  /*cf50*/  STL [R1+0x2d0], R86 ;  /* 0x0002d05601007387 */ /* 0x000fe20000100800 */
[----:B0-----:R-:W-:-:S03]  /*cf60*/  LEA.HI.X.SX32 R0, R36, R3, 0x1, P4 ;  /* 0x0000000324007211 */ /* 0x001fc600020f0eff */
[----:B------:R-:W-:Y:S04]  /*cf70*/  STL [R1+0x860], R86 ;  /* 0x0008605601007387 */ /* 0x000fe80000100800 */
[----:B------:R-:W-:Y:S04]  /*cf80*/  STL [R1+0x29c], R2 ;  /* 0x00029c0201007387 */ /* 0x000fe80000100800 */
[----:B------:R-:W-:Y:S04]  /*cf90*/  STL [R1+0x864], R2 ;  /* 0x0008640201007387 */ /* 0x000fe80000100800 */
[----:B------:R-:W-:Y:S04]  /*cfa0*/  STL [R1+0x2d8], R91 ;  /* 0x0002d85b01007387 */ /* 0x000fe80000100800 */
[----:B------:R-:W-:Y:S01]  /*cfb0*/  STL [R1+0x868], R91 ;  /* 0x0008685b01007387 */ /* 0x000fe20000100800 */
[----:B------:R-:W-:-:S03]  /*cfc0*/  IADD3 R19, P4, PT, R43, R6, RZ ;  /* 0x000000062b137210 */ /* 0x000fc60007f9e0ff */
[----:B------:R-:W-:Y:S04]  /*cfd0*/  STL [R1+0x2a4], R22 ;  /* 0x0002a41601007387 */ /* 0x000fe80000100800 */
[----:B------:R-:W-:Y:S04]  /*cfe0*/  STL [R1+0x86c], R22 ;  /* 0x00086c1601007387 */ /* 0x000fe80000100800 */
[----:B------:R-:W-:Y:S04]  /*cff0*/  STL [R1+0x2e0], R4 ;  /* 0x0002e00401007387 */ /* 0x000fe80000100800 */
[----:B------:R0:W-:Y:S04]  /*d000*/  STL [R1+0x2b4], R0 ;  /* 0x0002b40001007387 */ /* 0x0001e80000100800 */
[----:B------:R-:W-:Y:S01]  /*d010*/  STL [R1+0x870], R4 ;  /* 0x0008700401007387 */ /* 0x000fe20000100800 */
[----:B------:R-:W-:-:S03]  /*d020*/  LEA.HI.X.SX32 R84, R39, R3, 0x1, P6 ;  /* 0x0000000327547211 */ /* 0x000fc600030f0eff */
[----:B------:R-:W-:Y:S01]  /*d030*/  STL [R1+0x2ac], R88 ;  /* 0x0002ac5801007387 */ /* 0x000fe20000100800 */
[----:B0-----:R-:W-:-:S03]  /*d040*/  LEA.HI.X.SX32 R0, R38, R3, 0x1, P2 ;  /* 0x0000000326007211 */ /* 0x001fc600010f0eff */
[----:B------:R-:W-:Y:S01]  /*d050*/  STL [R1+0x874], R88 ;  /* 0x0008745801007387 */ /* 0x000fe20000100800 */
[----:B------:R-:W-:-:S03]  /*d060*/  IADD3 R83, P2, PT, R44, R6, RZ ;  /* 0x000000062c537210 */ /* 0x000fc60007f5e0ff */
[----:B------:R-:W-:Y:S01]  /*d070*/  STL [R1+0x2e8], R19 ;  /* 0x0002e81301007387 */ /* 0x000fe20000100800 */
[----:B------:R-:W-:-:S03]  /*d080*/  IMAD R46, R46, UR33, RZ ;  /* 0x000000212e2e7c24 */ /* 0x000fc6000f8e02ff */
[----:B------:R0:W-:Y:S01]  /*d090*/  STL [R1+0x2bc], R0 ;  /* 0x0002bc0001007387 */ /* 0x0001e20000100800 */
[----:B------:R-:W-:-:S03]  /*d0a0*/  LEA.HI.X.SX32 R5, R40, R3, 0x1, P5 ;  /* 0x0000000328057211 */ /* 0x000fc600028f0eff */
[----:B------:R-:W-:Y:S01]  /*d0b0*/  STL [R1+0x878], R19 ;  /* 0x0008781301007387 */ /* 0x000fe20000100800 */
[-C--:B------:R-:W-:Y:S02]  /*d0c0*/  LEA.HI.X.SX32 R68, R41, R3.reuse, 0x1, P1 ;  /* 0x0000000329447211 */ /* 0x080fe400008f0eff */
[-C--:B0-----:R-:W-:Y:S01]  /*d0d0*/  IADD3 R0, P6, PT, R45, R6.reuse, RZ ;  /* 0x000000062d007210 */ /* 0x081fe20007fde0ff */
[----:B------:R-:W-:Y:S01]  /*d0e0*/  STL [R1+0x2f0], R83 ;  /* 0x0002f05301007387 */ /* 0x000fe20000100800 */
[-C--:B------:R-:W-:Y:S01]  /*d0f0*/  LEA.HI.X.SX32 R42, R42, R3.reuse, 0x1, P0 ;  /* 0x000000032a2a7211 */ /* 0x080fe200000f0eff */
[----:B------:R-:W-:Y:S01]  /*d100*/  IMAD R48, R48, UR34, RZ ;  /* 0x0000002230307c24 */ /* 0x000fe2000f8e02ff */
[----:B------:R-:W-:Y:S01]  /*d110*/  IADD3 R91, P0, PT, R46, R6, RZ ;  /* 0x000000062e5b7210 */ /* 0x000fe20007f1e0ff */
[----:B------:R0:W-:Y:S01]  /*d120*/  STL [R1+0x2f8], R0 ;  /* 0x0002f80001007387 */ /* 0x0001e20000100800 */
[----:B------:R-:W-:Y:S01]  /*d130*/  IMAD R49, R49, UR35, RZ ;  /* 0x0000002331317c24 */ /* 0x000fe2000f8e02ff */
[----:B------:R-:W-:-:S02]  /*d140*/  LEA.HI.X.SX32 R20, R43, R3, 0x1, P4 ;  /* 0x000000032b147211 */ /* 0x000fc400020f0eff */
[----:B------:R1:W-:Y:S01]  /*d150*/  STL [R1+0x87c], R83 ;  /* 0x00087c5301007387 */ /* 0x0003e20000100800 */
[----:B------:R-:W-:-:S03]  /*d160*/  IMAD R51, R51, UR36, RZ ;  /* 0x0000002433337c24 */ /* 0x000fc6000f8e02ff */
[----:B------:R-:W-:Y:S01]  /*d170*/  STL [R1+0x2c4], R84 ;  /* 0x0002c45401007387 */ /* 0x000fe20000100800 */
[-C--:B------:R-:W-:Y:S02]  /*d180*/  LEA.HI.X.SX32 R85, R44, R3.reuse, 0x1, P2 ;  /* 0x000000032c557211 */ /* 0x080fe400010f0eff */
[-C--:B0-----:R-:W-:Y:S01]  /*d190*/  LEA.HI.X.SX32 R0, R45, R3.reuse, 0x1, P6 ;  /* 0x000000032d007211 */ /* 0x081fe200030f0eff */
[----:B------:R-:W-:Y:S01]  /*d1a0*/  STL [R1+0x880], R84 ;  /* 0x0008805401007387 */ /* 0x000fe20000100800 */
[----:B------:R-:W-:-:S03]  /*d1b0*/  LEA.HI.X.SX32 R22, R46, R3, 0x1, P0 ;  /* 0x000000032e167211 */ /* 0x000fc600000f0eff */
[----:B------:R-:W-:Y:S01]  /*d1c0*/  STL [R1+0x2cc], R5 ;  /* 0x0002cc0501007387 */ /* 0x000fe20000100800 */
[----:B------:R-:W-:-:S03]  /*d1d0*/  IADD3 R21, P0, PT, R48, R6, RZ ;  /* 0x0000000630157210 */ /* 0x000fc60007f1e0ff */
[----:B------:R-:W-:Y:S01]  /*d1e0*/  STL [R1+0x2d4], R68 ;  /* 0x0002d44401007387 */ /* 0x000fe20000100800 */
[----:B------:R-:W-:Y:S01]  /*d1f0*/  IMAD R53, R53, UR37, RZ ;  /* 0x0000002535357c24 */ /* 0x000fe2000f8e02ff */
[-C--:B------:R-:W-:Y:S02]  /*d200*/  IADD3 R89, P1, PT, R49, R6.reuse, RZ ;  /* 0x0000000631597210 */ /* 0x080fe40007f3e0ff */
[----:B------:R-:W-:Y:S01]  /*d210*/  STL [R1+0x300], R91 ;  /* 0x0003005b01007387 */ /* 0x000fe20000100800 */
[----:B------:R-:W-:-:S03]  /*d220*/  IADD3 R46, P2, PT, R51, R6, RZ ;  /* 0x00000006332e7210 */ /* 0x000fc60007f5e0ff */
[----:B------:R-:W-:Y:S01]  /*d230*/  STL [R1+0x2dc], R42 ;  /* 0x0002dc2a01007387 */ /* 0x000fe20000100800 */
[----:B------:R-:W-:Y:S01]  /*d240*/  IMAD R54, R54, UR38, RZ ;  /* 0x0000002636367c24 */ /* 0x000fe2000f8e02ff */
[----:B------:R-:W-:Y:S02]  /*d250*/  LEA.HI.X.SX32 R87, R48, R3, 0x1, P0 ;  /* 0x0000000330577211 */ /* 0x000fe400000f0eff */
[----:B------:R-:W-:Y:S01]  /*d260*/  STL [R1+0x2e4], R20 ;  /* 0x0002e41401007387 */ /* 0x000fe20000100800 */
[----:B------:R-:W-:-:S03]  /*d270*/  IMAD R55, R55, UR39, RZ ;  /* 0x0000002737377c24 */ /* 0x000fc6000f8e02ff */
[----:B------:R0:W-:Y:S01]  /*d280*/  STL [R1+0x2f4], R0 ;  /* 0x0002f40001007387 */ /* 0x0001e20000100800 */
[----:B------:R-:W-:-:S03]  /*d290*/  LEA.HI.X.SX32 R82, R49, R3, 0x1, P1 ;  /* 0x0000000331527211 */ /* 0x000fc600008f0eff */
[----:B------:R-:W-:Y:S01]  /*d2a0*/  STL [R1+0x2ec], R85 ;  /* 0x0002ec5501007387 */ /* 0x000fe20000100800 */
[----:B------:R-:W-:-:S03]  /*d2b0*/  LEA.HI.X.SX32 R51, R51, R3, 0x1, P2 ;  /* 0x0000000333337211 */ /* 0x000fc600010f0eff */
[----:B------:R-:W-:Y:S01]  /*d2c0*/  STL [R1+0x2fc], R22 ;  /* 0x0002fc1601007387 */ /* 0x000fe20000100800 */
[-C--:B------:R-:W-:Y:S01]  /*d2d0*/  IADD3 R35, P0, PT, R53, R6.reuse, RZ ;  /* 0x0000000635237210 */ /* 0x080fe20007f1e0ff */
[----:B------:R-:W-:Y:S02]  /*d2e0*/  IMAD R57, R57, UR40, RZ ;  /* 0x0000002839397c24 */ /* 0x000fe4000f8e02ff */
[----:B------:R-:W-:Y:S01]  /*d2f0*/  STL [R1+0x308], R21 ;  /* 0x0003081501007387 */ /* 0x000fe20000100800 */
[----:B------:R-:W-:-:S03]  /*d300*/  IADD3 R17, P1, PT, R54, R6, RZ ;  /* 0x0000000636117210 */ /* 0x000fc60007f3e0ff */
[----:B------:R-:W2:Y:S01]  /*d310*/  LDL R48, [R1+0x2f8] ;  /* 0x0002f80001307983 */ /* 0x000ea20000100800 */
[----:B------:R-:W-:-:S03]  /*d320*/  IMAD R60, R60, UR41, RZ ;  /* 0x000000293c3c7c24 */ /* 0x000fc6000f8e02ff */
[----:B------:R-:W3:Y:S01]  /*d330*/  LDL R49, [R1+0x2b8] ;  /* 0x0002b80001317983 */ /* 0x000ee20000100800 */
[----:B------:R-:W-:-:S03]  /*d340*/  IADD3 R80, P2, PT, R55, R6, RZ ;  /* 0x0000000637507210 */ /* 0x000fc60007f5e0ff */
[----:B------:R-:W-:Y:S01]  /*d350*/  STL [R1+0x310], R89 ;  /* 0x0003105901007387 */ /* 0x000fe20000100800 */
[----:B------:R-:W-:Y:S01]  /*d360*/  IMAD R61, R61, UR42, RZ ;  /* 0x0000002a3d3d7c24 */ /* 0x000fe2000f8e02ff */
[-C--:B------:R-:W-:Y:S02]  /*d370*/  LEA.HI.X.SX32 R36, R53, R3.reuse, 0x1, P0 ;  /* 0x0000000335247211 */ /* 0x080fe400000f0eff */
[----:B------:R-:W-:Y:S01]  /*d380*/  STL [R1+0x304], R87 ;  /* 0x0003045701007387 */ /* 0x000fe20000100800 */
[----:B------:R-:W-:-:S03]  /*d390*/  LEA.HI.X.SX32 R18, R54, R3, 0x1, P1 ;  /* 0x0000000336127211 */ /* 0x000fc600008f0eff */
[----:B------:R-:W-:Y:S01]  /*d3a0*/  STL [R1+0x318], R46 ;  /* 0x0003182e01007387 */ /* 0x000fe20000100800 */
[----:B-1----:R-:W-:-:S03]  /*d3b0*/  IADD3 R83, P0, PT, R57, R6, RZ ;  /* 0x0000000639537210 */ /* 0x002fc60007f1e0ff */
[----:B------:R-:W-:Y:S01]  /*d3c0*/  STL [R1+0x30c], R82 ;  /* 0x00030c5201007387 */ /* 0x000fe20000100800 */
[----:B------:R-:W-:-:S03]  /*d3d0*/  LEA.HI.X.SX32 R81, R55, R3, 0x1, P2 ;  /* 0x0000000337517211 */ /* 0x000fc600010f0eff */
[----:B------:R-:W-:Y:S01]  /*d3e0*/  STL [R1+0x314], R51 ;  /* 0x0003143301007387 */ /* 0x000fe20000100800 */
[----:B------:R-:W-:-:S03]  /*d3f0*/  IADD3 R86, P1, PT, R60, R6, RZ ;  /* 0x000000063c567210 */ /* 0x000fc60007f3e0ff */
[----:B------:R-:W4:Y:S01]  /*d400*/  LDL R53, [R1+0x2b4] ;  /* 0x0002b40001357983 */ /* 0x000f220000100800 */
[----:B------:R-:W-:Y:S01]  /*d410*/  IMAD R64, R64, UR43, RZ ;  /* 0x0000002b40407c24 */ /* 0x000fe2000f8e02ff */
[----:B0-----:R-:W-:Y:S02]  /*d420*/  IADD3 R0, P2, PT, R61, R6, RZ ;  /* 0x000000063d007210 */ /* 0x001fe40007f5e0ff */
[----:B------:R-:W-:Y:S01]  /*d430*/  STL [R1+0x320], R35 ;  /* 0x0003202301007387 */ /* 0x000fe20000100800 */
[----:B------:R-:W-:-:S03]  /*d440*/  LEA.HI.X.SX32 R84, R57, R3, 0x1, P0 ;  /* 0x0000000339547211 */ /* 0x000fc600000f0eff */
[----:B------:R-:W-:Y:S01]  /*d450*/  STL [R1+0x328], R17 ;  /* 0x0003281101007387 */ /* 0x000fe20000100800 */
[----:B------:R-:W-:-:S03]  /*d460*/  IMAD R65, R65, UR44, RZ ;  /* 0x0000002c41417c24 */ /* 0x000fc6000f8e02ff */
[----:B------:R-:W-:Y:S01]  /*d470*/  STL [R1+0x31c], R36 ;  /* 0x00031c2401007387 */ /* 0x000fe20000100800 */
[----:B------:R-:W-:Y:S01]  /*d480*/  IMAD R67, R67, UR45, RZ ;  /* 0x0000002d43437c24 */ /* 0x000fe2000f8e02ff */
[-C--:B------:R-:W-:Y:S02]  /*d490*/  LEA.HI.X.SX32 R2, R60, R3.reuse, 0x1, P1 ;  /* 0x000000033c027211 */ /* 0x080fe400008f0eff */
[----:B------:R-:W-:Y:S01]  /*d4a0*/  STL [R1+0x330], R80 ;  /* 0x0003305001007387 */ /* 0x000fe20000100800 */
[----:B------:R-:W-:-:S03]  /*d4b0*/  LEA.HI.X.SX32 R90, R61, R3, 0x1, P2 ;  /* 0x000000033d5a7211 */ /* 0x000fc600010f0eff */
[----:B------:R-:W-:Y:S01]  /*d4c0*/  STL [R1+0x324], R18 ;  /* 0x0003241201007387 */ /* 0x000fe20000100800 */
[----:B------:R-:W-:-:S03]  /*d4d0*/  IADD3 R60, P0, PT, R64, R6, RZ ;  /* 0x00000006403c7210 */ /* 0x000fc60007f1e0ff */
[----:B------:R-:W-:Y:S01]  /*d4e0*/  STL [R1+0x32c], R81 ;  /* 0x00032c5101007387 */ /* 0x000fe20000100800 */
[----:B------:R-:W-:-:S03]  /*d4f0*/  IMAD R71, R71, UR46, RZ ;  /* 0x0000002e47477c24 */ /* 0x000fc6000f8e02ff */
[----:B------:R-:W-:Y:S01]  /*d500*/  STL [R1+0x338], R83 ;  /* 0x0003385301007387 */ /* 0x000fe20000100800 */
[----:B------:R-:W-:-:S03]  /*d510*/  IADD3 R44, P1, PT, R65, R6, RZ ;  /* 0x00000006412c7210 */ /* 0x000fc60007f3e0ff */
[----:B------:R-:W-:Y:S01]  /*d520*/  STL [R1+0x340], R86 ;  /* 0x0003405601007387 */ /* 0x000fe20000100800 */
[----:B------:R-:W-:Y:S01]  /*d530*/  IMAD R70, R70, UR47, RZ ;  /* 0x0000002f46467c24 */ /* 0x000fe2000f8e02ff */
[----:B------:R-:W-:Y:S02]  /*d540*/  IADD3 R31, P2, PT, R67, R6, RZ ;  /* 0x00000006431f7210 */ /* 0x000fe40007f5e0ff */
[----:B------:R-:W-:Y:S01]  /*d550*/  STL [R1+0x334], R84 ;  /* 0x0003345401007387 */ /* 0x000fe20000100800 */
[----:B------:R-:W-:Y:S01]  /*d560*/  IMAD R69, R69, UR48, RZ ;  /* 0x0000003045457c24 */ /* 0x000fe2000f8e02ff */
[-C--:B------:R-:W-:Y:S02]  /*d570*/  LEA.HI.X.SX32 R61, R64, R3.reuse, 0x1, P0 ;  /* 0x00000003403d7211 */ /* 0x080fe400000f0eff */
[----:B------:R-:W-:Y:S01]  /*d580*/  STL [R1+0x348], R0 ;  /* 0x0003480001007387 */ /* 0x000fe20000100800 */
[----:B------:R-:W-:-:S03]  /*d590*/  LEA.HI.X.SX32 R45, R65, R3, 0x1, P1 ;  /* 0x00000003412d7211 */ /* 0x000fc600008f0eff */
[----:B------:R-:W-:Y:S01]  /*d5a0*/  STL [R1+0x33c], R2 ;  /* 0x00033c0201007387 */ /* 0x000fe20000100800 */
[----:B------:R-:W-:-:S03]  /*d5b0*/  LEA.HI.X.SX32 R32, R67, R3, 0x1, P2 ;  /* 0x0000000343207211 */ /* 0x000fc600010f0eff */
[----:B------:R-:W-:Y:S01]  /*d5c0*/  STL [R1+0x344], R90 ;  /* 0x0003445a01007387 */ /* 0x000fe20000100800 */
[----:B------:R-:W-:-:S03]  /*d5d0*/  IADD3 R15, P0, PT, R71, R6, RZ ;  /* 0x00000006470f7210 */ /* 0x000fc60007f1e0ff */
[----:B------:R-:W2:Y:S01]  /*d5e0*/  LDL R64, [R1+0x2f4] ;  /* 0x0002f40001407983 */ /* 0x000ea20000100800 */
[----:B------:R-:W-:-:S03]  /*d5f0*/  IADD3 R78, P1, PT, R70, R6, RZ ;  /* 0x00000006464e7210 */ /* 0x000fc60007f3e0ff */
[----:B------:R-:W-:Y:S01]  /*d600*/  STL [R1+0x350], R60 ;  /* 0x0003503c01007387 */ /* 0x000fe20000100800 */
[----:B------:R-:W-:Y:S01]  /*d610*/  IMAD R66, R66, UR49, RZ ;  /* 0x0000003142427c24 */ /* 0x000fe2000f8e02ff */
[----:B------:R-:W-:Y:S02]  /*d620*/  IADD3 R88, P2, PT, R69, R6, RZ ;  /* 0x0000000645587210 */ /* 0x000fe40007f5e0ff */
[----:B------:R-:W2:Y:S01]  /*d630*/  LDL R65, [R1+0x278] ;  /* 0x0002780001417983 */ /* 0x000ea20000100800 */
[----:B------:R-:W-:-:S03]  /*d640*/  IMAD R63, R63, UR14, RZ ;  /* 0x0000000e3f3f7c24 */ /* 0x000fc6000f8e02ff */
[----:B------:R-:W-:Y:S01]  /*d650*/  STL [R1+0x358], R44 ;  /* 0x0003582c01007387 */ /* 0x000fe20000100800 */
[----:B------:R-:W-:-:S03]  /*d660*/  LEA.HI.X.SX32 R16, R71, R3, 0x1, P0 ;  /* 0x0000000347107211 */ /* 0x000fc600000f0eff */
        /* <DEDUP_REMOVED lines=13> */
[----:B------:R-:W-:-:S03]  /*d740*/  IMAD R58, R58, UR51, RZ ;  /* 0x000000333a3a7c24 */ /* 0x000fc6000f8e02ff */
[----:B------:R-:W-:Y:S01]  /*d750*/  STL [R1+0x370], R78 ;  /* 0x0003704e01007387 */ /* 0x000fe20000100800 */
[----:B------:R-:W-:-:S03]  /*d760*/  LEA.HI.X.SX32 R92, R66, R3, 0x1, P0 ;  /* 0x00000003425c7211 */ /* 0x000fc600000f0eff */
[----:B------:R-:W-:Y:S01]  /*d770*/  STL [R1+0x364], R16 ;  /* 0x0003641001007387 */ /* 0x000fe20000100800 */
[----:B------:R-:W-:Y:S01]  /*d780*/  IMAD R56, R56, UR52, RZ ;  /* 0x0000003438387c24 */ /* 0x000fe2000f8e02ff */
[----:B------:R-:W-:Y:S02]  /*d790*/  LEA.HI.X.SX32 R69, R63, R3, 0x1, P1 ;  /* 0x000000033f457211 */ /* 0x000fe400008f0eff */
[----:B------:R-:W-:Y:S01]  /*d7a0*/  STL [R1+0x36c], R79 ;  /* 0x00036c4f01007387 */ /* 0x000fe20000100800 */
[----:B------:R-:W-:-:S03]  /*d7b0*/  IADD3 R25, P0, PT, R59, R6, RZ ;  /* 0x000000063b197210 */ /* 0x000fc60007f1e0ff */
[----:B------:R-:W-:Y:S01]  /*d7c0*/  STL [R1+0x374], R19 ;  /* 0x0003741301007387 */ /* 0x000fe20000100800 */
[----:B------:R-:W-:-:S03]  /*d7d0*/  LEA.HI.X.SX32 R57, R62, R3, 0x1, P2 ;  /* 0x000000033e397211 */ /* 0x000fc600010f0eff */
[----:B------:R-:W-:Y:S01]  /*d7e0*/  STL [R1+0x380], R67 ;  /* 0x0003804301007387 */ /* 0x000fe20000100800 */
[----:B------:R-:W-:-:S03]  /*d7f0*/  IADD3 R29, P1, PT, R58, R6, RZ ;  /* 0x000000063a1d7210 */ /* 0x000fc60007f3e0ff */
[----:B------:R-:W2:Y:S04]  /*d800*/  LDL R66, [R1+0x274] ;  /* 0x0002740001427983 */ /* 0x000ea80000100800 */
[----:B------:R-:W2:Y:S01]  /*d810*/  LDL R63, [R1+0x238] ;  /* 0x00023800013f7983 */ /* 0x000ea20000100800 */
[----:B------:R-:W-:-:S03]  /*d820*/  IMAD R52, R52, UR53, RZ ;  /* 0x0000003534347c24 */ /* 0x000fc6000f8e02ff */
[----:B------:R-:W-:Y:S01]  /*d830*/  STL [R1+0x388], R70 ;  /* 0x0003884601007387 */ /* 0x000fe20000100800 */
[----:B------:R-:W-:-:S03]  /*d840*/  IADD3 R13, P2, PT, R56, R6, RZ ;  /* 0x00000006380d7210 */ /* 0x000fc60007f5e0ff */
[----:B------:R-:W2:Y:S01]  /*d850*/  LDL R62, [R1+0x234] ;  /* 0x00023400013e7983 */ /* 0x000ea20000100800 */
[----:B------:R-:W-:-:S03]  /*d860*/  LEA.HI.X.SX32 R43, R59, R3, 0x1, P0 ;  /* 0x000000033b2b7211 */ /* 0x000fc600000f0eff */
[----:B------:R-:W-:Y:S01]  /*d870*/  STL [R1+0x37c], R92 ;  /* 0x00037c5c01007387 */ /* 0x000fe20000100800 */
[----:B------:R-:W-:-:S03]  /*d880*/  LEA.HI.X.SX32 R30, R58, R3, 0x1, P1 ;  /* 0x000000033a1e7211 */ /* 0x000fc600008f0eff */
[----:B------:R-:W-:Y:S01]  /*d890*/  STL [R1+0x390], R55 ;  /* 0x0003903701007387 */ /* 0x000fe20000100800 */
[----:B------:R-:W-:-:S03]  /*d8a0*/  LEA.HI.X.SX32 R14, R56, R3, 0x1, P2 ;  /* 0x00000003380e7211 */ /* 0x000fc600010f0eff */
[----:B------:R-:W-:Y:S01]  /*d8b0*/  STL [R1+0x384], R69 ;  /* 0x0003844501007387 */ /* 0x000fe20000100800 */
[----:B------:R-:W-:-:S03]  /*d8c0*/  IADD3 R76, P0, PT, R52, R6, RZ ;  /* 0x00000006344c7210 */ /* 0x000fc60007f1e0ff */
[----:B------:R-:W-:Y:S04]  /*d8d0*/  STL [R1+0x38c], R57 ;  /* 0x00038c3901007387 */ /* 0x000fe80000100800 */
[----:B------:R-:W-:Y:S04]  /*d8e0*/  STL [R1+0x398], R25 ;  /* 0x0003981901007387 */ /* 0x000fe80000100800 */
[----:B------:R-:W-:Y:S04]  /*d8f0*/  STL [R1+0x3a0], R29 ;  /* 0x0003a01d01007387 */ /* 0x000fe80000100800 */
[----:B------:R-:W-:Y:S01]  /*d900*/  STL [R1+0x394], R43 ;  /* 0x0003942b01007387 */ /* 0x000fe20000100800 */
[----:B------:R-:W-:-:S03]  /*d910*/  LEA.HI.X.SX32 R77, R52, R3, 0x1, P0 ;  /* 0x00000003344d7211 */ /* 0x000fc600000f0eff */
[----:B------:R-:W2:Y:S04]  /*d920*/  LDL R56, [R1+0x1dc] ;  /* 0x0001dc0001387983 */ /* 0x000ea80000100800 */
[----:B------:R-:W-:Y:S04]  /*d930*/  STL [R1+0x3a8], R13 ;  /* 0x0003a80d01007387 */ /* 0x000fe80000100800 */
[----:B------:R-:W-:Y:S04]  /*d940*/  STL [R1+0x39c], R30 ;  /* 0x00039c1e01007387 */ /* 0x000fe80000100800 */
[----:B------:R-:W-:Y:S04]  /*d950*/  STL [R1+0x3a4], R14 ;  /* 0x0003a40e01007387 */ /* 0x000fe80000100800 */
[----:B------:R-:W3:Y:S01]  /*d960*/  LDL R52, [R1+0x1d8] ;  /* 0x0001d80001347983 */ /* 0x000ee20000100800 */
[----:B------:R-:W-:Y:S01]  /*d970*/  IMAD R47, R47, UR55, RZ ;  /* 0x000000372f2f7c24 */ /* 0x000fe2000f8e02ff */
[----:B------:R-:W0:Y:S04]  /*d980*/  S2R R10, SR_TID.X ;  /* 0x00000000000a7919 */ /* 0x000e280000002100 */
[----:B------:R-:W-:-:S04]  /*d990*/  IADD3 R59, P2, PT, R47, R6, RZ ;  /* 0x000000062f3b7210 */ /* 0x000fc80007f5e0ff */
[----:B------:R-:W-:Y:S02]  /*d9a0*/  LEA.HI.X.SX32 R58, R47, R3, 0x1, P2 ;  /* 0x000000032f3a7211 */ /* 0x000fe400010f0eff */
[----:B------:R-:W1:Y:S01]  /*d9b0*/  LDC R47, c[0x0][0x3a0] ;  /* 0x0000e800ff2f7b82 */ /* 0x000e620000000800 */
[----:B------:R-:W-:Y:S02]  /*d9c0*/  IMAD R37, R37, UR56, RZ ;  /* 0x0000003825257c24 */ /* 0x000fe4000f8e02ff */
[----:B------:R-:W-:-:S03]  /*d9d0*/  IMAD R50, R50, UR54, RZ ;  /* 0x0000003632327c24 */ /* 0x000fc6000f8e02ff */
[CC--:B------:R-:W-:Y:S02]  /*d9e0*/  IADD3 R38, P0, PT, R37.reuse, R6.reuse, RZ ;  /* 0x0000000625267210 */ /* 0x0c0fe40007f1e0ff */
[-C--:B------:R-:W-:Y:S01]  /*d9f0*/  IADD3 R4, P1, PT, R50, R6.reuse, RZ ;  /* 0x0000000632047210 */ /* 0x080fe20007f3e0ff */
[----:B------:R-:W-:Y:S01]  /*da00*/  IMAD R34, R34, UR57, RZ ;  /* 0x0000003922227c24 */ /* 0x000fe2000f8e02ff */
[-C--:B------:R-:W-:Y:S01]  /*da10*/  LEA.HI.X.SX32 R71, R37, R3.reuse, 0x1, P0 ;  /* 0x0000000325477211 */ /* 0x080fe200000f0eff */
[----:B------:R-:W-:Y:S01]  /*da20*/  IMAD R33, R33, UR58, RZ ;  /* 0x0000003a21217c24 */ /* 0x000fe2000f8e02ff */
[----:B------:R-:W-:Y:S01]  /*da30*/  LEA.HI.X.SX32 R50, R50, R3, 0x1, P1 ;  /* 0x0000000332327211 */ /* 0x000fe200008f0eff */
[----:B------:R-:W-:Y:S01]  /*da40*/  STL [R1+0x3b8], R4 ;  /* 0x0003b80401007387 */ /* 0x000fe20000100800 */
[----:B------:R-:W-:-:S03]  /*da50*/  IADD3 R39, P1, PT, R34, R6, RZ ;  /* 0x0000000622277210 */ /* 0x000fc60007f3e0ff */
[----:B------:R-:W-:Y:S01]  /*da60*/  STL [R1+0x3b0], R76 ;  /* 0x0003b04c01007387 */ /* 0x000fe20000100800 */
[----:B-1----:R-:W-:Y:S01]  /*da70*/  VIADD R75, R47, 0x7f ;  /* 0x0000007f2f4b7836 */ /* 0x002fe20000000000 */
[----:B0-----:R-:W-:Y:S02]  /*da80*/  LOP3.LUT R10, R10, 0x7f, RZ, 0xc0, !PT ;  /* 0x0000007f0a0a7812 */ /* 0x001fe400078ec0ff */
[----:B------:R-:W-:Y:S02]  /*da90*/  STL [R1+0x3c0], R59 ;  /* 0x0003c03b01007387 */ /* 0x000fe40000100800 */
[----:B------:R-:W-:Y:S02]  /*daa0*/  ISETP.GT.AND P0, PT, R75, 0x7f, PT ;  /* 0x0000007f4b00780c */ /* 0x000fe40003f04270 */
[----:B------:R-:W-:Y:S01]  /*dab0*/  STL [R1+0x3ac], R77 ;  /* 0x0003ac4d01007387 */ /* 0x000fe20000100800 */
[-C--:B------:R-:W-:Y:S02]  /*dac0*/  IADD3 R40, P2, PT, R33, R6.reuse, RZ ;  /* 0x0000000621287210 */ /* 0x080fe40007f5e0ff */
[----:B------:R-:W-:Y:S01]  /*dad0*/  ISETP.LT.AND P0, PT, R10, R47, P0 ;  /* 0x0000002f0a00720c */ /* 0x000fe20000701270 */
[----:B------:R-:W-:Y:S01]  /*dae0*/  STL [R1+0x3b4], R50 ;  /* 0x0003b43201007387 */ /* 0x000fe20000100800 */
[----:B------:R-:W-:-:S02]  /*daf0*/  IADD3 R26, P4, PT, R72, R6, RZ ;  /* 0x00000006481a7210 */ /* 0x000fc40007f9e0ff */
[-C--:B------:R-:W-:Y:S01]  /*db00*/  IADD3 R8, P6, PT, R74, R6.reuse, RZ ;  /* 0x000000064a087210 */ /* 0x080fe20007fde0ff */
[----:B------:R-:W-:Y:S01]  /*db10*/  STL [R1+0x3bc], R58 ;  /* 0x0003bc3a01007387 */ /* 0x000fe20000100800 */
[----:B------:R-:W-:-:S03]  /*db20*/  IADD3 R11, P5, PT, R73, R6, RZ ;  /* 0x00000006490b7210 */ /* 0x000fc60007fbe0ff */
[----:B------:R-:W-:Y:S01]  /*db30*/  STL [R1+0x3c4], R38 ;  /* 0x0003c42601007387 */ /* 0x000fe20000100800 */
[----:B------:R-:W-:-:S03]  /*db40*/  LEA.HI.X.SX32 R54, R34, R3, 0x1, P1 ;  /* 0x0000000322367211 */ /* 0x000fc600008f0eff */
[----:B------:R-:W-:Y:S01]  /*db50*/  STL [R1+0x3c8], R39 ;  /* 0x0003c82701007387 */ /* 0x000fe20000100800 */
[----:B------:R-:W-:-:S03]  /*db60*/  LEA.HI.X.SX32 R41, R33, R3, 0x1, P2 ;  /* 0x0000000321297211 */ /* 0x000fc600010f0eff */
[----:B------:R-:W-:Y:S01]  /*db70*/  STL [R1+0x3cc], R40 ;  /* 0x0003cc2801007387 */ /* 0x000fe20000100800 */
[-C--:B------:R-:W-:Y:S02]  /*db80*/  LEA.HI.X.SX32 R27, R72, R3.reuse, 0x1, P4 ;  /* 0x00000003481b7211 */ /* 0x080fe400020f0eff */
[----:B------:R-:W-:Y:S01]  /*db90*/  PRMT R7, RZ, 0x7610, R7 ;  /* 0x00007610ff077816 */ /* 0x000fe20000000007 */
[----:B------:R-:W-:Y:S01]  /*dba0*/  STL [R1+0x3d0], R26 ;  /* 0x0003d01a01007387 */ /* 0x000fe20000100800 */
[----:B------:R-:W-:-:S03]  /*dbb0*/  LEA.HI.X.SX32 R9, R74, R3, 0x1, P6 ;  /* 0x000000034a097211 */ /* 0x000fc600030f0eff */
[----:B------:R2:W-:Y:S04]  /*dbc0*/  STL [R1+0x20c], R8 ;  /* 0x00020c0801007387 */ /* 0x0005e80000100800 */
[----:B------:R-:W-:Y:S01]  /*dbd0*/  STL [R1+0x3d4], R11 ;  /* 0x0003d40b01007387 */ /* 0x000fe20000100800 */
[----:B------:R-:W-:-:S03]  /*dbe0*/  LEA.HI.X.SX32 R12, R73, R3, 0x1, P5 ;  /* 0x00000003490c7211 */ /* 0x000fc600028f0eff */
[----:B------:R-:W-:Y:S01]  /*dbf0*/  STL [R1+0x1f4], R71 ;  /* 0x0001f44701007387 */ /* 0x000fe20000100800 */
[----:B------:R-:W-:-:S03]  /*dc00*/  PRMT R3, RZ, 0x7610, R3 ;  /* 0x00007610ff037816 */ /* 0x000fc60000000003 */
[----:B------:R-:W-:Y:S04]  /*dc10*/  STL [R1+0x1fc], R54 ;  /* 0x0001fc3601007387 */ /* 0x000fe80000100800 */
[----:B------:R-:W-:Y:S04]  /*dc20*/  STL [R1+0x200], R41 ;  /* 0x0002002901007387 */ /* 0x000fe80000100800 */
[----:B------:R-:W-:Y:S04]  /*dc30*/  STL [R1+0x204], R27 ;  /* 0x0002041b01007387 */ /* 0x000fe80000100800 */
[----:B------:R3:W-:Y:S04]  /*dc40*/  STL [R1+0x1f8], R9 ;  /* 0x0001f80901007387 */ /* 0x0007e80000100800 */
[----:B------:R2:W4:Y:S02]  /*dc50*/  @P0 LDG.E.U8 R7, desc[UR18][R8.64] ;  /* 0x0000001208070981 */ /* 0x000524000c1e1100 */
[----:B--2---:R-:W-:-:S02]  /*dc60*/  @P0 IMAD.MOV.U32 R8, RZ, RZ, R56 ;  /* 0x000000ffff080224 */ /* 0x004fc400078e0038 */
[----:B---3--:R-:W-:-:S05]  /*dc70*/  @P0 IMAD.MOV.U32 R9, RZ, RZ, R52 ;  /* 0x000000ffff090224 */ /* 0x008fca00078e0034 */
[----:B------:R0:W2:Y:S04]  /*dc80*/  @P0 LDG.E.U8 R3, desc[UR18][R8.64] ;  /* 0x0000001208030981 */ /* 0x0000a8000c1e1100 */
[----:B------:R-:W-:Y:S04]  /*dc90*/  STS.U8 [R93+UR9+0x3780], R28 ;  /* 0x0037801c5d007988 */ /* 0x000fe80008000009 */
[----:B------:R-:W-:Y:S04]  /*dca0*/  STS.U8 [R93+UR9+0x3b80], R24 ;  /* 0x003b80185d007988 */ /* 0x000fe80008000009 */
[----:B------:R-:W-:Y:S01]  /*dcb0*/  STS.U8 [R93+UR9+0x3f80], R23 ;  /* 0x003f80175d007988 */ /* 0x000fe20008000009 */
[----:B0-----:R-:W-:-:S02]  /*dcc0*/  @P0 IMAD.MOV.U32 R8, RZ, RZ, R63 ;  /* 0x000000ffff080224 */ /* 0x001fc400078e003f */
[----:B------:R-:W-:Y:S01]  /*dcd0*/  @P0 IMAD.MOV.U32 R9, RZ, RZ, R62 ;  /* 0x000000ffff090224 */ /* 0x000fe200078e003e */
[----:B--2---:R0:W-:Y:S02]  /*dce0*/  STS.U8 [R10+UR9+0x8000], R3 ;  /* 0x008000030a007988 */ /* 0x0041e40008000009 */
[----:B0-----:R-:W-:-:S06]  /*dcf0*/  PRMT R3, RZ, 0x7610, R3 ;  /* 0x00007610ff037816 */ /* 0x001fcc0000000003 */
[----:B------:R0:W2:Y:S02]  /*dd00*/  @P0 LDG.E.U8 R3, desc[UR18][R8.64] ;  /* 0x0000001208030981 */ /* 0x0000a4000c1e1100 */
[----:B0-----:R-:W-:Y:S02]  /*dd10*/  @P0 IMAD.MOV.U32 R8, RZ, RZ, R65 ;  /* 0x000000ffff080224 */ /* 0x001fe400078e0041 */
[----:B------:R-:W-:Y:S01]  /*dd20*/  @P0 IMAD.MOV.U32 R9, RZ, RZ, R66 ;  /* 0x000000ffff090224 */ /* 0x000fe200078e0042 */
[----:B--2---:R0:W-:Y:S02]  /*dd30*/  STS.U8 [R10+UR9+0x8400], R3 ;  /* 0x008400030a007988 */ /* 0x0041e40008000009 */
[----:B0-----:R-:W-:-:S06]  /*dd40*/  PRMT R3, RZ, 0x7610, R3 ;  /* 0x00007610ff037816 */ /* 0x001fcc0000000003 */
[----:B------:R0:W2:Y:S02]  /*dd50*/  @P0 LDG.E.U8 R3, desc[UR18][R8.64] ;  /* 0x0000001208030981 */ /* 0x0000a4000c1e1100 */
[----:B0-----:R-:W-:Y:S02]  /*dd60*/  @P0 IMAD.MOV.U32 R8, RZ, RZ, R49 ;  /* 0x000000ffff080224 */ /* 0x001fe400078e0031 */
[----:B----4-:R-:W-:Y:S01]  /*dd70*/  @P0 IMAD.MOV.U32 R9, RZ, RZ, R53 ;  /* 0x000000ffff090224 */ /* 0x010fe200078e0035 */
        /* <DEDUP_REMOVED lines=17> */
[----:B------:R0:W2:Y:S04]  /*de90*/  @P0 LDG.E.U8 R3, desc[UR18][R8.64] ;  /* 0x0000001208030981 */ /* 0x0000a8000c1e1100 */
[----:B------:R-:W-:Y:S04]  /*dea0*/  STL [R1+0x208], R12 ;  /* 0x0002080c01007387 */ /* 0x000fe80000100800 */
[----:B------:R-:W3:Y:S01]  /*deb0*/  LDL R56, [R1+0x1e0] ;  /* 0x0001e00001387983 */ /* 0x000ee20000100800 */
[----:B0-----:R-:W-:Y:S02]  /*dec0*/  @P0 IMAD.MOV.U32 R8, RZ, RZ, R4 ;  /* 0x000000ffff080224 */ /* 0x001fe400078e0004 */
[----:B------:R-:W-:Y:S01]  /*ded0*/  @P0 IMAD.MOV.U32 R9, RZ, RZ, R50 ;  /* 0x000000ffff090224 */ /* 0x000fe200078e0032 */
[----:B------:R-:W4:Y:S04]  /*dee0*/  LDL R63, [R1+0x1e4] ;  /* 0x0001e400013f7983 */ /* 0x000f280000100800 */
[----:B------:R-:W3:Y:S04]  /*def0*/  LDL R66, [R1+0x23c] ;  /* 0x00023c0001427983 */ /* 0x000ee80000100800 */
[----:B------:R-:W3:Y:S01]  /*df00*/  LDL R65, [R1+0x240] ;  /* 0x0002400001417983 */ /* 0x000ee20000100800 */
[----:B------:R-:W-:-:S03]  /*df10*/  PRMT R6, RZ, 0x7610, R6 ;  /* 0x00007610ff067816 */ /* 0x000fc60000000006 */
[----:B------:R-:W3:Y:S04]  /*df20*/  LDL R53, [R1+0x27c] ;  /* 0x00027c0001357983 */ /* 0x000ee80000100800 */
[----:B------:R-:W3:Y:S01]  /*df30*/  LDL R49, [R1+0x280] ;  /* 0x0002800001317983 */ /* 0x000ee20000100800 */
[----:B------:R-:W0:Y:S03]  /*df40*/  S2R R62, SR_TID.X ;  /* 0x00000000003e7919 */ /* 0x000e260000002100 */
[----:B------:R-:W3:Y:S04]  /*df50*/  LDL R64, [R1+0x2bc] ;  /* 0x0002bc0001407983 */ /* 0x000ee80000100800 */
[----:B------:R-:W3:Y:S04]  /*df60*/  LDL R48, [R1+0x2c0] ;  /* 0x0002c00001307983 */ /* 0x000ee80000100800 */
[----:B------:R-:W3:Y:S04]  /*df70*/  LDL.LU R84, [R1+0x880] ;  /* 0x0008800001547983 */ /* 0x000ee80000300800 */
[----:B------:R-:W3:Y:S04]  /*df80*/  LDL.LU R83, [R1+0x87c] ;  /* 0x00087c0001537983 */ /* 0x000ee80000300800 */
[----:B------:R-:W3:Y:S04]  /*df90*/  LDL.LU R19, [R1+0x878] ;  /* 0x0008780001137983 */ /* 0x000ee80000300800 */
[----:B------:R-:W3:Y:S04]  /*dfa0*/  LDL.LU R88, [R1+0x874] ;  /* 0x0008740001587983 */ /* 0x000ee80000300800 */
[----:B------:R-:W3:Y:S04]  /*dfb0*/  LDL.LU R4, [R1+0x870] ;  /* 0x0008700001047983 */ /* 0x000ee80000300800 */
[----:B--2---:R1:W-:Y:S02]  /*dfc0*/  STS.U8 [R10+UR9+0x9800], R3 ;  /* 0x009800030a007988 */ /* 0x0043e40008000009 */
[----:B-1----:R-:W-:-:S06]  /*dfd0*/  PRMT R3, RZ, 0x7610, R3 ;  /* 0x00007610ff037816 */ /* 0x002fcc0000000003 */
[----:B------:R4:W2:Y:S02]  /*dfe0*/  @P0 LDG.E.U8 R3, desc[UR18][R8.64] ;  /* 0x0000001208030981 */ /* 0x0008a4000c1e1100 */
[----:B----4-:R-:W-:Y:S02]  /*dff0*/  @P0 IMAD.MOV.U32 R8, RZ, RZ, R63 ;  /* 0x000000ffff080224 */ /* 0x010fe400078e003f */
[----:B---3--:R-:W-:Y:S01]  /*e000*/  @P0 IMAD.MOV.U32 R9, RZ, RZ, R56 ;  /* 0x000000ffff090224 */ /* 0x008fe200078e0038 */
[----:B0-----:R-:W-:Y:S01]  /*e010*/  LOP3.LUT R62, R62, 0x7f, RZ, 0xc0, !PT ;  /* 0x0000007f3e3e7812 */ /* 0x001fe200078ec0ff */
[----:B------:R-:W3:Y:S04]  /*e020*/  LDL R63, [R1+0x1e8] ;  /* 0x0001e800013f7983 */ /* 0x000ee80000100800 */
[----:B------:R0:W4:Y:S02]  /*e030*/  @P0 LDG.E.U8 R6, desc[UR18][R8.64] ;  /* 0x0000001208060981 */ /* 0x000124000c1e1100 */
[----:B0-----:R-:W-:-:S02]  /*e040*/  @P0 IMAD.MOV.U32 R8, RZ, RZ, R65 ;  /* 0x000000ffff080224 */ /* 0x001fc400078e0041 */
[----:B------:R-:W-:Y:S01]  /*e050*/  @P0 IMAD.MOV.U32 R9, RZ, RZ, R66 ;  /* 0x000000ffff090224 */ /* 0x000fe200078e0042 */
[----:B--2---:R0:W-:Y:S01]  /*e060*/  STS.U8 [R10+UR9+0x9c00], R3 ;  /* 0x009c00030a007988 */ /* 0x0041e20008000009 */
[----:B------:R-:W-:-:S03]  /*e070*/  LOP3.LUT R62, R62, 0x10, RZ, 0x3c, !PT ;  /* 0x000000103e3e7812 */ /* 0x000fc600078e3cff */
[----:B------:R-:W2:Y:S04]  /*e080*/  LDL R66, [R1+0x1ec] ;  /* 0x0001ec0001427983 */ /* 0x000ea80000100800 */
[----:B------:R-:W2:Y:S01]  /*e090*/  LDL R65, [R1+0x284] ;  /* 0x0002840001417983 */ /* 0x000ea20000100800 */
[----:B0-----:R-:W-:-:S06]  /*e0a0*/  PRMT R3, RZ, 0x7610, R3 ;  /* 0x00007610ff037816 */ /* 0x001fcc0000000003 */
[----:B------:R0:W2:Y:S04]  /*e0b0*/  @P0 LDG.E.U8 R3, desc[UR18][R8.64] ;  /* 0x0000001208030981 */ /* 0x0000a8000c1e1100 */
[----:B----4-:R-:W-:Y:S01]  /*e0c0*/  STS.U8 [R62+UR9+0x8080], R6 ;  /* 0x008080063e007988 */ /* 0x010fe20008000009 */
[----:B0-----:R-:W-:Y:S02]  /*e0d0*/  @P0 IMAD.MOV.U32 R8, RZ, RZ, R49 ;  /* 0x000000ffff080224 */ /* 0x001fe400078e0031 */
[----:B------:R-:W-:Y:S01]  /*e0e0*/  @P0 IMAD.MOV.U32 R9, RZ, RZ, R53 ;  /* 0x000000ffff090224 */ /* 0x000fe200078e0035 */
[----:B------:R-:W4:Y:S04]  /*e0f0*/  LDL R49, [R1+0x248] ;  /* 0x0002480001317983 */ /* 0x000f280000100800 */
[----:B------:R-:W3:Y:S04]  /*e100*/  LDL R53, [R1+0x244] ;  /* 0x0002440001357983 */ /* 0x000ee80000100800 */
[----:B--2---:R0:W-:Y:S02]  /*e110*/  STS.U8 [R62+UR9+0x8480], R3 ;  /* 0x008480033e007988 */ /* 0x0041e40008000009 */
[----:B0-----:R-:W-:-:S06]  /*e120*/  PRMT R3, RZ, 0x7610, R3 ;  /* 0x00007610ff037816 */ /* 0x001fcc0000000003 */
[----:B------:R0:W2:Y:S02]  /*e130*/  @P0 LDG.E.U8 R3, desc[UR18][R8.64] ;  /* 0x0000001208030981 */ /* 0x0000a4000c1e1100 */
[----:B0-----:R-:W-:Y:S02]  /*e140*/  @P0 IMAD.MOV.U32 R8, RZ, RZ, R48 ;  /* 0x000000ffff080224 */ /* 0x001fe400078e0030 */
[----:B------:R-:W-:Y:S01]  /*e150*/  @P0 IMAD.MOV.U32 R9, RZ, RZ, R64 ;  /* 0x000000ffff090224 */ /* 0x000fe200078e0040 */
[----:B------:R-:W-:Y:S01]  /*e160*/  PRMT R6, RZ, 0x7610, R6 ;  /* 0x00007610ff067816 */ /* 0x000fe20000000006 */
[----:B------:R-:W3:Y:S04]  /*e170*/  LDL R48, [R1+0x288] ;  /* 0x0002880001307983 */ /* 0x000ee80000100800 */
[----:B--2---:R0:W-:Y:S02]  /*e180*/  STS.U8 [R62+UR9+0x8880], R3 ;  /* 0x008880033e007988 */ /* 0x0041e40008000009 */
[----:B0-----:R-:W-:-:S06]  /*e190*/  PRMT R3, RZ, 0x7610, R3 ;  /* 0x00007610ff037816 */ /* 0x001fcc0000000003 */
[----:B------:R0:W2:Y:S02]  /*e1a0*/  @P0 LDG.E.U8 R3, desc[UR18][R8.64] ;  /* 0x0000001208030981 */ /* 0x0000a4000c1e1100 */
[----:B0-----:R-:W-:Y:S02]  /*e1b0*/  @P0 IMAD.MOV.U32 R8, RZ, RZ, R91 ;  /* 0x000000ffff080224 */ /* 0x001fe400078e005b */
[----:B------:R-:W-:Y:S02]  /*e1c0*/  @P0 IMAD.MOV.U32 R9, RZ, RZ, R22 ;  /* 0x000000ffff090224 */ /* 0x000fe400078e0016 */
[----:B------:R-:W3:Y:S04]  /*e1d0*/  LDL.LU R22, [R1+0x86c] ;  /* 0x00086c0001167983 */ /* 0x000ee80000300800 */
[----:B------:R-:W3:Y:S04]  /*e1e0*/  LDL.LU R91, [R1+0x868] ;  /* 0x00086800015b7983 */ /* 0x000ee80000300800 */
        /* <DEDUP_REMOVED lines=8> */
[----:B--2---:R0:W-:Y:S02]  /*e270*/  STS.U8 [R62+UR9+0x9080], R3 ;  /* 0x009080033e007988 */ /* 0x0041e40008000009 */
[----:B0-----:R-:W-:-:S06]  /*e280*/  PRMT R3, RZ, 0x7610, R3 ;  /* 0x00007610ff037816 */ /* 0x001fcc0000000003 */
[----:B------:R0:W2:Y:S02]  /*e290*/  @P0 LDG.E.U8 R3, desc[UR18][R8.64] ;  /* 0x0000001208030981 */ /* 0x0000a4000c1e1100 */
[----:B0-----:R-:W-:Y:S02]  /*e2a0*/  @P0 IMAD.MOV.U32 R8, RZ, RZ, R67 ;  /* 0x000000ffff080224 */ /* 0x001fe400078e0043 */
[----:B------:R-:W-:Y:S01]  /*e2b0*/  @P0 IMAD.MOV.U32 R9, RZ, RZ, R92 ;  /* 0x000000ffff090224 */ /* 0x000fe200078e005c */
[----:B--2---:R0:W-:Y:S01]  /*e2c0*/  STS.U8 [R62+UR9+0x9480], R3 ;  /* 0x009480033e007988 */ /* 0x0041e20008000009 */
[----:B------:R-:W1:Y:S03]  /*e2d0*/  S2R R67, SR_TID.X ;  /* 0x0000000000437919 */ /* 0x000e660000002100 */
[----:B------:R-:W2:Y:S01]  /*e2e0*/  LDL.LU R92, [R1+0x85c] ;  /* 0x00085c00015c7983 */ /* 0x000ea20000300800 */
        /* <DEDUP_REMOVED lines=8> */
[----:B---3--:R-:W-:-:S05]  /*e370*/  @P0 IMAD.MOV.U32 R9, RZ, RZ, R63 ;  /* 0x000000ffff090224 */ /* 0x008fca00078e003f */
[----:B------:R4:W3:Y:S02]  /*e380*/  @P0 LDG.E.U8 R6, desc[UR18][R8.64] ;  /* 0x0000001208060981 */ /* 0x0008e4000c1e1100 */
[----:B----4-:R-:W-:Y:S02]  /*e390*/  @P0 IMAD.MOV.U32 R8, RZ, RZ, R49 ;  /* 0x000000ffff080224 */ /* 0x010fe400078e0031 */
[----:B------:R-:W-:Y:S01]  /*e3a0*/  @P0 IMAD.MOV.U32 R9, RZ, RZ, R53 ;  /* 0x000000ffff090224 */ /* 0x000fe200078e0035 */
[----:B-1----:R-:W-:Y:S01]  /*e3b0*/  LOP3.LUT R67, R67, 0x7f, RZ, 0xc0, !PT ;  /* 0x0000007f43437812 */ /* 0x002fe200078ec0ff */
[----:B------:R-:W4:Y:S04]  /*e3c0*/  LDL R53, [R1+0x1f0] ;  /* 0x0001f00001357983 */ /* 0x000f280000100800 */
[----:B--2---:R0:W-:Y:S04]  /*e3d0*/  STS.U8 [R62+UR9+0x9c80], R3 ;  /* 0x009c80033e007988 */ /* 0x0041e80008000009 */
[----:B------:R-:W2:Y:S01]  /*e3e0*/  LDL R49, [R1+0x210] ;  /* 0x0002100001317983 */ /* 0x000ea20000100800 */
[----:B0-----:R-:W-:-:S06]  /*e3f0*/  PRMT R3, RZ, 0x7610, R3 ;  /* 0x00007610ff037816 */ /* 0x001fcc0000000003 */
[----:B------:R0:W2:Y:S01]  /*e400*/  @P0 LDG.E.U8 R3, desc[UR18][R8.64] ;  /* 0x0000001208030981 */ /* 0x0000a2000c1e1100 */
[----:B------:R-:W-:-:S05]  /*e410*/  LOP3.LUT R67, R67, 0x20, RZ, 0x3c, !PT ;  /* 0x0000002043437812 */ /* 0x000fca00078e3cff */
[----:B---3--:R-:W-:Y:S01]  /*e420*/  STS.U8 [R67+UR9+0x8100], R6 ;  /* 0x0081000643007988 */ /* 0x008fe20008000009 */
[----:B0-----:R-:W-:Y:S02]  /*e430*/  @P0 IMAD.MOV.U32 R8, RZ, RZ, R48 ;  /* 0x000000ffff080224 */ /* 0x001fe400078e0030 */
[----:B------:R-:W-:Y:S01]  /*e440*/  @P0 IMAD.MOV.U32 R9, RZ, RZ, R65 ;  /* 0x000000ffff090224 */ /* 0x000fe200078e0041 */
[----:B------:R-:W3:Y:S04]  /*e450*/  LDL R48, [R1+0x250] ;  /* 0x0002500001307983 */ /* 0x000ee80000100800 */
[----:B------:R-:W3:Y:S04]  /*e460*/  LDL R65, [R1+0x24c] ;  /* 0x00024c0001417983 */ /* 0x000ee80000100800 */
[----:B--2---:R0:W-:Y:S02]  /*e470*/  STS.U8 [R67+UR9+0x8500], R3 ;  /* 0x0085000343007988 */ /* 0x0041e40008000009 */
[----:B0-----:R-:W-:-:S06]  /*e480*/  PRMT R3, RZ, 0x7610, R3 ;  /* 0x00007610ff037816 */ /* 0x001fcc0000000003 */
[----:B------:R0:W2:Y:S02]  /*e490*/  @P0 LDG.E.U8 R3, desc[UR18][R8.64] ;  /* 0x0000001208030981 */ /* 0x0000a4000c1e1100 */
[----:B0-----:R-:W-:Y:S02]  /*e4a0*/  @P0 IMAD.MOV.U32 R8, RZ, RZ, R64 ;  /* 0x000000ffff080224 */ /* 0x001fe400078e0040 */
[----:B------:R-:W-:Y:S01]  /*e4b0*/  @P0 IMAD.MOV.U32 R9, RZ, RZ, R84 ;  /* 0x000000ffff090224 */ /* 0x000fe200078e0054 */
[----:B------:R-:W-:Y:S01]  /*e4c0*/  PRMT R6, RZ, 0x7610, R6 ;  /* 0x00007610ff067816 */ /* 0x000fe20000000006 */
        /* <DEDUP_REMOVED lines=31> */
[----:B------:R-:W0:Y:S04]  /*e6c0*/  S2R R38, SR_TID.X ;  /* 0x0000000000267919 */ /* 0x000e280000002100 */
[----:B------:R3:W4:Y:S04]  /*e6d0*/  @P0 LDG.E.U8 R6, desc[UR18][R8.64] ;  /* 0x0000001208060981 */ /* 0x000728000c1e1100 */
[----:B------:R-:W4:Y:S01]  /*e6e0*/  LDL R49, [R1+0x214] ;  /* 0x0002140001317983 */ /* 0x000f220000100800 */
[----:B---3--:R-:W-:-:S02]  /*e6f0*/  @P0 IMAD.MOV.U32 R8, RZ, RZ, R48 ;  /* 0x000000ffff080224 */ /* 0x008fc400078e0030 */
[----:B------:R-:W-:Y:S01]  /*e700*/  @P0 IMAD.MOV.U32 R9, RZ, RZ, R65 ;  /* 0x000000ffff090224 */ /* 0x000fe200078e0041 */
[----:B------:R-:W3:Y:S04]  /*e710*/  LDL R48, [R1+0x258] ;  /* 0x0002580001307983 */ /* 0x000ee80000100800 */
[----:B--2---:R1:W-:Y:S02]  /*e720*/  STS.U8 [R67+UR9+0x9d00], R3 ;  /* 0x009d000343007988 */ /* 0x0043e40008000009 */
[----:B-1----:R-:W-:-:S06]  /*e730*/  PRMT R3, RZ, 0x7610, R3 ;  /* 0x00007610ff037816 */ /* 0x002fcc0000000003 */
[----:B------:R1:W2:Y:S01]  /*e740*/  @P0 LDG.E.U8 R3, desc[UR18][R8.64] ;  /* 0x0000001208030981 */ /* 0x0002a2000c1e1100 */
[----:B0-----:R-:W-:-:S04]  /*e750*/  LOP3.LUT R38, R38, 0x7f, RZ, 0xc0, !PT ;  /* 0x0000007f26267812 */ /* 0x001fc800078ec0ff */
[----:B------:R-:W-:Y:S02]  /*e760*/  LOP3.LUT R53, R38, 0x30, RZ, 0x3c, !PT ;  /* 0x0000003026357812 */ /* 0x000fe400078e3cff */
[----:B------:R-:W3:Y:S04]  /*e770*/  LDL R38, [R1+0x218] ;  /* 0x0002180001267983 */ /* 0x000ee80000100800 */
[----:B----4-:R-:W-:Y:S01]  /*e780*/  STS.U8 [R53+UR9+0x8180], R6 ;  /* 0x0081800635007988 */ /* 0x010fe20008000009 */
[----:B-1----:R-:W-:Y:S02]  /*e790*/  @P0 IMAD.MOV.U32 R8, RZ, RZ, R64 ;  /* 0x000000ffff080224 */ /* 0x002fe400078e0040 */
[----:B------:R-:W-:Y:S02]  /*e7a0*/  @P0 IMAD.MOV.U32 R9, RZ, RZ, R84 ;  /* 0x000000ffff090224 */ /* 0x000fe400078e0054 */
[----:B------:R-:W4:Y:S04]  /*e7b0*/  LDL.LU R84, [R1+0x844] ;  /* 0x0008440001547983 */ /* 0x000f280000300800 */
        /* <DEDUP_REMOVED lines=12> */
[----:B------:R-:W3:Y:S01]  /*e880*/  LDL.LU R82, [R1+0x838] ;  /* 0x0008380001527983 */ /* 0x000ee20000300800 */
[----:B------:R-:W-:-:S03]  /*e890*/  PRMT R6, RZ, 0x7610, R6 ;  /* 0x00007610ff067816 */ /* 0x000fc60000000006 */
        /* <DEDUP_REMOVED lines=19> */
[----:B---3--:R-:W-:Y:S02]  /*e9d0*/  @P0 IMAD.MOV.U32 R8, RZ, RZ, R38 ;  /* 0x000000ffff080224 */ /* 0x008fe400078e0026 */
[----:B------:R-:W-:Y:S01]  /*e9e0*/  @P0 IMAD.MOV.U32 R9, RZ, RZ, R49 ;  /* 0x000000ffff090224 */ /* 0x000fe200078e0031 */
[----:B------:R-:W0:Y:S04]  /*e9f0*/  S2R R39, SR_TID.X ;  /* 0x0000000000277919 */ /* 0x000e280000002100 */
[----:B------:R1:W3:Y:S04]  /*ea00*/  @P0 LDG.E.U8 R6, desc[UR18][R8.64] ;  /* 0x0000001208060981 */ /* 0x0002e8000c1e1100 */
[----:B------:R-:W3:Y:S01]  /*ea10*/  LDL R38, [R1+0x220] ;  /* 0x0002200001267983 */ /* 0x000ee20000100800 */
[----:B-1----:R-:W-:-:S02]  /*ea20*/  @P0 IMAD.MOV.U32 R8, RZ, RZ, R48 ;  /* 0x000000ffff080224 */ /* 0x002fc400078e0030 */
[----:B------:R-:W-:Y:S02]  /*ea30*/  @P0 IMAD.MOV.U32 R9, RZ, RZ, R82 ;  /* 0x000000ffff090224 */ /* 0x000fe400078e0052 */
[----:B------:R-:W4:Y:S04]  /*ea40*/  LDL.LU R82, [R1+0x830] ;  /* 0x0008300001527983 */ /* 0x000f280000300800 */
[----:B--2---:R1:W-:Y:S02]  /*ea50*/  STS.U8 [R53+UR9+0x9d80], R3 ;  /* 0x009d800335007988 */ /* 0x0043e40008000009 */
[----:B-1----:R-:W-:-:S06]  /*ea60*/  PRMT R3, RZ, 0x7610, R3 ;  /* 0x00007610ff037816 */ /* 0x002fcc0000000003 */
[----:B------:R1:W2:Y:S01]  /*ea70*/  @P0 LDG.E.U8 R3, desc[UR18][R8.64] ;  /* 0x0000001208030981 */ /* 0x0002a2000c1e1100 */
[----:B0-----:R-:W-:-:S04]  /*ea80*/  LOP3.LUT R39, R39, 0x7f, RZ, 0xc0, !PT ;  /* 0x0000007f27277812 */ /* 0x001fc800078ec0ff */
[----:B------:R-:W-:-:S05]  /*ea90*/  LOP3.LUT R39, R39, 0x40, RZ, 0x3c, !PT ;  /* 0x0000004027277812 */ /* 0x000fca00078e3cff */
[----:B---3--:R-:W-:Y:S01]  /*eaa0*/  STS.U8 [R39+UR9+0x8200], R6 ;  /* 0x0082000627007988 */ /* 0x008fe20008000009 */
[----:B-1----:R-:W-:Y:S02]  /*eab0*/  @P0 IMAD.MOV.U32 R8, RZ, RZ, R5 ;  /* 0x000000ffff080224 */ /* 0x002fe400078e0005 */
        /* <DEDUP_REMOVED lines=32> */
[----:B------:R0:W2:Y:S01]  /*ecc0*/  @P0 LDG.E.U8 R3, desc[UR18][R8.64] ;  /* 0x0000001208030981 */ /* 0x0000a2000c1e1100 */
[----:B------:R-:W-:Y:S01]  /*ecd0*/  PRMT R6, RZ, 0x7610, R6 ;  /* 0x00007610ff067816 */ /* 0x000fe20000000006 */
[----:B0-----:R-:W-:Y:S02]  /*ece0*/  @P0 IMAD.MOV.U32 R8, RZ, RZ, R38 ;  /* 0x000000ffff080224 */ /* 0x001fe400078e0026 */
[----:B---3--:R-:W-:Y:S01]  /*ecf0*/  @P0 IMAD.MOV.U32 R9, RZ, RZ, R91 ;  /* 0x000000ffff090224 */ /* 0x008fe200078e005b */
[----:B------:R-:W0:Y:S04]  /*ed00*/  S2R R25, SR_TID.X ;  /* 0x0000000000197919 */ /* 0x000e280000002100 */
[----:B------:R1:W3:Y:S04]  /*ed10*/  @P0 LDG.E.U8 R6, desc[UR18][R8.64] ;  /* 0x0000001208060981 */ /* 0x0002e8000c1e1100 */
[----:B------:R-:W3:Y:S01]  /*ed20*/  LDL.LU R91, [R1+0x81c] ;  /* 0x00081c00015b7983 */ /* 0x000ee20000300800 */
[----:B-1----:R-:W-:-:S02]  /*ed30*/  @P0 IMAD.MOV.U32 R8, RZ, RZ, R5 ;  /* 0x000000ffff080224 */ /* 0x002fc400078e0005 */
[----:B------:R-:W-:Y:S02]  /*ed40*/  @P0 IMAD.MOV.U32 R9, RZ, RZ, R86 ;  /* 0x000000ffff090224 */ /* 0x000fe400078e0056 */
[----:B------:R-:W4:Y:S01]  /*ed50*/  LDL.LU R86, [R1+0x818] ;  /* 0x0008180001567983 */ /* 0x000f220000300800 */
[----:B------:R-:W-:-:S03]  /*ed60*/  LOP3.LUT R10, R10, 0x60, RZ, 0x3c, !PT ;  /* 0x000000600a0a7812 */ /* 0x000fc600078e3cff */
[----:B------:R-:W5:Y:S04]  /*ed70*/  LDL.LU R5, [R1+0x814] ;  /* 0x0008140001057983 */ /* 0x000f680000300800 */
        /* <DEDUP_REMOVED lines=8> */
[----:B------:R-:W5:Y:S04]  /*ee00*/  LDL.LU R2, [R1+0x810] ;  /* 0x0008100001027983 */ /* 0x000f680000300800 */
[----:B------:R-:W5:Y:S04]  /*ee10*/  LDL.LU R0, [R1+0x80c] ;  /* 0x00080c0001007983 */ /* 0x000f680000300800 */
[----:B--2---:R0:W-:Y:S02]  /*ee20*/  STS.U8 [R25+UR9+0x8680], R3 ;  /* 0x0086800319007988 */ /* 0x0041e40008000009 */
[----:B0-----:R-:W-:-:S06]  /*ee30*/  PRMT R3, RZ, 0x7610, R3 ;  /* 0x00007610ff037816 */ /* 0x001fcc0000000003 */
[----:B------:R0:W2:Y:S02]  /*ee40*/  @P0 LDG.E.U8 R3, desc[UR18][R8.64] ;  /* 0x0000001208030981 */ /* 0x0000a4000c1e1100 */
[----:B0-----:R-:W-:Y:S02]  /*ee50*/  @P0 IMAD.MOV.U32 R8, RZ, RZ, R4 ;  /* 0x000000ffff080224 */ /* 0x001fe400078e0004 */
[----:B------:R-:W-:Y:S01]  /*ee60*/  @P0 IMAD.MOV.U32 R9, RZ, RZ, R42 ;  /* 0x000000ffff090224 */ /* 0x000fe200078e002a */
[----:B------:R-:W-:Y:S01]  /*ee70*/  PRMT R6, RZ, 0x7610, R6 ;  /* 0x00007610ff067816 */ /* 0x000fe20000000006 */
[----:B------:R-:W5:Y:S04]  /*ee80*/  LDL.LU R4, [R1+0x808] ;  /* 0x0008080001047983 */ /* 0x000f680000300800 */
        /* <DEDUP_REMOVED lines=23> */
[----:B----4-:R-:W-:Y:S02]  /*f000*/  @P0 IMAD.MOV.U32 R8, RZ, RZ, R86 ;  /* 0x000000ffff080224 */ /* 0x010fe400078e0056 */
[----:B------:R-:W-:Y:S02]  /*f010*/  @P0 IMAD.MOV.U32 R9, RZ, RZ, R68 ;  /* 0x000000ffff090224 */ /* 0x000fe400078e0044 */
[----:B------:R-:W5:Y:S04]  /*f020*/  LDL.LU R68, [R1+0x804] ;  /* 0x0008040001447983 */ /* 0x000f680000300800 */
[----:B------:R0:W3:Y:S04]  /*f030*/  @P0 LDG.E.U8 R6, desc[UR18][R8.64] ;  /* 0x0000001208060981 */ /* 0x0000e8000c1e1100 */
[----:B------:R-:W5:Y:S01]  /*f040*/  LDL.LU R86, [R1+0x800] ;  /* 0x0008000001567983 */ /* 0x000f620000300800 */
[----:B0-----:R-:W-:-:S02]  /*f050*/  @P0 IMAD.MOV.U32 R8, RZ, RZ, R82 ;  /* 0x000000ffff080224 */ /* 0x001fc400078e0052 */
[----:B------:R-:W-:Y:S02]  /*f060*/  @P0 IMAD.MOV.U32 R9, RZ, RZ, R84 ;  /* 0x000000ffff090224 */ /* 0x000fe400078e0054 */
[----:B------:R-:W5:Y:S04]  /*f070*/  LDL.LU R84, [R1+0x7fc] ;  /* 0x0007fc0001547983 */ /* 0x000f680000300800 */
[----:B------:R-:W5:Y:S04]  /*f080*/  LDL.LU R82, [R1+0x7f8] ;  /* 0x0007f80001527983 */ /* 0x000f680000300800 */
[----:B--2---:R0:W-:Y:S02]  /*f090*/  STS.U8 [R25+UR9+0x9e80], R3 ;  /* 0x009e800319007988 */ /* 0x0041e40008000009 */
[----:B0-----:R-:W-:-:S06]  /*f0a0*/  PRMT R3, RZ, 0x7610, R3 ;  /* 0x00007610ff037816 */ /* 0x001fcc0000000003 */
[----:B------:R0:W2:Y:S04]  /*f0b0*/  @P0 LDG.E.U8 R3, desc[UR18][R8.64] ;  /* 0x0000001208030981 */ /* 0x0000a8000c1e1100 */
[----:B---3--:R-:W-:Y:S01]  /*f0c0*/  STS.U8 [R10+UR9+0x8300], R6 ;  /* 0x008300060a007988 */ /* 0x008fe20008000009 */
        /* <DEDUP_REMOVED lines=35> */
[----:B------:R-:W-:-:S03]  /*f300*/  PRMT R6, RZ, 0x7610, R6 ;  /* 0x00007610ff067816 */ /* 0x000fc60000000006 */
[----:B------:R-:W-:Y:S01]  /*f310*/  STS.U8 [R93+UR9+0x9f80], R7 ;  /* 0x009f80075d007988 */ /* 0x000fe20008000009 */
[----:B0-----:R-:W-:Y:S02]  /*f320*/  @P0 IMAD.MOV.U32 R8, RZ, RZ, R89 ;  /* 0x000000ffff080224 */ /* 0x001fe400078e0059 */
[----:B------:R-:W-:-:S05]  /*f330*/  @P0 IMAD.MOV.U32 R9, RZ, RZ, R90 ;  /* 0x000000ffff090224 */ /* 0x000fca00078e005a */
[----:B------:R0:W3:Y:S02]  /*f340*/  @P0 LDG.E.U8 R6, desc[UR18][R8.64] ;  /* 0x0000001208060981 */ /* 0x0000e4000c1e1100 */
[----:B0-----:R-:W-:Y:S02]  /*f350*/  @P0 IMAD.MOV.U32 R8, RZ, RZ, R87 ;  /* 0x000000ffff080224 */ /* 0x001fe400078e0057 */
[----:B------:R-:W-:Y:S01]  /*f360*/  @P0 IMAD.MOV.U32 R9, RZ, RZ, R88 ;  /* 0x000000ffff090224 */ /* 0x000fe200078e0058 */
[----:B--2---:R0:W-:Y:S02]  /*f370*/  STS.U8 [R93+UR9+0x8380], R3 ;  /* 0x008380035d007988 */ /* 0x0041e40008000009 */
[----:B0-----:R-:W-:-:S06]  /*f380*/  PRMT R3, RZ, 0x7610, R3 ;  /* 0x00007610ff037816 */ /* 0x001fcc0000000003 */
[----:B------:R0:W2:Y:S04]  /*f390*/  @P0 LDG.E.U8 R3, desc[UR18][R8.64] ;  /* 0x0000001208030981 */ /* 0x0000a8000c1e1100 */
[----:B---3--:R1:W-:Y:S01]  /*f3a0*/  STS.U8 [R93+UR9+0x8780], R6 ;  /* 0x008780065d007988 */ /* 0x0083e20008000009 */
[----:B0-----:R-:W-:Y:S02]  /*f3b0*/  @P0 IMAD.MOV.U32 R8, RZ, RZ, R83 ;  /* 0x000000ffff080224 */ /* 0x001fe400078e0053 */
[----:B------:R-:W-:Y:S01]  /*f3c0*/  @P0 IMAD.MOV.U32 R9, RZ, RZ, R85 ;  /* 0x000000ffff090224 */ /* 0x000fe200078e0055 */
[----:B-1----:R-:W-:-:S06]  /*f3d0*/  PRMT R6, RZ, 0x7610, R6 ;  /* 0x00007610ff067816 */ /* 0x002fcc0000000006 */
        /* <DEDUP_REMOVED lines=15> */
[----:B------:R-:W2:Y:S04]  /*f4d0*/  @P0 LDG.E.U8 R3, desc[UR18][R8.64] ;  /* 0x0000001208030981 */ /* 0x000ea8000c1e1100 */
[----:B---3--:R0:W-:Y:S01]  /*f4e0*/  STS.U8 [R93+UR9+0x9780], R6 ;  /* 0x009780065d007988 */ /* 0x0081e20008000009 */
[----:B------:R-:W-:-:S04]  /*f4f0*/  ISETP.NE.U32.AND P0, PT, RZ, UR11, PT ;  /* 0x0000000bff007c0c */ /* 0x000fc8000bf05070 */
[C---:B------:R-:W-:Y:S02]  /*f500*/  ISETP.LT.OR P1, PT, R75.reuse, 0x80, P0 ;  /* 0x000000804b00780c */ /* 0x040fe40000721670 */
[----:B------:R-:W-:Y:S01]  /*f510*/  ISETP.GE.AND P2, PT, R75, 0x100, PT ;  /* 0x000001004b00780c */ /* 0x000fe20003f46270 */
[----:B--2---:R0:W-:Y:S01]  /*f520*/  STS.U8 [R93+UR9+0x9b80], R3 ;  /* 0x009b80035d007988 */ /* 0x0041e20008000009 */
[----:B------:R1:W-:Y:S06]  /*f530*/  MEMBAR.ALL.CTA ;  /* 0x0000000000007992 */ /* 0x0003ec0000008000 */
[----:B-1----:R-:W1:Y:S02]  /*f540*/  FENCE.VIEW.ASYNC.S ;  /* 0x00000000000073c6 */ /* 0x002e640000000000 */
[----:B-1----:R-:W-:Y:S06]  /*f550*/  BAR.SYNC.DEFER_BLOCKING 0x0 ;  /* 0x0000000000007b1d */ /* 0x002fec0000010000 */
[----:B------:R-:W-:Y:S05]  /*f560*/  @P1 BRA `(.L_x_6) ;  /* 0x0000000000841947 */ /* 0x000fea0003800000 */
[----:B------:R-:W-:Y:S02]  /*f570*/  UIADD3 UR4, UPT, UPT, UR9, 0x8000, URZ ;  /* 0x0000800009047890 */ /* 0x000fe4000fffe0ff */
[----:B------:R-:W-:Y:S02]  /*f580*/  USHF.R.U32.HI UR12, URZ, 0x4, UR9 ;  /* 0x00000004ff0c7899 */ /* 0x000fe40008011609 */
[----:B------:R-:W-:Y:S02]  /*f590*/  USHF.R.U32.HI UR4, URZ, 0x4, UR4 ;  /* 0x00000004ff047899 */ /* 0x000fe40008011604 */
[----:B------:R-:W-:Y:S02]  /*f5a0*/  USGXT.U32 UR12, UR12, 0xe ;  /* 0x0000000e0c0c789a */ /* 0x000fe40008000000 */
[----:B------:R-:W-:Y:S02]  /*f5b0*/  USGXT.U32 UR14, UR4, 0xe ;  /* 0x0000000e040e789a */ /* 0x000fe40008000000 */
[----:B------:R-:W-:-:S02]  /*f5c0*/  UIADD3 UR26, UP1, UPT, UR12, 0x100, URZ ;  /* 0x000001000c1a7890 */ /* 0x000fc4000ff3e0ff */
[----:B------:R-:W-:Y:S01]  /*f5d0*/  UIADD3 UR28, UP2, UPT, UR14, 0x2, URZ ;  /* 0x000000020e1c7890 */ /* 0x000fe2000ff5e0ff */
[----:B------:R-:W-:Y:S01]  /*f5e0*/  UMOV UR4, URZ ;  /* 0x000000ff00047c82 */ /* 0x000fe20008000000 */
[----:B------:R-:W-:Y:S01]  /*f5f0*/  UMOV UR30, 0x0 ;  /* 0x00000000001e7882 */ /* 0x000fe20000000000 */
[----:B------:R-:W-:Y:S02]  /*f600*/  UIADD3.X UR27, UPT, UPT, UR4, 0x40004040, URZ, UP1, !UPT ;  /* 0x40004040041b7890 */ /* 0x000fe40008ffe4ff */
[----:B------:R-:W-:Y:S02]  /*f610*/  UIADD3.X UR29, UPT, UPT, UR4, 0x40004040, URZ, UP2, !UPT ;  /* 0x40004040041d7890 */ /* 0x000fe400097fe4ff */
[----:B------:R-:W-:Y:S02]  /*f620*/  UIADD3.64 UR16, UPT, UPT, UR26, 0x100, URZ ;  /* 0x000001001a107897 */ /* 0x000fe4000fffe0ff */
[----:B------:R-:W-:Y:S02]  /*f630*/  UIADD3.64 UR20, UPT, UPT, UR28, 0x2, URZ ;  /* 0x000000021c147897 */ /* 0x000fe4000fffe0ff */
[----:B------:R-:W-:-:S02]  /*f640*/  UIADD3.64 UR22, UPT, UPT, UR26, 0x200, URZ ;  /* 0x000002001a167897 */ /* 0x000fc4000fffe0ff */
[----:B------:R-:W-:Y:S01]  /*f650*/  UIADD3.64 UR24, UPT, UPT, UR28, 0x4, URZ ;  /* 0x000000041c187897 */ /* 0x000fe2000fffe0ff */
[----:B------:R-:W-:Y:S01]  /*f660*/  UMOV UR31, 0x8108490 ;  /* 0x08108490001f7882 */ /* 0x000fe20000000000 */
[----:B------:R-:W-:Y:S01]  /*f670*/  UMOV UR13, 0x40004040 ;  /* 0x40004040000d7882 */ /* 0x000fe20000000000 */
[----:B------:R-:W-:Y:S01]  /*f680*/  UMOV UR15, 0x40004040 ;  /* 0x40004040000f7882 */ /* 0x000fe20000000000 */
[----:B------:R-:W-:Y:S01]  /*f690*/  UMOV UR32, 0x0 ;  /* 0x0000000000207882 */ /* 0x000fe20000000000 */
[----:B------:R-:W-:Y:S01]  /*f6a0*/  UMOV UR33, 0x8108490 ;  /* 0x0810849000217882 */ /* 0x000fe20000000000 */
[----:B------:R-:W-:Y:S01]  /*f6b0*/  UMOV UR34, 0x0 ;  /* 0x0000000000227882 */ /* 0x000fe20000000000 */
[----:B------:R-:W-:Y:S01]  /*f6c0*/  UMOV UR35, 0x8108490 ;  /* 0x0810849000237882 */ /* 0x000fe20000000000 */
[----:B------:R-:W-:Y:S01]  /*f6d0*/  UMOV UR4, UR6 ;  /* 0x0000000600047c82 */ /* 0x000fe20008000000 */
[----:B------:R-:W-:Y:S01]  /*f6e0*/  UMOV UR5, URZ ;  /* 0x000000ff00057c82 */ /* 0x000fe20008000000 */
[----:B------:R1:W-:Y:S01]  /*f6f0*/  UTCQMMA gdesc[UR12], gdesc[UR14], tmem[UR8], tmem[UR30], idesc[UR31], !UPT ;  /* 0x00ff1e0e0c0075ea */ /* 0x0003e2000f800308 */
[----:B------:R-:W-:Y:S01]  /*f700*/  UMOV UR36, 0x0 ;  /* 0x0000000000247882 */ /* 0x000fe20000000000 */
[----:B------:R-:W-:Y:S01]  /*f710*/  UMOV UR37, 0x8108490 ;  /* 0x0810849000257882 */ /* 0x000fe20000000000 */
[----:B------:R1:W-:Y:S01]  /*f720*/  UTCQMMA gdesc[UR26], gdesc[UR28], tmem[UR8], tmem[UR32], idesc[UR33], UPT ;  /* 0x00ff201c1a0075ea */ /* 0x0003e2000b800308 */
[----:B------:R-:W-:Y:S01]  /*f730*/  UMOV UR4, UR4 ;  /* 0x0000000400047c82 */ /* 0x000fe20008000000 */
[----:B------:R1:W-:Y:S01]  /*f740*/  UTCQMMA gdesc[UR16], gdesc[UR20], tmem[UR8], tmem[UR34], idesc[UR35], UPT ;  /* 0x00ff2214100075ea */ /* 0x0003e2000b800308 */
[----:B------:R1:W-:Y:S01]  /*f750*/  UTCQMMA gdesc[UR22], gdesc[UR24], tmem[UR8], tmem[UR36], idesc[UR37], UPT ;  /* 0x00ff2418160075ea */ /* 0x0003e2000b800308 */
[----:B------:R1:W-:Y:S01]  /*f760*/  UTCBAR [UR4], URZ ;  /* 0x000000ff040073e9 */ /* 0x0003e200080000ff */
[----:B------:R-:W-:Y:S01]  /*f770*/  NOP ;  /* 0x0000000000007918 */ /* 0x000fe20000000000 */
.L_x_6:
[----:B-1----:R-:W-:Y:S01]  /*f780*/  UMOV UR4, URZ ;  /* 0x000000ff00047c82 */ /* 0x002fe20008000000 */
[----:B------:R-:W-:Y:S05]  /*f790*/  @!P2 BRA `(.L_x_7) ;  /* 0x000000a000cca947 */ /* 0x000fea0003800000 */
[----:B0-----:R-:W-:Y:S01]  /*f7a0*/  SHF.R.S32.HI R6, RZ, 0x1f, R75 ;  /* 0x0000001fff067819 */ /* 0x001fe2000001144b */
[----:B-----5:R-:W-:Y:S01]  /*f7b0*/  IMAD.SHL.U32 R3, R4, 0x80, RZ ;  /* 0x0000008004037824 */ /* 0x020fe200078e00ff */
[----:B------:R-:W-:Y:S02]  /*f7c0*/  UIADD3 UR4, UPT, UPT, UR9, 0x4000, URZ ;  /* 0x0000400009047890 */ /* 0x000fe4000fffe0ff */
[----:B------:R-:W-:Y:S01]  /*f7d0*/  LEA.HI R4, R6, R75, RZ, 0x7 ;  /* 0x0000004b06047211 */ /* 0x000fe200078f38ff */
[----:B------:R-:W-:Y:S02]  /*f7e0*/  UIADD3 UR5, UPT, UPT, UR9, 0xa000, URZ ;  /* 0x0000a00009057890 */ /* 0x000fe4000fffe0ff */
[----:B------:R-:W-:Y:S01]  /*f7f0*/  USHF.R.U32.HI UR4, URZ, 0x4, UR4 ;  /* 0x00000004ff047899 */ /* 0x000fe20008011604 */
[----:B------:R-:W-:Y:S01]  /*f800*/  SHF.R.S32.HI R4, RZ, 0x7, R4 ;  /* 0x00000007ff047819 */ /* 0x000fe20000011404 */
[----:B------:R-:W-:Y:S02]  /*f810*/  USHF.R.U32.HI UR5, URZ, 0x4, UR5 ;  /* 0x00000004ff057899 */ /* 0x000fe40008011605 */
[----:B------:R-:W-:Y:S01]  /*f820*/  USGXT.U32 UR12, UR4, 0xe ;  /* 0x0000000e040c789a */ /* 0x000fe20008000000 */
[----:B------:R-:W-:Y:S01]  /*f830*/  VIMNMX R6, PT, PT, R4, 0x2, !PT ;  /* 0x0000000204067848 */ /* 0x000fe20007fe0100 */
[----:B------:R-:W-:Y:S01]  /*f840*/  IMAD.SHL.U32 R4, R5, 0x80, RZ ;  /* 0x0000008005047824 */ /* 0x000fe200078e00ff */
[----:B------:R-:W-:-:S02]  /*f850*/  USGXT.U32 UR14, UR5, 0xe ;  /* 0x0000000e050e789a */ /* 0x000fc40008000000 */
[----:B------:R-:W-:Y:S01]  /*f860*/  UIADD3 UR30, UP1, UPT, UR12, 0x100, URZ ;  /* 0x000001000c1e7890 */ /* 0x000fe2000ff3e0ff */
[----:B------:R-:W-:Y:S01]  /*f870*/  VIADD R5, R6, 0xfffffffe ;  /* 0xfffffffe06057836 */ /* 0x000fe20000000000 */
[----:B------:R-:W-:Y:S01]  /*f880*/  UIADD3 UR28, UP2, UPT, UR14, 0x2, URZ ;  /* 0x000000020e1c7890 */ /* 0x000fe2000ff5e0ff */
[----:B------:R-:W-:Y:S01]  /*f890*/  IMAD.MOV.U32 R6, RZ, RZ, RZ ;  /* 0x000000ffff067224 */ /* 0x000fe200078e00ff */
[----:B------:R-:W-:Y:S01]  /*f8a0*/  UMOV UR4, URZ ;  /* 0x000000ff00047c82 */ /* 0x000fe20008000000 */
[----:B------:R-:W-:Y:S01]  /*f8b0*/  UMOV UR5, URZ ;  /* 0x000000ff00057c82 */ /* 0x000fe20008000000 */
[----:B------:R0:W-:Y:S01]  /*f8c0*/  STL [R1+0x6f4], R5 ;  /* 0x0006f40501007387 */ /* 0x0001e20000100800 */
[----:B------:R-:W-:Y:S01]  /*f8d0*/  UIADD3.X UR31, UPT, UPT, UR4, 0x40004040, URZ, UP1, !UPT ;  /* 0x40004040041f7890 */ /* 0x000fe20008ffe4ff */
[----:B------:R-:W-:Y:S01]  /*f8e0*/  SHF.R.S32.HI R7, RZ, 0x1f, R4 ;  /* 0x0000001fff077819 */ /* 0x000fe20000011404 */
[----:B------:R-:W-:Y:S01]  /*f8f0*/  UIADD3.X UR29, UPT, UPT, UR5, 0x40004040, URZ, UP2, !UPT ;  /* 0x40004040051d7890 */ /* 0x000fe200097fe4ff */
[----:B------:R1:W-:Y:S01]  /*f900*/  STL [R1+0x6b8], RZ ;  /* 0x0006b8ff01007387 */ /* 0x0003e20000100800 */
[----:B------:R-:W-:Y:S01]  /*f910*/  UMOV UR11, 0x1 ;  /* 0x00000001000b7882 */ /* 0x000fe20000000000 */
[----:B------:R-:W-:-:S02]  /*f920*/  UIADD3.64 UR20, UPT, UPT, UR30, 0x100, URZ ;  /* 0x000001001e147897 */ /* 0x000fc4000fffe0ff */
[----:B------:R-:W-:Y:S01]  /*f930*/  UIADD3.64 UR22, UPT, UPT, UR28, 0x2, URZ ;  /* 0x000000021c167897 */ /* 0x000fe2000fffe0ff */
[----:B0-----:R-:W-:Y:S01]  /*f940*/  SHF.R.S32.HI R5, RZ, 0x1f, R3 ;  /* 0x0000001fff057819 */ /* 0x001fe20000011403 */
[----:B------:R-:W-:Y:S02]  /*f950*/  UIADD3.64 UR24, UPT, UPT, UR30, 0x200, URZ ;  /* 0x000002001e187897 */ /* 0x000fe4000fffe0ff */
[----:B-1----:R-:W-:-:S12]  /*f960*/  UIADD3.64 UR26, UPT, UPT, UR28, 0x4, URZ ;  /* 0x000000041c1a7897 */ /* 0x002fd8000fffe0ff */
.L_x_10:
[----:B------:R-:W2:Y:S01]  /*f970*/  LDL R9, [R1+0x6b8] ;  /* 0x0006b80001097983 */ /* 0x000ea20000100800 */
[----:B------:R-:W-:Y:S01]  /*f980*/  IMAD.U32 R6, R6, -0x80000000, RZ ;  /* 0x8000000006067824 */ /* 0x000fe200078e00ff */
[----:B------:R-:W0:Y:S02]  /*f990*/  LDC R8, c[0x0][0x3a0] ;  /* 0x0000e800ff087b82 */ /* 0x000e240000000800 */
[----:B-1----:R-:W3:Y:S01]  /*f9a0*/  LDL.LU R7, [R1] ;  /* 0x0000000001077983 */ /* 0x002ee20000300800 */
[----:B-----5:R-:W-:Y:S01]  /*f9b0*/  IADD3 R84, P4, PT, R3, R84, RZ ;  /* 0x0000005403547210 */ /* 0x020fe20007f9e0ff */
[----:B------:R-:W1:Y:S01]  /*f9c0*/  SYNCS.PHASECHK.TRANS64.TRYWAIT P6, [UR6], R6 ;  /* 0x00000006ff0075a7 */ /* 0x000e6200080c1106 */
[----:B--2---:R-:W-:Y:S01]  /*f9d0*/  VIADD R9, R9, 0x1 ;  /* 0x0000000109097836 */ /* 0x004fe20000000000 */
[----:B---3--:R-:W-:-:S04]  /*f9e0*/  IADD3 R7, P5, PT, R3, R7, RZ ;  /* 0x0000000703077210 */ /* 0x008fc80007fbe0ff */
[----:B------:R2:W-:Y:S01]  /*f9f0*/  STL [R1+0x6cc], R9 ;  /* 0x0006cc0901007387 */ /* 0x0005e20000100800 */
[----:B0-----:R-:W-:-:S03]  /*fa00*/  IMAD R8, R9, -0x80, R8 ;  /* 0xffffff8009087824 */ /* 0x001fc600078e0208 */
[----:B------:R2:W-:Y:S02]  /*fa10*/  STL [R1], R7 ;  /* 0x0000000701007387 */ /* 0x0005e40000100800 */
[C---:B------:R-:W-:Y:S02]  /*fa20*/  ISETP.GT.AND P1, PT, R8.reuse, 0x1, PT ;  /* 0x000000010800780c */ /* 0x040fe40003f24270 */
[----:B------:R-:W-:Y:S01]  /*fa30*/  ISETP.GT.AND P2, PT, R8, 0x2, PT ;  /* 0x000000020800780c */ /* 0x000fe20003f44270 */
[----:B-1----:R-:W-:-:S12]  /*fa40*/  @!P6 BRA `(.L_x_8) ;  /* 0x000000c000c0e947 */ /* 0x002fd80003800000 */
.L_x_16:
[----:B------:R0:W-:Y:S04]  /*fa50*/  STL [R1+0x900], R15 ;  /* 0x0009000f01007387 */ /* 0x0001e80000100800 */
[----:B0-----:R-:W3:Y:S04]  /*fa60*/  LDL.LU R15, [R1+0x24] ;  /* 0x00002400010f7983 */ /* 0x001ee80000300800 */
[----:B------:R-:W-:Y:S04]  /*fa70*/  STL [R1+0x8fc], R27 ;  /* 0x0008fc1b01007387 */ /* 0x000fe80000100800 */
[----:B------:R0:W-:Y:S04]  /*fa80*/  STL [R1+0x8f8], R43 ;  /* 0x0008f82b01007387 */ /* 0x0001e80000100800 */
[----:B0-----:R-:W4:Y:S04]  /*fa90*/  LDL R43, [R1] ;  /* 0x00000000012b7983 */ /* 0x001f280000100800 */
[----:B------:R-:W-:Y:S04]  /*faa0*/  STL [R1+0x8f4], R62 ;  /* 0x0008f43e01007387 */ /* 0x000fe80000100800 */
[----:B------:R0:W-:Y:S04]  /*fab0*/  STL [R1+0x8f0], R11 ;  /* 0x0008f00b01007387 */ /* 0x0001e80000100800 */
[----:B0-2---:R-:W2:Y:S04]  /*fac0*/  LDL.LU R11, [R1+0x10] ;  /* 0x00001000010b7983 */ /* 0x005ea80000300800 */
[----:B------:R0:W-:Y:S04]  /*fad0*/  STL [R1+0x8ec], R14 ;  /* 0x0008ec0e01007387 */ /* 0x0001e80000100800 */
[----:B0-----:R-:W2:Y:S04]  /*fae0*/  LDL.LU R14, [R1+0xc] ;  /* 0x00000c00010e7983 */ /* 0x001ea80000300800 */
        /* <DEDUP_REMOVED lines=8> */
[----:B------:R0:W-:Y:S04]  /*fb70*/  STL [R1+0x8c8], R90 ;  /* 0x0008c85a01007387 */ /* 0x0001e80000100800 */
[----:B0-----:R-:W2:Y:S01]  /*fb80*/  LDL.LU R90, [R1+0x38] ;  /* 0x00003800015a7983 */ /* 0x001ea20000300800 */
[C---:B------:R-:W-:Y:S01]  /*fb90*/  IMAD.X R82, R5.reuse, 0x1, R82, P4 ;  /* 0x0000000105527824 */ /* 0x040fe200020e0652 */
[----:B------:R-:W-:Y:S01]  /*fba0*/  PRMT R33, RZ, 0x7610, R33 ;  /* 0x00007610ff217816 */ /* 0x000fe20000000021 */
[----:B------:R-:W-:Y:S01]  /*fbb0*/  @P1 IMAD.MOV.U32 R6, RZ, RZ, R84 ;  /* 0x000000ffff061224 */ /* 0x000fe200078e0054 */
[----:B------:R-:W-:Y:S01]  /*fbc0*/  STL [R1+0x8c4], R88 ;  /* 0x0008c45801007387 */ /* 0x000fe20000100800 */
[----:B------:R-:W-:Y:S01]  /*fbd0*/  @P1 IMAD.MOV.U32 R7, RZ, RZ, R82 ;  /* 0x000000ffff071224 */ /* 0x000fe200078e0052 */
[----:B------:R-:W-:Y:S01]  /*fbe0*/  ISETP.GT.AND P4, PT, R8, 0x3, PT ;  /* 0x000000030800780c */ /* 0x000fe20003f84270 */
[----:B------:R-:W-:Y:S01]  /*fbf0*/  IMAD.X R86, R5, 0x1, R86, P5 ;  /* 0x0000000105567824 */ /* 0x000fe200028e0656 */
[----:B------:R-:W-:Y:S01]  /*fc00*/  STL [R1+0x8c0], R28 ;  /* 0x0008c01c01007387 */ /* 0x000fe20000100800 */
[----:B------:R-:W-:-:S03]  /*fc10*/  PRMT R59, RZ, 0x7610, R59 ;  /* 0x00007610ff3b7816 */ /* 0x000fc6000000003b */
[----:B------:R-:W-:Y:S04]  /*fc20*/  STL [R1+0x8bc], R44 ;  /* 0x0008bc2c01007387 */ /* 0x000fe80000100800 */
[----:B------:R-:W-:Y:S04]  /*fc30*/  STL [R1+0x8b8], R73 ;  /* 0x0008b84901007387 */ /* 0x000fe80000100800 */
[----:B------:R-:W-:Y:S04]  /*fc40*/  STL [R1+0x8b4], R80 ;  /* 0x0008b45001007387 */ /* 0x000fe80000100800 */
[----:B------:R0:W-:Y:S04]  /*fc50*/  STL [R1+0x8b0], R79 ;  /* 0x0008b04f01007387 */ /* 0x0001e80000100800 */
        /* <DEDUP_REMOVED lines=20> */
[----:B------:R1:W2:Y:S04]  /*fda0*/  @P1 LDG.E.U8 R33, desc[UR18][R6.64] ;  /* 0x0000001206211981 */ /* 0x0002a8000c1e1100 */
[----:B------:R-:W-:Y:S04]  /*fdb0*/  STL [R1+0x85c], R61 ;  /* 0x00085c3d01007387 */ /* 0x000fe80000100800 */
[----:B------:R-:W-:Y:S01]  /*fdc0*/  STL [R1+0x858], R60 ;  /* 0x0008583c01007387 */ /* 0x000fe20000100800 */
[----:B-1----:R-:W-:-:S03]  /*fdd0*/  @P2 IMAD.MOV.U32 R7, RZ, RZ, R86 ;  /* 0x000000ffff072224 */ /* 0x002fc600078e0056 */
[----:B------:R-:W-:Y:S04]  /*fde0*/  STL [R1+0x854], R4 ;  /* 0x0008540401007387 */ /* 0x000fe80000100800 */
[----:B------:R-:W-:Y:S04]  /*fdf0*/  STL [R1+0x850], R48 ;  /* 0x0008503001007387 */ /* 0x000fe80000100800 */
[----:B------:R-:W-:Y:S01]  /*fe00*/  STL [R1+0x7f8], R68 ;  /* 0x0007f84401007387 */ /* 0x000fe20000100800 */
[----:B------:R-:W-:-:S03]  /*fe10*/  PRMT R13, RZ, 0x7610, R13 ;  /* 0x00007610ff0d7816 */ /* 0x000fc6000000000d */
[----:B------:R-:W-:Y:S04]  /*fe20*/  STL [R1+0x800], R84 ;  /* 0x0008005401007387 */ /* 0x000fe80000100800 */
[----:B------:R-:W-:Y:S01]  /*fe30*/  STL [R1+0x7fc], R82 ;  /* 0x0007fc5201007387 */ /* 0x000fe20000100800 */
[C---:B---3--:R-:W-:Y:S01]  /*fe40*/  IADD3 R15, P6, PT, R3.reuse, R15, RZ ;  /* 0x0000000f030f7210 */ /* 0x048fe20007fde0ff */
[----:B----4-:R-:W-:Y:S02]  /*fe50*/  @P2 IMAD.MOV.U32 R6, RZ, RZ, R43 ;  /* 0x000000ffff062224 */ /* 0x010fe400078e002b */
[----:B------:R-:W3:Y:S04]  /*fe60*/  LDL.LU R43, [R1+0x30] ;  /* 0x00003000012b7983 */ /* 0x000ee80000300800 */
[----:B0-----:R-:W4:Y:S04]  /*fe70*/  LDL.LU R79, [R1+0x48] ;  /* 0x00004800014f7983 */ /* 0x001f280000300800 */
[----:B------:R0:W3:Y:S01]  /*fe80*/  @P2 LDG.E.U8 R59, desc[UR18][R6.64] ;  /* 0x00000012063b2981 */ /* 0x0000e2000c1e1100 */
[----:B--2---:R-:W-:-:S05]  /*fe90*/  IADD3 R11, P1, PT, R3, R11, RZ ;  /* 0x0000000b030b7210 */ /* 0x004fca0007f3e0ff */
[----:B------:R1:W-:Y:S01]  /*fea0*/  STL [R1+0x10], R11 ;  /* 0x0000100b01007387 */ /* 0x0003e20000100800 */
[----:B0-----:R-:W-:-:S03]  /*feb0*/  @P4 IMAD.MOV.U32 R6, RZ, RZ, R11 ;  /* 0x000000ffff064224 */ /* 0x001fc600078e000b */
[----:B------:R-:W-:Y:S01]  /*fec0*/  STL [R1+0x804], R86 ;  /* 0x0008045601007387 */ /* 0x000fe20000100800 */
[----:B------:R-:W-:-:S04]  /*fed0*/  IMAD.X R14, R5, 0x1, R14, P1 ;  /* 0x00000001050e7824 */ /* 0x000fc800008e060e */
[----:B------:R-:W-:Y:S01]  /*fee0*/  @P4 IMAD.MOV.U32 R7, RZ, RZ, R14 ;  /* 0x000000ffff074224 */ /* 0x000fe200078e000e */
[----:B------:R0:W-:Y:S04]  /*fef0*/  STL [R1+0xc], R14 ;  /* 0x00000c0e01007387 */ /* 0x0001e80000100800 */
[----:B-1----:R-:W2:Y:S04]  /*ff00*/  LDL.LU R11, [R1+0x60] ;  /* 0x00006000010b7983 */ /* 0x002ea80000300800 */
[----:B------:R1:W-:Y:S04]  /*ff10*/  STL [R1+0x24], R15 ;  /* 0x0000240f01007387 */ /* 0x0003e80000100800 */
[----:B0-----:R-:W2:Y:S04]  /*ff20*/  LDL.LU R14, [R1+0x74] ;  /* 0x00007400010e7983 */ /* 0x001ea80000300800 */
[----:B------:R0:W2:Y:S02]  /*ff30*/  @P4 LDG.E.U8 R13, desc[UR18][R6.64] ;  /* 0x00000012060d4981 */ /* 0x0000a4000c1e1100 */
[----:B0-----:R-:W-:Y:S01]  /*ff40*/  IMAD.MOV.U32 R7, RZ, RZ, R15 ;  /* 0x000000ffff077224 */ /* 0x001fe200078e000f */
[----:B------:R-:W-:-:S05]  /*ff50*/  IADD3 R90, P2, PT, R3, R90, RZ ;  /* 0x0000005a035a7210 */ /* 0x000fca0007f5e0ff */
[----:B------:R-:W-:Y:S04]  /*ff60*/  STL [R1+0x38], R90 ;  /* 0x0000385a01007387 */ /* 0x000fe80000100800 */
[----:B-1----:R-:W2:Y:S04]  /*ff70*/  LDL.LU R15, [R1+0x900] ;  /* 0x00090000010f7983 */ /* 0x002ea80000300800 */
[----:B------:R-:W2:Y:S01]  /*ff80*/  LDL.LU R6, [R1+0x1c] ;  /* 0x00001c0001067983 */ /* 0x000ea20000300800 */
[----:B------:R-:W-:Y:S02]  /*ff90*/  ISETP.GT.AND P5, PT, R8, 0x4, PT ;  /* 0x000000040800780c */ /* 0x000fe40003fa4270 */
[----:B------:R-:W-:Y:S01]  /*ffa0*/  PRMT R27, RZ, 0x7610, R27 ;  /* 0x00007610ff1b7816 */ /* 0x000fe2000000001b */
[----:B--2---:R-:W-:-:S10]  /*ffb0*/  IMAD.X R6, R5, 0x1, R6, P6 ;  /* 0x0000000105067824 */ /* 0x004fd400030e0606 */
[-C--:B------:R-:W-:Y:S01]  /*ffc0*/  @P5 LOP3.LUT R7, R7, R6.reuse, RZ, 0x3c, !PT ;  /* 0x0000000607075212 */ /* 0x080fe200078e3cff */
[----:B------:R0:W-:Y:S03]  /*ffd0*/  STL [R1+0x1c], R6 ;  /* 0x00001c0601007387 */ /* 0x0001e60000100800 */
[----:B0-----:R-:W-:-:S04]  /*ffe0*/  @P5 LOP3.LUT R6, R7, R6, RZ, 0x3c, !PT ;  /* 0x0000000607065212 */ /* 0x001fc800078e3cff */
[----:B------:R-:W-:-:S05]  /*fff0*/  @P5 LOP3.LUT R7, R7, R6, RZ, 0x3c, !PT ;  /* 0x0000000607075212 */ /* 0x000fca00078e3cff */
[----:B------:R0:W2:Y:S01]  /*10000*/  @P5 LDG.E.U8 R27, desc[UR18][R6.64] ;  /* 0x00000012061b5981 */ /* 0x0000a2000c1e1100 */
[----:B------:R-:W-:Y:S01]  /*10010*/  ISETP.GT.AND P1, PT, R8, 0x5, PT ;  /* 0x000000050800780c */ /* 0x000fe20003f24270 */
[----:B---3--:R-:W-:Y:S01]  /*10020*/  IMAD.X R43, R5, 0x1, R43, P2 ;  /* 0x00000001052b7824 */ /* 0x008fe200010e062b */
[----:B------:R-:W-:-:S04]  /*10030*/  PRMT R29, RZ, 0x7610, R29 ;  /* 0x00007610ff1d7816 */ /* 0x000fc8000000001d */
[----:B------:R-:W-:Y:S01]  /*10040*/  STL [R1+0x30], R43 ;  /* 0x0000302b01007387 */ /* 0x000fe20000100800 */
[----:B0-----:R-:W-:-:S06]  /*10050*/  IMAD.MOV.U32 R7, RZ, RZ, R43 ;  /* 0x000000ffff077224 */ /* 0x001fcc00078e002b */
[----:B------:R-:W-:-:S05]  /*10060*/  @P1 IMAD.MOV.U32 R6, RZ, RZ, R90 ;  /* 0x000000ffff061224 */ /* 0x000fca00078e005a */
[----:B------:R-:W3:Y:S04]  /*10070*/  @P1 LDG.E.U8 R29, desc[UR18][R6.64] ;  /* 0x00000012061d1981 */ /* 0x000ee8000c1e1100 */
[----:B--2---:R0:W-:Y:S04]  /*10080*/  STL [R1+0x6c8], R27 ;  /* 0x0006c81b01007387 */ /* 0x0041e80000100800 */
[----:B0-----:R-:W2:Y:S04]  /*10090*/  LDL.LU R27, [R1+0x8fc] ;  /* 0x0008fc00011b7983 */ /* 0x001ea80000300800 */
[----:B------:R-:W2:Y:S04]  /*100a0*/  LDL.LU R43, [R1+0x8f8] ;  /* 0x0008f800012b7983 */ /* 0x000ea80000300800 */
[----:B------:R-:W2:Y:S01]  /*100b0*/  LDL.LU R7, [R1+0x3c] ;  /* 0x00003c0001077983 */ /* 0x000ea20000300800 */
[----:B------:R-:W-:-:S02]  /*100c0*/  ISETP.GT.AND P2, PT, R8, 0x6, PT ;  /* 0x000000060800780c */ /* 0x000fc40003f44270 */
[C---:B----4-:R-:W-:Y:S01]  /*100d0*/  IADD3 R79, P5, PT, R3.reuse, R79, RZ ;  /* 0x0000004f034f7210 */ /* 0x050fe20007fbe0ff */
[----:B------:R-:W4:Y:S01]  /*100e0*/  LDL.LU R90, [R1+0x64] ;  /* 0x00006400015a7983 */ /* 0x000f220000300800 */
[----:B------:R-:W-:Y:S02]  /*100f0*/  PRMT R42, RZ, 0x7610, R42 ;  /* 0x00007610ff2a7816 */ /* 0x000fe4000000002a */
[----:B------:R-:W-:Y:S01]  /*10100*/  IADD3 R11, P6, PT, R3, R11, RZ ;  /* 0x0000000b030b7210 */ /* 0x000fe20007fde0ff */
[----:B------:R-:W-:Y:S04]  /*10110*/  STL [R1+0x48], R79 ;  /* 0x0000484f01007387 */ /* 0x000fe80000100800 */
[----:B---3--:R0:W-:Y:S02]  /*10120*/  STL [R1+0x6c4], R29 ;  /* 0x0006c41d01007387 */ /* 0x0081e40000100800 */
[----:B------:R-:W-:-:S02]  /*10130*/  @P2 IMAD.MOV.U32 R6, RZ, RZ, R79 ;  /* 0x000000ffff062224 */ /* 0x000fc400078e004f */
[----:B0-----:R-:W3:Y:S01]  /*10140*/  LDL.LU R29, [R1+0x88] ;  /* 0x00008800011d7983 */ /* 0x001ee20000300800 */
[----:B--2---:R-:W-:-:S05]  /*10150*/  IMAD.X R7, R5, 0x1, R7, P5 ;  /* 0x0000000105077824 */ /* 0x004fca00028e0607 */
[----:B------:R0:W-:Y:S04]  /*10160*/  STL [R1+0x3c], R7 ;  /* 0x00003c0701007387 */ /* 0x0001e80000100800 */
[----:B------:R0:W2:Y:S04]  /*10170*/  @P2 LDG.E.U8 R42, desc[UR18][R6.64] ;  /* 0x00000012062a2981 */ /* 0x0000a8000c1e1100 */
[----:B------:R1:W-:Y:S04]  /*10180*/  STL [R1+0x60], R11 ;  /* 0x0000600b01007387 */ /* 0x0003e80000100800 */
[----:B------:R-:W3:Y:S01]  /*10190*/  LDL.LU R6, [R1+0x58] ;  /* 0x0000580001067983 */ /* 0x000ee20000300800 */
[----:B------:R-:W-:Y:S01]  /*101a0*/  ISETP.GT.AND P4, PT, R8, 0x7, PT ;  /* 0x000000070800780c */ /* 0x000fe20003f84270 */
[----:B0-----:R-:W-:Y:S01]  /*101b0*/  IMAD.MOV.U32 R7, RZ, RZ, R11 ;  /* 0x000000ffff077224 */ /* 0x001fe200078e000b */
[----:B------:R-:W-:Y:S01]  /*101c0*/  IADD3 R14, P5, PT, R3, R14, RZ ;  /* 0x0000000e030e7210 */ /* 0x000fe20007fbe0ff */
[----:B------:R-:W4:Y:S04]  /*101d0*/  LDL.LU R79, [R1+0x78] ;  /* 0x00007800014f7983 */ /* 0x000f280000300800 */
[----:B------:R-:W-:Y:S04]  /*101e0*/  STL [R1+0x74], R14 ;  /* 0x0000740e01007387 */ /* 0x000fe80000100800 */
[----:B-1----:R-:W4:Y:S01]  /*101f0*/  LDL.LU R11, [R1+0x98] ;  /* 0x00009800010b7983 */ /* 0x002f220000300800 */
[----:B------:R-:W-:-:S03]  /*10200*/  PRMT R62, RZ, 0x7610, R62 ;  /* 0x00007610ff3e7816 */ /* 0x000fc6000000003e */
[----:B--2---:R0:W-:Y:S01]  /*10210*/  STL [R1+0x6c0], R42 ;  /* 0x0006c02a01007387 */ /* 0x0041e20000100800 */
[----:B---3--:R-:W-:-:S03]  /*10220*/  IMAD.X R6, R5, 0x1, R6, P6 ;  /* 0x0000000105067824 */ /* 0x008fc600030e0606 */
[----:B0-----:R-:W2:Y:S02]  /*10230*/  LDL.LU R42, [R1+0xb0] ;  /* 0x0000b000012a7983 */ /* 0x001ea40000300800 */
[-C--:B------:R-:W-:Y:S02]  /*10240*/  @P4 LOP3.LUT R7, R7, R6.reuse, RZ, 0x3c, !PT ;  /* 0x0000000607074212 */ /* 0x080fe400078e3cff */
[----:B------:R0:W-:Y:S02]  /*10250*/  STL [R1+0x58], R6 ;  /* 0x0000580601007387 */ /* 0x0001e40000100800 */
[----:B0-----:R-:W-:-:S04]  /*10260*/  @P4 LOP3.LUT R6, R7, R6, RZ, 0x3c, !PT ;  /* 0x0000000607064212 */ /* 0x001fc800078e3cff */
[----:B------:R-:W-:-:S05]  /*10270*/  @P4 LOP3.LUT R7, R7, R6, RZ, 0x3c, !PT ;  /* 0x0000000607074212 */ /* 0x000fca00078e3cff */
[----:B------:R0:W3:Y:S01]  /*10280*/  @P4 LDG.E.U8 R62, desc[UR18][R6.64] ;  /* 0x00000012063e4981 */ /* 0x0000e2000c1e1100 */
[C---:B------:R-:W-:Y:S02]  /*10290*/  ISETP.GT.AND P1, PT, R8.reuse, 0x8, PT ;  /* 0x000000080800780c */ /* 0x040fe40003f24270 */
[----:B------:R-:W-:Y:S01]  /*102a0*/  ISETP.GT.AND P2, PT, R8, 0x9, PT ;  /* 0x000000090800780c */ /* 0x000fe20003f44270 */
[----:B----4-:R-:W-:Y:S01]  /*102b0*/  IMAD.X R90, R5, 0x1, R90, P5 ;  /* 0x00000001055a7824 */ /* 0x010fe200028e065a */
[----:B------:R-:W-:Y:S02]  /*102c0*/  IADD3 R29, P5, PT, R3, R29, RZ ;  /* 0x0000001d031d7210 */ /* 0x000fe40007fbe0ff */
[----:B------:R-:W-:Y:S02]  /*102d0*/  PRMT R16, RZ, 0x7610, R16 ;  /* 0x00007610ff107816 */ /* 0x000fe40000000010 */
[----:B------:R-:W-:Y:S01]  /*102e0*/  STL [R1+0x64], R90 ;  /* 0x0000645a01007387 */ /* 0x000fe20000100800 */
[----:B------:R-:W-:-:S04]  /*102f0*/  IMAD.X R79, R5, 0x1, R79, P5 ;  /* 0x00000001054f7824 */ /* 0x000fc800028e064f */
[----:B0-----:R-:W-:Y:S02]  /*10300*/  @P1 IMAD.MOV.U32 R6, RZ, RZ, R14 ;  /* 0x000000ffff061224 */ /* 0x001fe400078e000e */
[----:B------:R-:W-:Y:S01]  /*10310*/  @P1 IMAD.MOV.U32 R7, RZ, RZ, R90 ;  /* 0x000000ffff071224 */ /* 0x000fe200078e005a */
[----:B------:R-:W-:Y:S02]  /*10320*/  PRMT R32, RZ, 0x7610, R32 ;  /* 0x00007610ff207816 */ /* 0x000fe40000000020 */
[----:B------:R-:W-:Y:S02]  /*10330*/  IADD3 R11, P6, PT, R3, R11, RZ ;  /* 0x0000000b030b7210 */ /* 0x000fe40007fde0ff */
[----:B------:R0:W4:Y:S02]  /*10340*/  @P1 LDG.E.U8 R16, desc[UR18][R6.64] ;  /* 0x0000001206101981 */ /* 0x000124000c1e1100 */
[----:B0-----:R-:W-:Y:S02]  /*10350*/  @P2 IMAD.MOV.U32 R6, RZ, RZ, R29 ;  /* 0x000000ffff062224 */ /* 0x001fe400078e001d */
[----:B------:R-:W-:-:S05]  /*10360*/  @P2 IMAD.MOV.U32 R7, RZ, RZ, R79 ;  /* 0x000000ffff072224 */ /* 0x000fca00078e004f */
[----:B------:R0:W4:Y:S02]  /*10370*/  @P2 LDG.E.U8 R32, desc[UR18][R6.64] ;  /* 0x0000001206202981 */ /* 0x000124000c1e1100 */
[----:B0-----:R-:W-:Y:S01]  /*10380*/  IMAD.MOV.U32 R7, RZ, RZ, R11 ;  /* 0x000000ffff077224 */ /* 0x001fe200078e000b */
[----:B--2---:R-:W-:Y:S01]  /*10390*/  IADD3 R42, P5, PT, R3, R42, RZ ;  /* 0x0000002a032a7210 */ /* 0x004fe20007fbe0ff */
[----:B---3--:R0:W-:Y:S04]  /*103a0*/  STL [R1+0x6bc], R62 ;  /* 0x0006bc3e01007387 */ /* 0x0081e80000100800 */
[----:B0-----:R-:W2:Y:S04]  /*103b0*/  LDL.LU R62, [R1+0x8f4] ;  /* 0x0008f400013e7983 */ /* 0x001ea80000300800 */
[----:B------:R-:W3:Y:S04]  /*103c0*/  LDL.LU R90, [R1+0xa0] ;  /* 0x0000a000015a7983 */ /* 0x000ee80000300800 */
[----:B------:R-:W2:Y:S04]  /*103d0*/  LDL.LU R14, [R1+0xb8] ;  /* 0x0000b800010e7983 */ /* 0x000ea80000300800 */
[----:B------:R0:W-:Y:S04]  /*103e0*/  STL [R1+0x88], R29 ;  /* 0x0000881d01007387 */ /* 0x0001e80000100800 */
[----:B------:R1:W-:Y:S04]  /*103f0*/  STL [R1+0x78], R79 ;  /* 0x0000784f01007387 */ /* 0x0003e80000100800 */
[----:B0-----:R-:W4:Y:S04]  /*10400*/  LDL.LU R29, [R1+0xd0] ;  /* 0x0000d000011d7983 */ /* 0x001f280000300800 */
[----:B------:R0:W-:Y:S04]  /*10410*/  STL [R1+0x98], R11 ;  /* 0x0000980b01007387 */ /* 0x0001e80000100800 */
[----:B-1----:R-:W4:Y:S04]  /*10420*/  LDL.LU R79, [R1+0xe8] ;  /* 0x0000e800014f7983 */ /* 0x002f280000300800 */
[----:B------:R-:W-:Y:S04]  /*10430*/  STL [R1+0xb0], R42 ;  /* 0x0000b02a01007387 */ /* 0x000fe80000100800 */
[----:B0-----:R-:W4:Y:S04]  /*10440*/  LDL.LU R11, [R1+0x8f0] ;  /* 0x0008f000010b7983 */ /* 0x001f280000300800 */
[----:B------:R-:W4:Y:S01]  /*10450*/  LDL.LU R6, [R1+0x94] ;  /* 0x0000940001067983 */ /* 0x000f220000300800 */
[----:B------:R-:W-:-:S02]  /*10460*/  ISETP.GT.AND P4, PT, R8, 0xa, PT ;  /* 0x0000000a0800780c */ /* 0x000fc40003f84270 */
[----:B------:R-:W-:Y:S02]  /*10470*/  ISETP.GT.AND P1, PT, R8, 0xb, PT ;  /* 0x0000000b0800780c */ /* 0x000fe40003f24270 */
[----:B------:R-:W-:Y:S02]  /*10480*/  PRMT R49, RZ, 0x7610, R49 ;  /* 0x00007610ff317816 */ /* 0x000fe40000000031 */
[----:B------:R-:W-:Y:S01]  /*10490*/  PRMT R81, RZ, 0x7610, R81 ;  /* 0x00007610ff517816 */ /* 0x000fe20000000051 */
[----:B---3--:R-:W-:Y:S01]  /*104a0*/  IMAD.X R90, R5, 0x1, R90, P5 ;  /* 0x00000001055a7824 */ /* 0x008fe200028e065a */
[----:B--2---:R-:W-:Y:S01]  /*104b0*/  IADD3 R14, P5, PT, R3, R14, RZ ;  /* 0x0000000e030e7210 */ /* 0x004fe20007fbe0ff */
[----:B----4-:R-:W-:-:S05]  /*104c0*/  IMAD.X R6, R5, 0x1, R6, P6 ;  /* 0x0000000105067824 */ /* 0x010fca00030e0606 */
[-C--:B------:R-:W-:Y:S01]  /*104d0*/  @P4 LOP3.LUT R7, R7, R6.reuse, RZ, 0x3c, !PT ;  /* 0x0000000607074212 */ /* 0x080fe200078e3cff */
[----:B------:R0:W-:Y:S03]  /*104e0*/  STL [R1+0x94], R6 ;  /* 0x0000940601007387 */ /* 0x0001e60000100800 */
[----:B0-----:R-:W-:-:S04]  /*104f0*/  @P4 LOP3.LUT R6, R7, R6, RZ, 0x3c, !PT ;  /* 0x0000000607064212 */ /* 0x001fc800078e3cff */
[----:B------:R-:W-:Y:S01]  /*10500*/  @P4 LOP3.LUT R7, R7, R6, RZ, 0x3c, !PT ;  /* 0x0000000607074212 */ /* 0x000fe200078e3cff */
[----:B------:R0:W-:Y:S04]  /*10510*/  STL [R1+0xa0], R90 ;  /* 0x0000a05a01007387 */ /* 0x0001e80000100800 */
[----:B------:R1:W2:Y:S02]  /*10520*/  @P4 LDG.E.U8 R49, desc[UR18][R6.64] ;  /* 0x0000001206314981 */ /* 0x0002a4000c1e1100 */
[----:B-1----:R-:W-:Y:S02]  /*10530*/  @P1 IMAD.MOV.U32 R6, RZ, RZ, R42 ;  /* 0x000000ffff061224 */ /* 0x002fe400078e002a */
[----:B------:R-:W-:Y:S01]  /*10540*/  @P1 IMAD.MOV.U32 R7, RZ, RZ, R90 ;  /* 0x000000ffff071224 */ /* 0x000fe200078e005a */
[----:B------:R-:W3:Y:S04]  /*10550*/  LDL.LU R42, [R1+0xd4] ;  /* 0x0000d400012a7983 */ /* 0x000ee80000300800 */
[----:B0-----:R-:W4:Y:S04]  /*10560*/  LDL.LU R90, [R1+0xf0] ;  /* 0x0000f000015a7983 */ /* 0x001f280000300800 */
[----:B------:R0:W2:Y:S04]  /*10570*/  @P1 LDG.E.U8 R81, desc[UR18][R6.64] ;  /* 0x0000001206511981 */ /* 0x0000a8000c1e1100 */
[----:B------:R1:W-:Y:S01]  /*10580*/  STL [R1+0xb8], R14 ;  /* 0x0000b80e01007387 */ /* 0x0003e20000100800 */
[----:B0-----:R-:W-:-:S03]  /*10590*/  IMAD.MOV.U32 R7, RZ, RZ, R14 ;  /* 0x000000ffff077224 */ /* 0x001fc600078e000e */
[----:B-1----:R-:W2:Y:S04]  /*105a0*/  LDL.LU R14, [R1+0x8ec] ;  /* 0x0008ec00010e7983 */ /* 0x002ea80000300800 */
[----:B------:R-:W2:Y:S01]  /*105b0*/  LDL.LU R6, [R1+0xb4] ;  /* 0x0000b40001067983 */ /* 0x000ea20000300800 */
[----:B------:R-:W-:Y:S02]  /*105c0*/  ISETP.GT.AND P2, PT, R8, 0xc, PT ;  /* 0x0000000c0800780c */ /* 0x000fe40003f44270 */
[----:B------:R-:W-:Y:S02]  /*105d0*/  PRMT R70, RZ, 0x7610, R70 ;  /* 0x00007610ff467816 */ /* 0x000fe40000000046 */
[----:B------:R-:W-:Y:S01]  /*105e0*/  IADD3 R29, P6, PT, R3, R29, RZ ;  /* 0x0000001d031d7210 */ /* 0x000fe20007fde0ff */
[----:B--2---:R-:W-:-:S08]  /*105f0*/  IMAD.X R6, R5, 0x1, R6, P5 ;  /* 0x0000000105067824 */ /* 0x004fd000028e0606 */
[-C--:B------:R-:W-:Y:S01]  /*10600*/  @P2 LOP3.LUT R7, R7, R6.reuse, RZ, 0x3c, !PT ;  /* 0x0000000607072212 */ /* 0x080fe200078e3cff */
[----:B------:R0:W-:Y:S03]  /*10610*/  STL [R1+0xb4], R6 ;  /* 0x0000b40601007387 */ /* 0x0001e60000100800 */
[----:B0-----:R-:W-:-:S04]  /*10620*/  @P2 LOP3.LUT R6, R7, R6, RZ, 0x3c, !PT ;  /* 0x0000000607062212 */ /* 0x001fc800078e3cff */
[----:B------:R-:W-:Y:S01]  /*10630*/  @P2 LOP3.LUT R7, R7, R6, RZ, 0x3c, !PT ;  /* 0x0000000607072212 */ /* 0x000fe200078e3cff */
[----:B------:R-:W-:Y:S04]  /*10640*/  STL [R1+0xd0], R29 ;  /* 0x0000d01d01007387 */ /* 0x000fe80000100800 */
[----:B------:R0:W2:Y:S04]  /*10650*/  @P2 LDG.E.U8 R70, desc[UR18][R6.64] ;  /* 0x0000001206462981 */ /* 0x0000a8000c1e1100 */
[----:B------:R-:W3:Y:S01]  /*10660*/  LDL.LU R6, [R1+0xcc] ;  /* 0x0000cc0001067983 */ /* 0x000ee20000300800 */
[----:B------:R-:W-:Y:S01]  /*10670*/  ISETP.GT.AND P4, PT, R8, 0xd, PT ;  /* 0x0000000d0800780c */ /* 0x000fe20003f84270 */
[----:B0-----:R-:W-:Y:S01]  /*10680*/  IMAD.MOV.U32 R7, RZ, RZ, R29 ;  /* 0x000000ffff077224 */ /* 0x001fe200078e001d */
[----:B------:R-:W-:-:S02]  /*10690*/  IADD3 R79, P5, PT, R3, R79, RZ ;  /* 0x0000004f034f7210 */ /* 0x000fc40007fbe0ff */
[----:B------:R-:W-:Y:S01]  /*106a0*/  PRMT R26, RZ, 0x7610, R26 ;  /* 0x00007610ff1a7816 */ /* 0x000fe2000000001a */
[----:B--2---:R0:W-:Y:S01]  /*106b0*/  STL [R1+0x6b4], R70 ;  /* 0x0006b44601007387 */ /* 0x0041e20000100800 */
[----:B---3--:R-:W-:-:S03]  /*106c0*/  IMAD.X R6, R5, 0x1, R6, P6 ;  /* 0x0000000105067824 */ /* 0x008fc600030e0606 */
[----:B0-----:R-:W2:Y:S04]  /*106d0*/  LDL.LU R70, [R1+0x108] ;  /* 0x0001080001467983 */ /* 0x001ea80000300800 */
[-C--:B------:R-:W-:Y:S01]  /*106e0*/  @P4 LOP3.LUT R7, R7, R6.reuse, RZ, 0x3c, !PT ;  /* 0x0000000607074212 */ /* 0x080fe200078e3cff */
[----:B------:R-:W-:Y:S04]  /*106f0*/  STL [R1+0xe8], R79 ;  /* 0x0000e84f01007387 */ /* 0x000fe80000100800 */
[----:B------:R-:W3:Y:S04]  /*10700*/  LDL.LU R29, [R1+0x120] ;  /* 0x00012000011d7983 */ /* 0x000ee80000300800 */
[----:B------:R0:W-:Y:S02]  /*10710*/  STL [R1+0xcc], R6 ;  /* 0x0000cc0601007387 */ /* 0x0001e40000100800 */
[----:B0-----:R-:W-:-:S04]  /*10720*/  @P4 LOP3.LUT R6, R7, R6, RZ, 0x3c, !PT ;  /* 0x0000000607064212 */ /* 0x001fc800078e3cff */
[----:B------:R-:W-:-:S05]  /*10730*/  @P4 LOP3.LUT R7, R7, R6, RZ, 0x3c, !PT ;  /* 0x0000000607074212 */ /* 0x000fca00078e3cff */
[----:B------:R0:W2:Y:S01]  /*10740*/  @P4 LDG.E.U8 R26, desc[UR18][R6.64] ;  /* 0x00000012061a4981 */ /* 0x0000a2000c1e1100 */
[----:B------:R-:W-:Y:S01]  /*10750*/  ISETP.GT.AND P1, PT, R8, 0xe, PT ;  /* 0x0000000e0800780c */ /* 0x000fe20003f24270 */
[----:B------:R-:W-:Y:S01]  /*10760*/  IMAD.X R42, R5, 0x1, R42, P5 ;  /* 0x00000001052a7824 */ /* 0x000fe200028e062a */
[----:B------:R-:W-:-:S04]  /*10770*/  PRMT R44, RZ, 0x7610, R44 ;  /* 0x00007610ff2c7816 */ /* 0x000fc8000000002c */
[----:B------:R-:W-:Y:S01]  /*10780*/  STL [R1+0xd4], R42 ;  /* 0x0000d42a01007387 */ /* 0x000fe20000100800 */
[----:B0-----:R-:W-:-:S06]  /*10790*/  IMAD.MOV.U32 R7, RZ, RZ, R42 ;  /* 0x000000ffff077224 */ /* 0x001fcc00078e002a */
[----:B------:R-:W-:-:S05]  /*107a0*/  @P1 IMAD.MOV.U32 R6, RZ, RZ, R79 ;  /* 0x000000ffff061224 */ /* 0x000fca00078e004f */
[----:B------:R0:W3:Y:S04]  /*107b0*/  @P1 LDG.E.U8 R44, desc[UR18][R6.64] ;  /* 0x00000012062c1981 */ /* 0x0000e8000c1e1100 */
[----:B--2---:R1:W-:Y:S04]  /*107c0*/  STL [R1+0x6b0], R26 ;  /* 0x0006b01a01007387 */ /* 0x0043e80000100800 */
[----:B-1----:R-:W2:Y:S04]  /*107d0*/  LDL.LU R26, [R1+0x8e8] ;  /* 0x0008e800011a7983 */ /* 0x002ea80000300800 */
[----:B------:R-:W2:Y:S04]  /*107e0*/  LDL.LU R42, [R1+0x8e4] ;  /* 0x0008e400012a7983 */ /* 0x000ea80000300800 */
[----:B------:R-:W2:Y:S01]  /*107f0*/  LDL.LU R7, [R1+0xec] ;  /* 0x0000ec0001077983 */ /* 0x000ea20000300800 */
[----:B------:R-:W-:-:S02]  /*10800*/  ISETP.GT.AND P2, PT, R8, 0xf, PT ;  /* 0x0000000f0800780c */ /* 0x000fc40003f44270 */
[----:B----4-:R-:W-:Y:S01]  /*10810*/  IADD3 R90, P5, PT, R3, R90, RZ ;  /* 0x0000005a035a7210 */ /* 0x010fe20007fbe0ff */
[----:B------:R-:W4:Y:S01]  /*10820*/  LDL.LU R79, [R1+0x10c] ;  /* 0x00010c00014f7983 */ /* 0x000f220000300800 */
[----:B------:R-:W-:-:S09]  /*10830*/  PRMT R80, RZ, 0x7610, R80 ;  /* 0x00007610ff507816 */ /* 0x000fd20000000050 */
[----:B0-----:R-:W-:Y:S01]  /*10840*/  @P2 IMAD.MOV.U32 R6, RZ, RZ, R90 ;  /* 0x000000ffff062224 */ /* 0x001fe200078e005a */
[----:B------:R-:W-:Y:S01]  /*10850*/  IADD3 R70, P6, PT, R3, R70, RZ ;  /* 0x0000004603467210 */ /* 0x000fe20007fde0ff */
[----:B------:R-:W-:Y:S01]  /*10860*/  STL [R1+0xf0], R90 ;  /* 0x0000f05a01007387 */ /* 0x000fe20000100800 */
[----:B--2---:R-:W-:-:S05]  /*10870*/  IMAD.X R7, R5, 0x1, R7, P5 ;  /* 0x0000000105077824 */ /* 0x004fca00028e0607 */
[----:B------:R0:W2:Y:S04]  /*10880*/  @P2 LDG.E.U8 R80, desc[UR18][R6.64] ;  /* 0x0000001206502981 */ /* 0x0000a8000c1e1100 */
[----:B---3--:R1:W-:Y:S04]  /*10890*/  STL [R1+0x6ac], R44 ;  /* 0x0006ac2c01007387 */ /* 0x0083e80000100800 */
[----:B-1----:R-:W3:Y:S04]  /*108a0*/  LDL.LU R44, [R1+0x128] ;  /* 0x00012800012c7983 */ /* 0x002ee80000300800 */
[----:B------:R0:W-:Y:S04]  /*108b0*/  STL [R1+0xec], R7 ;  /* 0x0000ec0701007387 */ /* 0x0001e80000100800 */
[----:B------:R-:W-:Y:S04]  /*108c0*/  STL [R1+0x108], R70 ;  /* 0x0001084601007387 */ /* 0x000fe80000100800 */
[----:B------:R-:W3:Y:S01]  /*108d0*/  LDL.LU R6, [R1+0x104] ;  /* 0x0001040001067983 */ /* 0x000ee20000300800 */
[----:B------:R-:W-:Y:S01]  /*108e0*/  IADD3 R29, P5, PT, R3, R29, RZ ;  /* 0x0000001d031d7210 */ /* 0x000fe20007fbe0ff */
[----:B0-----:R-:W-:-:S02]  /*108f0*/  IMAD.MOV.U32 R7, RZ, RZ, R70 ;  /* 0x000000ffff077224 */ /* 0x001fc400078e0046 */
[----:B--2---:R0:W-:Y:S04]  /*10900*/  STL [R1+0x6a4], R80 ;  /* 0x0006a45001007387 */ /* 0x0041e80000100800 */
[----:B0-----:R-:W2:Y:S04]  /*10910*/  LDL.LU R80, [R1+0x124] ;  /* 0x0001240001507983 */ /* 0x001ea80000300800 */
[----:B------:R-:W-:Y:S04]  /*10920*/  STL [R1+0x120], R29 ;  /* 0x0001201d01007387 */ /* 0x000fe80000100800 */
[----:B------:R-:W2:Y:S04]  /*10930*/  LDL.LU R70, [R1+0x130] ;  /* 0x0001300001467983 */ /* 0x000ea80000300800 */
[----:B------:R-:W2:Y:S01]  /*10940*/  LDL.LU R90, [R1+0x138] ;  /* 0x00013800015a7983 */ /* 0x000ea20000300800 */
[C---:B------:R-:W-:Y:S01]  /*10950*/  ISETP.GT.AND P4, PT, R8.reuse, 0x10, PT ;  /* 0x000000100800780c */ /* 0x040fe20003f84270 */
[----:B---3--:R-:W-:Y:S01]  /*10960*/  IMAD.X R6, R5, 0x1, R6, P6 ;  /* 0x0000000105067824 */ /* 0x008fe200030e0606 */
[----:B------:R-:W-:-:S04]  /*10970*/  ISETP.GT.AND P1, PT, R8, 0x11, PT ;  /* 0x000000110800780c */ /* 0x000fc80003f24270 */
[----:B------:R0:W-:Y:S07]  /*10980*/  STL [R1+0x104], R6 ;  /* 0x0001040601007387 */ /* 0x0001ee0000100800 */
[-C--:B------:R-:W-:Y:S02]  /*10990*/  @P4 LOP3.LUT R7, R7, R6.reuse, RZ, 0x3c, !PT ;  /* 0x0000000607074212 */ /* 0x080fe400078e3cff */
[----:B------:R-:W-:Y:S02]  /*109a0*/  PRMT R19, RZ, 0x7610, R19 ;  /* 0x00007610ff137816 */ /* 0x000fe40000000013 */
[----:B0-----:R-:W-:-:S02]  /*109b0*/  @P4 LOP3.LUT R6, R7, R6, RZ, 0x3c, !PT ;  /* 0x0000000607064212 */ /* 0x001fc400078e3cff */
[----:B------:R-:W-:Y:S02]  /*109c0*/  ISETP.GT.AND P2, PT, R8, 0x12, PT ;  /* 0x000000120800780c */ /* 0x000fe40003f44270 */
[----:B------:R-:W-:Y:S01]  /*109d0*/  @P4 LOP3.LUT R7, R7, R6, RZ, 0x3c, !PT ;  /* 0x0000000607074212 */ /* 0x000fe200078e3cff */
[----:B----4-:R-:W-:Y:S01]  /*109e0*/  IMAD.X R79, R5, 0x1, R79, P5 ;  /* 0x00000001054f7824 */ /* 0x010fe200028e064f */
[----:B------:R-:W-:Y:S02]  /*109f0*/  IADD3 R44, P5, PT, R3, R44, RZ ;  /* 0x0000002c032c7210 */ /* 0x000fe40007fbe0ff */
[----:B------:R-:W-:Y:S01]  /*10a00*/  PRMT R35, RZ, 0x7610, R35 ;  /* 0x00007610ff237816 */ /* 0x000fe20000000023 */
[----:B------:R0:W3:Y:S01]  /*10a10*/  @P4 LDG.E.U8 R19, desc[UR18][R6.64] ;  /* 0x0000001206134981 */ /* 0x0000e2000c1e1100 */
[----:B------:R-:W-:-:S03]  /*10a20*/  PRMT R50, RZ, 0x7610, R50 ;  /* 0x00007610ff327816 */ /* 0x000fc60000000032 */
[----:B------:R1:W-:Y:S01]  /*10a30*/  STL [R1+0x10c], R79 ;  /* 0x00010c4f01007387 */ /* 0x0003e20000100800 */
[----:B0-----:R-:W-:Y:S02]  /*10a40*/  @P1 IMAD.MOV.U32 R6, RZ, RZ, R29 ;  /* 0x000000ffff061224 */ /* 0x001fe400078e001d */
[----:B------:R-:W-:Y:S01]  /*10a50*/  @P1 IMAD.MOV.U32 R7, RZ, RZ, R79 ;  /* 0x000000ffff071224 */ /* 0x000fe200078e004f */
[----:B------:R-:W4:Y:S04]  /*10a60*/  LDL.LU R29, [R1+0x134] ;  /* 0x00013400011d7983 */ /* 0x000f280000300800 */
[----:B------:R0:W3:Y:S04]  /*10a70*/  @P1 LDG.E.U8 R35, desc[UR18][R6.64] ;  /* 0x0000001206231981 */ /* 0x0000e8000c1e1100 */
[----:B-1----:R-:W3:Y:S04]  /*10a80*/  LDL.LU R79, [R1+0x140] ;  /* 0x00014000014f7983 */ /* 0x002ee80000300800 */
[----:B------:R1:W-:Y:S01]  /*10a90*/  STL [R1+0x128], R44 ;  /* 0x0001282c01007387 */ /* 0x0003e20000100800 */
[----:B0-----:R-:W-:-:S02]  /*10aa0*/  @P2 IMAD.MOV.U32 R6, RZ, RZ, R44 ;  /* 0x000000ffff062224 */ /* 0x001fc400078e002c */
[----:B--2---:R-:W-:-:S04]  /*10ab0*/  IMAD.X R80, R5, 0x1, R80, P5 ;  /* 0x0000000105507824 */ /* 0x004fc800028e0650 */
[----:B------:R-:W-:Y:S01]  /*10ac0*/  @P2 IMAD.MOV.U32 R7, RZ, RZ, R80 ;  /* 0x000000ffff072224 */ /* 0x000fe200078e0050 */
[----:B------:R0:W-:Y:S01]  /*10ad0*/  STL [R1+0x124], R80 ;  /* 0x0001245001007387 */ /* 0x0001e20000100800 */
[----:B------:R-:W-:-:S03]  /*10ae0*/  IADD3 R70, P6, PT, R3, R70, RZ ;  /* 0x0000004603467210 */ /* 0x000fc60007fde0ff */
[----:B-1----:R-:W2:Y:S01]  /*10af0*/  LDL.LU R44, [R1+0x148] ;  /* 0x00014800012c7983 */ /* 0x002ea20000300800 */
[----:B------:R-:W-:-:S03]  /*10b00*/  IADD3 R90, P5, PT, R3, R90, RZ ;  /* 0x0000005a035a7210 */ /* 0x000fc60007fbe0ff */
[----:B------:R1:W-:Y:S04]  /*10b10*/  STL [R1+0x130], R70 ;  /* 0x0001304601007387 */ /* 0x0003e80000100800 */
[----:B0-----:R-:W2:Y:S04]  /*10b20*/  LDL.LU R80, [R1+0x150] ;  /* 0x0001500001507983 */ /* 0x001ea80000300800 */
[----:B------:R0:W2:Y:S04]  /*10b30*/  @P2 LDG.E.U8 R50, desc[UR18][R6.64] ;  /* 0x0000001206322981 */ /* 0x0000a8000c1e1100 */
[----:B------:R-:W-:Y:S01]  /*10b40*/  STL [R1+0x138], R90 ;  /* 0x0001385a01007387 */ /* 0x000fe20000100800 */
[----:B0-----:R-:W-:-:S03]  /*10b50*/  IMAD.MOV.U32 R7, RZ, RZ, R70 ;  /* 0x000000ffff077224 */ /* 0x001fc600078e0046 */
[----:B-1----:R-:W2:Y:S04]  /*10b60*/  LDL.LU R70, [R1+0x8e0] ;  /* 0x0008e00001467983 */ /* 0x002ea80000300800 */
[----:B------:R-:W2:Y:S01]  /*10b70*/  LDL.LU R6, [R1+0x12c] ;  /* 0x00012c0001067983 */ /* 0x000ea20000300800 */
[C---:B------:R-:W-:Y:S02]  /*10b80*/  ISETP.GT.AND P4, PT, R8.reuse, 0x13, PT ;  /* 0x000000130800780c */ /* 0x040fe40003f84270 */
[----:B------:R-:W-:Y:S02]  /*10b90*/  ISETP.GT.AND P1, PT, R8, 0x14, PT ;  /* 0x000000140800780c */ /* 0x000fe40003f24270 */
[----:B------:R-:W-:Y:S02]  /*10ba0*/  PRMT R83, RZ, 0x7610, R83 ;  /* 0x00007610ff537816 */ /* 0x000fe40000000053 */
[----:B------:R-:W-:Y:S01]  /*10bb0*/  PRMT R9, RZ, 0x7610, R9 ;  /* 0x00007610ff097816 */ /* 0x000fe20000000009 */
[----:B----4-:R-:W-:-:S02]  /*10bc0*/  IMAD.X R29, R5, 0x1, R29, P5 ;  /* 0x00000001051d7824 */ /* 0x010fc400028e061d */
[----:B--2---:R-:W-:-:S05]  /*10bd0*/  IMAD.X R6, R5, 0x1, R6, P6 ;  /* 0x0000000105067824 */ /* 0x004fca00030e0606 */
[-C--:B------:R-:W-:Y:S01]  /*10be0*/  @P4 LOP3.LUT R7, R7, R6.reuse, RZ, 0x3c, !PT ;  /* 0x0000000607074212 */ /* 0x080fe200078e3cff */
[----:B------:R0:W-:Y:S03]  /*10bf0*/  STL [R1+0x12c], R6 ;  /* 0x00012c0601007387 */ /* 0x0001e60000100800 */
[----:B0-----:R-:W-:-:S04]  /*10c00*/  @P4 LOP3.LUT R6, R7, R6, RZ, 0x3c, !PT ;  /* 0x0000000607064212 */ /* 0x001fc800078e3cff */
[----:B------:R-:W-:-:S05]  /*10c10*/  @P4 LOP3.LUT R7, R7, R6, RZ, 0x3c, !PT ;  /* 0x0000000607074212 */ /* 0x000fca00078e3cff */
[----:B------:R0:W2:Y:S04]  /*10c20*/  @P4 LDG.E.U8 R83, desc[UR18][R6.64] ;  /* 0x0000001206534981 */ /* 0x0000a8000c1e1100 */
[----:B------:R1:W-:Y:S01]  /*10c30*/  STL [R1+0x134], R29 ;  /* 0x0001341d01007387 */ /* 0x0003e20000100800 */
[----:B0-----:R-:W-:Y:S02]  /*10c40*/  IMAD.MOV.U32 R7, RZ, RZ, R29 ;  /* 0x000000ffff077224 */ /* 0x001fe400078e001d */
[----:B------:R-:W-:Y:S01]  /*10c50*/  @P1 IMAD.MOV.U32 R6, RZ, RZ, R90 ;  /* 0x000000ffff061224 */ /* 0x000fe200078e005a */
[----:B-1----:R-:W4:Y:S04]  /*10c60*/  LDL.LU R29, [R1+0x8dc] ;  /* 0x0008dc00011d7983 */ /* 0x002f280000300800 */
[----:B------:R0:W2:Y:S04]  /*10c70*/  @P1 LDG.E.U8 R9, desc[UR18][R6.64] ;  /* 0x0000001206091981 */ /* 0x0000a8000c1e1100 */
[----:B------:R-:W4:Y:S01]  /*10c80*/  LDL.LU R7, [R1+0x13c] ;  /* 0x00013c0001077983 */ /* 0x000f220000300800 */
[----:B------:R-:W-:-:S02]  /*10c90*/  ISETP.GT.AND P2, PT, R8, 0x15, PT ;  /* 0x000000150800780c */ /* 0x000fc40003f44270 */
[C---:B---3--:R-:W-:Y:S01]  /*10ca0*/  IADD3 R79, P5, PT, R3.reuse, R79, RZ ;  /* 0x0000004f034f7210 */ /* 0x048fe20007fbe0ff */
[----:B------:R-:W3:Y:S01]  /*10cb0*/  LDL.LU R90, [R1+0x14c] ;  /* 0x00014c00015a7983 */ /* 0x000ee20000300800 */
[----:B------:R-:W-:Y:S02]  /*10cc0*/  PRMT R74, RZ, 0x7610, R74 ;  /* 0x00007610ff4a7816 */ /* 0x000fe4000000004a */
[----:B------:R-:W-:Y:S01]  /*10cd0*/  IADD3 R44, P6, PT, R3, R44, RZ ;  /* 0x0000002c032c7210 */ /* 0x000fe20007fde0ff */
[----:B------:R-:W-:Y:S06]  /*10ce0*/  STL [R1+0x140], R79 ;  /* 0x0001404f01007387 */ /* 0x000fec0000100800 */
[----:B0-----:R-:W-:Y:S01]  /*10cf0*/  @P2 IMAD.MOV.U32 R6, RZ, RZ, R79 ;  /* 0x000000ffff062224 */ /* 0x001fe200078e004f */
[----:B--2---:R0:W-:Y:S01]  /*10d00*/  STL [R1+0x6a0], R9 ;  /* 0x0006a00901007387 */ /* 0x0041e20000100800 */
[----:B----4-:R-:W-:-:S03]  /*10d10*/  IMAD.X R7, R5, 0x1, R7, P5 ;  /* 0x0000000105077824 */ /* 0x010fc600028e0607 */
[----:B0-----:R-:W2:Y:S04]  /*10d20*/  LDL.LU R9, [R1+0x3d8] ;  /* 0x0003d80001097983 */ /* 0x001ea80000300800 */
[----:B------:R0:W-:Y:S04]  /*10d30*/  STL [R1+0x13c], R7 ;  /* 0x00013c0701007387 */ /* 0x0001e80000100800 */
[----:B------:R0:W4:Y:S04]  /*10d40*/  @P2 LDG.E.U8 R74, desc[UR18][R6.64] ;  /* 0x00000012064a2981 */ /* 0x000128000c1e1100 */
[----:B------:R1:W-:Y:S04]  /*10d50*/  STL [R1+0x148], R44 ;  /* 0x0001482c01007387 */ /* 0x0003e80000100800 */
[----:B------:R-:W2:Y:S01]  /*10d60*/  LDL.LU R6, [R1+0x144] ;  /* 0x0001440001067983 */ /* 0x000ea20000300800 */
[C---:B------:R-:W-:Y:S01]  /*10d70*/  ISETP.GT.AND P4, PT, R8.reuse, 0x16, PT ;  /* 0x000000160800780c */ /* 0x040fe20003f84270 */
[----:B0-----:R-:W-:Y:S01]  /*10d80*/  IMAD.MOV.U32 R7, RZ, RZ, R44 ;  /* 0x000000ffff077224 */ /* 0x001fe200078e002c */
[----:B------:R-:W-:Y:S01]  /*10d90*/  IADD3 R80, P5, PT, R3, R80, RZ ;  /* 0x0000005003507210 */ /* 0x000fe20007fbe0ff */
[----:B-1----:R-:W2:Y:S01]  /*10da0*/  LDL.LU R44, [R1+0x154] ;  /* 0x00015400012c7983 */ /* 0x002ea20000300800 */
[----:B------:R-:W-:-:S03]  /*10db0*/  ISETP.GT.AND P1, PT, R8, 0x17, PT ;  /* 0x000000170800780c */ /* 0x000fc60003f24270 */
[----:B------:R-:W-:Y:S01]  /*10dc0*/  STL [R1+0x150], R80 ;  /* 0x0001505001007387 */ /* 0x000fe20000100800 */
[----:B------:R-:W-:Y:S01]  /*10dd0*/  PRMT R45, RZ, 0x7610, R45 ;  /* 0x00007610ff2d7816 */ /* 0x000fe2000000002d */
[C---:B---3--:R-:W-:Y:S01]  /*10de0*/  IMAD.X R90, R5.reuse, 0x1, R90, P5 ;  /* 0x00000001055a7824 */ /* 0x048fe200028e065a */
[----:B------:R-:W-:Y:S01]  /*10df0*/  PRMT R28, RZ, 0x7610, R28 ;  /* 0x00007610ff1c7816 */ /* 0x000fe2000000001c */
[----:B----4-:R0:W-:Y:S01]  /*10e00*/  STL [R1+0x69c], R74 ;  /* 0x00069c4a01007387 */ /* 0x0101e20000100800 */
[----:B--2---:R-:W-:-:S03]  /*10e10*/  IMAD.X R6, R5, 0x1, R6, P6 ;  /* 0x0000000105067824 */ /* 0x004fc600030e0606 */
[----:B0-----:R-:W2:Y:S02]  /*10e20*/  LDL.LU R74, [R1+0x3e0] ;  /* 0x0003e000014a7983 */ /* 0x001ea40000300800 */
[-C--:B------:R-:W-:Y:S02]  /*10e30*/  @P4 LOP3.LUT R7, R7, R6.reuse, RZ, 0x3c, !PT ;  /* 0x0000000607074212 */ /* 0x080fe400078e3cff */
[----:B------:R-:W3:Y:S04]  /*10e40*/  LDL.LU R79, [R1+0x3e8] ;  /* 0x0003e800014f7983 */ /* 0x000ee80000300800 */
[----:B------:R0:W-:Y:S02]  /*10e50*/  STL [R1+0x144], R6 ;  /* 0x0001440601007387 */ /* 0x0001e40000100800 */
[----:B0-----:R-:W-:-:S04]  /*10e60*/  @P4 LOP3.LUT R6, R7, R6, RZ, 0x3c, !PT ;  /* 0x0000000607064212 */ /* 0x001fc800078e3cff */
[----:B------:R-:W-:-:S05]  /*10e70*/  @P4 LOP3.LUT R7, R7, R6, RZ, 0x3c, !PT ;  /* 0x0000000607074212 */ /* 0x000fca00078e3cff */
[----:B------:R0:W4:Y:S02]  /*10e80*/  @P4 LDG.E.U8 R45, desc[UR18][R6.64] ;  /* 0x00000012062d4981 */ /* 0x000124000c1e1100 */
[----:B0-----:R-:W-:Y:S02]  /*10e90*/  @P1 IMAD.MOV.U32 R6, RZ, RZ, R80 ;  /* 0x000000ffff061224 */ /* 0x001fe400078e0050 */
[----:B------:R-:W-:-:S05]  /*10ea0*/  @P1 IMAD.MOV.U32 R7, RZ, RZ, R90 ;  /* 0x000000ffff071224 */ /* 0x000fca00078e005a */
[----:B------:R0:W4:Y:S01]  /*10eb0*/  @P1 LDG.E.U8 R28, desc[UR18][R6.64] ;  /* 0x00000012061c1981 */ /* 0x000122000c1e1100 */
[----:B------:R-:W-:Y:S02]  /*10ec0*/  ISETP.GT.AND P2, PT, R8, 0x18, PT ;  /* 0x000000180800780c */ /* 0x000fe40003f44270 */
[----:B------:R-:W-:Y:S01]  /*10ed0*/  IADD3 R9, P5, PT, R3, R9, RZ ;  /* 0x0000000903097210 */ /* 0x000fe20007fbe0ff */
[----:B------:R-:W-:Y:S01]  /*10ee0*/  STL [R1+0x14c], R90 ;  /* 0x00014c5a01007387 */ /* 0x000fe20000100800 */
[----:B------:R-:W-:-:S03]  /*10ef0*/  PRMT R18, RZ, 0x7610, R18 ;  /* 0x00007610ff127816 */ /* 0x000fc60000000012 */
[----:B------:R-:W-:-:S06]  /*10f00*/  IMAD.X R44, R5, 0x1, R44, P5 ;  /* 0x00000001052c7824 */ /* 0x000fcc00028e062c */
[----:B0-----:R-:W-:Y:S02]  /*10f10*/  @P2 IMAD.MOV.U32 R6, RZ, RZ, R9 ;  /* 0x000000ffff062224 */ /* 0x001fe400078e0009 */
[----:B------:R-:W-:-:S05]  /*10f20*/  @P2 IMAD.MOV.U32 R7, RZ, RZ, R44 ;  /* 0x000000ffff072224 */ /* 0x000fca00078e002c */
[----:B------:R0:W4:Y:S01]  /*10f30*/  @P2 LDG.E.U8 R18, desc[UR18][R6.64] ;  /* 0x0000001206122981 */ /* 0x000122000c1e1100 */
[C---:B--2---:R-:W-:Y:S02]  /*10f40*/  IADD3 R74, P6, PT, R3.reuse, R74, RZ ;  /* 0x0000004a034a7210 */ /* 0x044fe40007fde0ff */
[----:B---3--:R-:W-:-:S03]  /*10f50*/  IADD3 R79, P5, PT, R3, R79, RZ ;  /* 0x0000004f034f7210 */ /* 0x008fc60007fbe0ff */
[----:B0-----:R-:W-:Y:S01]  /*10f60*/  IMAD.MOV.U32 R7, RZ, RZ, R74 ;  /* 0x000000ffff077224 */ /* 0x001fe200078e004a */
[----:B----4-:R0:W-:Y:S04]  /*10f70*/  STL [R1+0x698], R45 ;  /* 0x0006982d01007387 */ /* 0x0101e80000100800 */
[----:B0-----:R-:W2:Y:S04]  /*10f80*/  LDL.LU R45, [R1+0x8d8] ;  /* 0x0008d800012d7983 */ /* 0x001ea80000300800 */
[----:B------:R-:W3:Y:S04]  /*10f90*/  LDL.LU R90, [R1+0x3e4] ;  /* 0x0003e400015a7983 */ /* 0x000ee80000300800 */
[----:B------:R-:W-:Y:S04]  /*10fa0*/  STL [R1+0x3d8], R9 ;  /* 0x0003d80901007387 */ /* 0x000fe80000100800 */
[----:B------:R0:W-:Y:S04]  /*10fb0*/  STL [R1+0x694], R28 ;  /* 0x0006941c01007387 */ /* 0x0001e80000100800 */
[----:B0-----:R-:W4:Y:S04]  /*10fc0*/  LDL.LU R28, [R1+0x3f0] ;  /* 0x0003f000011c7983 */ /* 0x001f280000300800 */
[----:B------:R0:W-:Y:S04]  /*10fd0*/  STL [R1+0x154], R44 ;  /* 0x0001542c01007387 */ /* 0x0001e80000100800 */
[----:B0-----:R-:W2:Y:S04]  /*10fe0*/  LDL.LU R44, [R1+0x3ec] ;  /* 0x0003ec00012c7983 */ /* 0x001ea80000300800 */
[----:B------:R0:W-:Y:S04]  /*10ff0*/  STL [R1+0x3e0], R74 ;  /* 0x0003e04a01007387 */ /* 0x0001e80000100800 */
[----:B------:R-:W2:Y:S04]  /*11000*/  LDL.LU R9, [R1+0x3f8] ;  /* 0x0003f80001097983 */ /* 0x000ea80000300800 */
[----:B------:R-:W-:Y:S04]  /*11010*/  STL [R1+0x3e8], R79 ;  /* 0x0003e84f01007387 */ /* 0x000fe80000100800 */
[----:B------:R-:W2:Y:S04]  /*11020*/  LDL.LU R80, [R1+0x400] ;  /* 0x0004000001507983 */ /* 0x000ea80000300800 */
[----:B0-----:R-:W2:Y:S04]  /*11030*/  LDL.LU R74, [R1+0x8d4] ;  /* 0x0008d400014a7983 */ /* 0x001ea80000300800 */
[----:B------:R-:W2:Y:S01]  /*11040*/  LDL.LU R6, [R1+0x3dc] ;  /* 0x0003dc0001067983 */ /* 0x000ea20000300800 */
[----:B------:R-:W-:-:S02]  /*11050*/  ISETP.GT.AND P4, PT, R8, 0x19, PT ;  /* 0x000000190800780c */ /* 0x000fc40003f84270 */
[C---:B------:R-:W-:Y:S02]  /*11060*/  ISETP.GT.AND P1, PT, R8.reuse, 0x1a, PT ;  /* 0x0000001a0800780c */ /* 0x040fe40003f24270 */
[----:B------:R-:W-:Y:S02]  /*11070*/  PRMT R34, RZ, 0x7610, R34 ;  /* 0x00007610ff227816 */ /* 0x000fe40000000022 */
[----:B------:R-:W-:Y:S02]  /*11080*/  ISETP.GT.AND P2, PT, R8, 0x1b, PT ;  /* 0x0000001b0800780c */ /* 0x000fe40003f44270 */
[----:B------:R-:W-:Y:S02]  /*11090*/  PRMT R51, RZ, 0x7610, R51 ;  /* 0x00007610ff337816 */ /* 0x000fe40000000033 */
[----:B------:R-:W-:Y:S01]  /*110a0*/  PRMT R85, RZ, 0x7610, R85 ;  /* 0x00007610ff557816 */ /* 0x000fe20000000055 */
[----:B---3--:R-:W-:Y:S01]  /*110b0*/  IMAD.X R90, R5, 0x1, R90, P5 ;  /* 0x00000001055a7824 */ /* 0x008fe200028e065a */
[----:B----4-:R-:W-:-:S05]  /*110c0*/  IADD3 R28, P5, PT, R3, R28, RZ ;  /* 0x0000001c031c7210 */ /* 0x010fca0007fbe0ff */
[C---:B--2---:R-:W-:Y:S02]  /*110d0*/  IMAD.X R44, R5.reuse, 0x1, R44, P5 ;  /* 0x00000001052c7824 */ /* 0x044fe400028e062c */
[----:B------:R-:W-:-:S05]  /*110e0*/  IMAD.X R6, R5, 0x1, R6, P6 ;  /* 0x0000000105067824 */ /* 0x000fca00030e0606 */
[-C--:B------:R-:W-:Y:S01]  /*110f0*/  @P4 LOP3.LUT R7, R7, R6.reuse, RZ, 0x3c, !PT ;  /* 0x0000000607074212 */ /* 0x080fe200078e3cff */
[----:B------:R0:W-:Y:S03]  /*11100*/  STL [R1+0x3dc], R6 ;  /* 0x0003dc0601007387 */ /* 0x0001e60000100800 */
[----:B0-----:R-:W-:-:S04]  /*11110*/  @P4 LOP3.LUT R6, R7, R6, RZ, 0x3c, !PT ;  /* 0x0000000607064212 */ /* 0x001fc800078e3cff */
[----:B------:R-:W-:-:S05]  /*11120*/  @P4 LOP3.LUT R7, R7, R6, RZ, 0x3c, !PT ;  /* 0x0000000607074212 */ /* 0x000fca00078e3cff */
[----:B------:R0:W2:Y:S01]  /*11130*/  @P4 LDG.E.U8 R34, desc[UR18][R6.64] ;  /* 0x0000001206224981 */ /* 0x0000a2000c1e1100 */
[----:B------:R-:W-:-:S03]  /*11140*/  IADD3 R9, P6, PT, R3, R9, RZ ;  /* 0x0000000903097210 */ /* 0x000fc60007fde0ff */
[----:B------:R1:W-:Y:S01]  /*11150*/  STL [R1+0x3e4], R90 ;  /* 0x0003e45a01007387 */ /* 0x0003e20000100800 */
[----:B0-----:R-:W-:Y:S02]  /*11160*/  @P1 IMAD.MOV.U32 R6, RZ, RZ, R79 ;  /* 0x000000ffff061224 */ /* 0x001fe400078e004f */
[----:B------:R-:W-:Y:S02]  /*11170*/  @P1 IMAD.MOV.U32 R7, RZ, RZ, R90 ;  /* 0x000000ffff071224 */ /* 0x000fe400078e005a */
[----:B-1----:R-:W3:Y:S01]  /*11180*/  LDL.LU R90, [R1+0x3fc] ;  /* 0x0003fc00015a7983 */ /* 0x002ee20000300800 */
[----:B------:R-:W-:-:S03]  /*11190*/  IADD3 R80, P5, PT, R3, R80, RZ ;  /* 0x0000005003507210 */ /* 0x000fc60007fbe0ff */
[----:B------:R0:W4:Y:S04]  /*111a0*/  @P1 LDG.E.U8 R51, desc[UR18][R6.64] ;  /* 0x0000001206331981 */ /* 0x000128000c1e1100 */
[----:B------:R-:W2:Y:S04]  /*111b0*/  LDL.LU R79, [R1+0x408] ;  /* 0x00040800014f7983 */ /* 0x000ea80000300800 */
[----:B------:R1:W-:Y:S01]  /*111c0*/  STL [R1+0x3f0], R28 ;  /* 0x0003f01c01007387 */ /* 0x0003e20000100800 */
[----:B0-----:R-:W-:Y:S02]  /*111d0*/  @P2 IMAD.MOV.U32 R6, RZ, RZ, R28 ;  /* 0x000000ffff062224 */ /* 0x001fe400078e001c */
[----:B------:R-:W-:Y:S01]  /*111e0*/  @P2 IMAD.MOV.U32 R7, RZ, RZ, R44 ;  /* 0x000000ffff072224 */ /* 0x000fe200078e002c */
[----:B------:R0:W-:Y:S04]  /*111f0*/  STL [R1+0x3ec], R44 ;  /* 0x0003ec2c01007387 */ /* 0x0001e80000100800 */
[----:B------:R0:W2:Y:S04]  /*11200*/  @P2 LDG.E.U8 R85, desc[UR18][R6.64] ;  /* 0x0000001206552981 */ /* 0x0000a8000c1e1100 */
[----:B-1----:R-:W2:Y:S04]  /*11210*/  LDL.LU R28, [R1+0x15c] ;  /* 0x00015c00011c7983 */ /* 0x002ea80000300800 */
[----:B------:R1:W-:Y:S01]  /*11220*/  STL [R1+0x3f8], R9 ;  /* 0x0003f80901007387 */ /* 0x0003e20000100800 */
[----:B0-----:R-:W-:-:S03]  /*11230*/  IMAD.MOV.U32 R7, RZ, RZ, R9 ;  /* 0x000000ffff077224 */ /* 0x001fc600078e0009 */
[----:B------:R-:W2:Y:S04]  /*11240*/  LDL.LU R44, [R1+0x410] ;  /* 0x00041000012c7983 */ /* 0x000ea80000300800 */
[----:B------:R-:W-:Y:S04]  /*11250*/  STL [R1+0x400], R80 ;  /* 0x0004005001007387 */ /* 0x000fe80000100800 */
[----:B-1----:R-:W2:Y:S04]  /*11260*/  LDL.LU R9, [R1+0x8d0] ;  /* 0x0008d00001097983 */ /* 0x002ea80000300800 */
[----:B------:R-:W2:Y:S01]  /*11270*/  LDL.LU R6, [R1+0x3f4] ;  /* 0x0003f40001067983 */ /* 0x000ea20000300800 */
[----:B------:R-:W-:-:S02]  /*11280*/  ISETP.GT.AND P4, PT, R8, 0x1c, PT ;  /* 0x0000001c0800780c */ /* 0x000fc40003f84270 */
        /* <DEDUP_REMOVED lines=19> */
[C---:B------:R-:W-:Y:S01]  /*113c0*/  IADD3 R79, P5, PT, R3.reuse, R79, RZ ;  /* 0x0000004f034f7210 */ /* 0x040fe20007fbe0ff */
        /* <DEDUP_REMOVED lines=10> */
[----:B------:R-:W-:Y:S04]  /*11470*/  STL [R1+0x15c], R28 ;  /* 0x00015c1c01007387 */ /* 0x000fe80000100800 */
        /* <DEDUP_REMOVED lines=8> */
[----:B------:R-:W-:Y:S01]  /*11500*/  STL [R1+0x410], R44 ;  /* 0x0004102c01007387 */ /* 0x000fe20000100800 */
[----:B------:R-:W-:-:S03]  /*11510*/  @P4 LOP3.LUT R7, R7, R6, RZ, 0x3c, !PT ;  /* 0x0000000607074212 */ /* 0x000fc600078e3cff */
[----:B------:R-:W3:Y:S04]  /*11520*/  LDL.LU R28, [R1+0x420] ;  /* 0x00042000011c7983 */ /* 0x000ee80000300800 */
[----:B------:R-:W3:Y:S04]  /*11530*/  LDL.LU R79, [R1+0x428] ;  /* 0x00042800014f7983 */ /* 0x000ee80000300800 */
        /* <DEDUP_REMOVED lines=9> */
[----:B------:R-:W-:Y:S05]  /*115d0*/  STL [R1+0x40c], R80 ;  /* 0x00040c5001007387 */ /* 0x000fea0000100800 */
[----:B0-----:R-:W-:-:S02]  /*115e0*/  @P1 IMAD.MOV.U32 R6, RZ, RZ, R44 ;  /* 0x000000ffff061224 */ /* 0x001fc400078e002c */
[----:B------:R-:W-:Y:S01]  /*115f0*/  @P1 IMAD.MOV.U32 R7, RZ, RZ, R80 ;  /* 0x000000ffff071224 */ /* 0x000fe200078e0050 */
[----:B------:R-:W-:-:S04]  /*11600*/  PRMT R37, RZ, 0x7610, R37 ;  /* 0x00007610ff257816 */ /* 0x000fc80000000025 */
[----:B------:R0:W4:Y:S02]  /*11610*/  @P1 LDG.E.U8 R21, desc[UR18][R6.64] ;  /* 0x0000001206151981 */ /* 0x000124000c1e1100 */
[----:B0-----:R-:W-:Y:S02]  /*11620*/  @P2 IMAD.MOV.U32 R6, RZ, RZ, R71 ;  /* 0x000000ffff062224 */ /* 0x001fe400078e0047 */
[----:B--2---:R-:W-:-:S04]  /*11630*/  IMAD.X R78, R5, 0x1, R78, P5 ;  /* 0x00000001054e7824 */ /* 0x004fc800028e064e */
[----:B------:R-:W-:Y:S01]  /*11640*/  @P2 IMAD.MOV.U32 R7, RZ, RZ, R78 ;  /* 0x000000ffff072224 */ /* 0x000fe200078e004e */
[----:B---3--:R-:W-:-:S04]  /*11650*/  IADD3 R28, P6, PT, R3, R28, RZ ;  /* 0x0000001c031c7210 */ /* 0x008fc80007fde0ff */
[----:B------:R0:W2:Y:S01]  /*11660*/  @P2 LDG.E.U8 R37, desc[UR18][R6.64] ;  /* 0x0000001206252981 */ /* 0x0000a2000c1e1100 */
[----:B------:R-:W-:Y:S01]  /*11670*/  IADD3 R79, P5, PT, R3, R79, RZ ;  /* 0x0000004f034f7210 */ /* 0x000fe20007fbe0ff */
[----:B0-----:R-:W-:Y:S02]  /*11680*/  IMAD.MOV.U32 R7, RZ, RZ, R28 ;  /* 0x000000ffff077224 */ /* 0x001fe400078e001c */
[----:B------:R0:W-:Y:S04]  /*11690*/  STL [R1+0x110], R88 ;  /* 0x0001105801007387 */ /* 0x0001e80000100800 */
[----:B0-----:R-:W3:Y:S04]  /*116a0*/  LDL.LU R88, [R1+0x8c4] ;  /* 0x0008c40001587983 */ /* 0x001ee80000300800 */
[----:B------:R-:W2:Y:S04]  /*116b0*/  LDL.LU R80, [R1+0x424] ;  /* 0x0004240001507983 */ /* 0x000ea80000300800 */
[----:B------:R-:W3:Y:S04]  /*116c0*/  LDL.LU R44, [R1+0x430] ;  /* 0x00043000012c7983 */ /* 0x000ee80000300800 */
        /* <DEDUP_REMOVED lines=12> */
[----:B--2---:R-:W-:Y:S01]  /*11790*/  IMAD.X R80, R5, 0x1, R80, P5 ;  /* 0x0000000105507824 */ /* 0x004fe200028e0650 */
[----:B---3--:R-:W-:Y:S01]  /*117a0*/  IADD3 R44, P5, PT, R3, R44, RZ ;  /* 0x0000002c032c7210 */ /* 0x008fe20007fbe0ff */
        /* <DEDUP_REMOVED lines=8> */
[----:B------:R-:W-:Y:S02]  /*11830*/  @P1 IMAD.MOV.U32 R7, RZ, RZ, R80 ;  /* 0x000000ffff071224 */ /* 0x000fe400078e0050 */
[----:B0-----:R-:W3:Y:S04]  /*11840*/  LDL.LU R80, [R1+0x43c] ;  /* 0x00043c0001507983 */ /* 0x001ee80000300800 */
[----:B------:R-:W4:Y:S04]  /*11850*/  LDL.LU R79, [R1+0x164] ;  /* 0x00016400014f7983 */ /* 0x000f280000300800 */
        /* <DEDUP_REMOVED lines=13> */
[----:B------:R0:W-:Y:S04]  /*11930*/  STL [R1+0x438], R71 ;  /* 0x0004384701007387 */ /* 0x0001e80000100800 */
[----:B------:R1:W2:Y:S04]  /*11940*/  @P2 LDG.E.U8 R76, desc[UR18][R6.64] ;  /* 0x00000012064c2981 */ /* 0x0002a8000c1e1100 */
[----:B------:R-:W3:Y:S01]  /*11950*/  LDL.LU R6, [R1+0x434] ;  /* 0x0004340001067983 */ /* 0x000ee20000300800 */
[----:B------:R-:W-:Y:S01]  /*11960*/  ISETP.GT.AND P4, PT, R8, 0x25, PT ;  /* 0x000000250800780c */ /* 0x000fe20003f84270 */
[----:B-1----:R-:W-:Y:S01]  /*11970*/  IMAD.MOV.U32 R7, RZ, RZ, R71 ;  /* 0x000000ffff077224 */ /* 0x002fe200078e0047 */
[----:B------:R-:W-:Y:S01]  /*11980*/  IADD3 R78, P5, PT, R3, R78, RZ ;  /* 0x0000004e034e7210 */ /* 0x000fe20007fbe0ff */
[----:B0-----:R-:W4:Y:S04]  /*11990*/  LDL.LU R71, [R1+0x448] ;  /* 0x0004480001477983 */ /* 0x001f280000300800 */
[----:B------:R-:W-:Y:S01]  /*119a0*/  STL [R1+0x440], R78 ;  /* 0x0004404e01007387 */ /* 0x000fe20000100800 */
        /* <DEDUP_REMOVED lines=9> */
[----:B------:R-:W-:Y:S01]  /*11a40*/  ISETP.GT.AND P1, PT, R8, 0x26, PT ;  /* 0x000000260800780c */ /* 0x000fe20003f24270 */
[----:B------:R-:W-:Y:S01]  /*11a50*/  IMAD.X R80, R5, 0x1, R80, P5 ;  /* 0x0000000105507824 */ /* 0x000fe200028e0650 */
[----:B------:R-:W-:-:S04]  /*11a60*/  PRMT R0, RZ, 0x7610, R0 ;  /* 0x00007610ff007816 */ /* 0x000fc80000000000 */
[----:B------:R-:W-:Y:S01]  /*11a70*/  STL [R1+0x43c], R80 ;  /* 0x00043c5001007387 */ /* 0x000fe20000100800 */
[----:B0-----:R-:W-:-:S06]  /*11a80*/  IMAD.MOV.U32 R7, RZ, RZ, R80 ;  /* 0x000000ffff077224 */ /* 0x001fcc00078e0050 */
[----:B------:R-:W-:-:S05]  /*11a90*/  @P1 IMAD.MOV.U32 R6, RZ, RZ, R78 ;  /* 0x000000ffff061224 */ /* 0x000fca00078e004e */
[----:B------:R0:W2:Y:S04]  /*11aa0*/  @P1 LDG.E.U8 R0, desc[UR18][R6.64] ;  /* 0x0000001206001981 */ /* 0x0000a8000c1e1100 */
[----:B---3--:R1:W-:Y:S04]  /*11ab0*/  STL [R1+0xfc], R73 ;  /* 0x0000fc4901007387 */ /* 0x0083e80000100800 */
[----:B-1----:R-:W3:Y:S04]  /*11ac0*/  LDL.LU R73, [R1+0x8b8] ;  /* 0x0008b80001497983 */ /* 0x002ee80000300800 */
[----:B------:R-:W3:Y:S04]  /*11ad0*/  LDL.LU R80, [R1+0x8b4] ;  /* 0x0008b40001507983 */ /* 0x000ee80000300800 */
[----:B------:R-:W3:Y:S01]  /*11ae0*/  LDL.LU R7, [R1+0x160] ;  /* 0x0001600001077983 */ /* 0x000ee20000300800 */
[----:B------:R-:W-:-:S02]  /*11af0*/  ISETP.GT.AND P2, PT, R8, 0x27, PT ;  /* 0x000000270800780c */ /* 0x000fc40003f44270 */
[----:B----4-:R-:W-:Y:S01]  /*11b00*/  IADD3 R79, P5, PT, R3, R79, RZ ;  /* 0x0000004f034f7210 */ /* 0x010fe20007fbe0ff */
[----:B------:R-:W4:Y:S01]  /*11b10*/  LDL.LU R78, [R1+0x44c] ;  /* 0x00044c00014e7983 */ /* 0x000f220000300800 */
[----:B------:R-:W-:-:S09]  /*11b20*/  PRMT R72, RZ, 0x7610, R72 ;  /* 0x00007610ff487816 */ /* 0x000fd20000000048 */
[----:B0-----:R-:W-:Y:S01]  /*11b30*/  @P2 IMAD.MOV.U32 R6, RZ, RZ, R79 ;  /* 0x000000ffff062224 */ /* 0x001fe200078e004f */
[----:B------:R-:W-:Y:S01]  /*11b40*/  IADD3 R71, P6, PT, R3, R71, RZ ;  /* 0x0000004703477210 */ /* 0x000fe20007fde0ff */
[----:B------:R-:W-:Y:S04]  /*11b50*/  STL [R1+0x164], R79 ;  /* 0x0001644f01007387 */ /* 0x000fe80000100800 */
[----:B--2---:R0:W-:Y:S04]  /*11b60*/  STL [R1+0xf8], R0 ;  /* 0x0000f80001007387 */ /* 0x0041e80000100800 */
[----:B0-----:R-:W2:Y:S01]  /*11b70*/  LDL.LU R0, [R1+0x458] ;  /* 0x0004580001007983 */ /* 0x001ea20000300800 */
[----:B---3--:R-:W-:-:S05]  /*11b80*/  IMAD.X R7, R5, 0x1, R7, P5 ;  /* 0x0000000105077824 */ /* 0x008fca00028e0607 */
[----:B------:R0:W3:Y:S04]  /*11b90*/  @P2 LDG.E.U8 R72, desc[UR18][R6.64] ;  /* 0x0000001206482981 */ /* 0x0000e8000c1e1100 */
[----:B------:R0:W-:Y:S04]  /*11ba0*/  STL [R1+0x160], R7 ;  /* 0x0001600701007387 */ /* 0x0001e80000100800 */
[----:B------:R1:W-:Y:S04]  /*11bb0*/  STL [R1+0x448], R71 ;  /* 0x0004484701007387 */ /* 0x0003e80000100800 */
[----:B------:R-:W2:Y:S01]  /*11bc0*/  LDL.LU R6, [R1+0x444] ;  /* 0x0004440001067983 */ /* 0x000ea20000300800 */
[----:B------:R-:W-:Y:S01]  /*11bd0*/  IADD3 R76, P5, PT, R3, R76, RZ ;  /* 0x0000004c034c7210 */ /* 0x000fe20007fbe0ff */
[----:B0-----:R-:W-:-:S02]  /*11be0*/  IMAD.MOV.U32 R7, RZ, RZ, R71 ;  /* 0x000000ffff077224 */ /* 0x001fc400078e0047 */
[----:B-1----:R-:W4:Y:S04]  /*11bf0*/  LDL.LU R71, [R1+0x454] ;  /* 0x0004540001477983 */ /* 0x002f280000300800 */
[----:B------:R-:W-:Y:S04]  /*11c00*/  STL [R1+0x450], R76 ;  /* 0x0004504c01007387 */ /* 0x000fe80000100800 */
[----:B------:R-:W4:Y:S01]  /*11c10*/  LDL.LU R79, [R1+0x460] ;  /* 0x00046000014f7983 */ /* 0x000f220000300800 */
[----:B------:R-:W-:-:S03]  /*11c20*/  ISETP.GT.AND P4, PT, R8, 0x28, PT ;  /* 0x000000280800780c */ /* 0x000fc60003f84270 */
[----:B---3--:R0:W-:Y:S04]  /*11c30*/  STL [R1+0xf4], R72 ;  /* 0x0000f44801007387 */ /* 0x0081e80000100800 */
[----:B0-----:R-:W3:Y:S01]  /*11c40*/  LDL.LU R72, [R1+0x468] ;  /* 0x0004680001487983 */ /* 0x001ee20000300800 */
[----:B--2---:R-:W-:Y:S01]  /*11c50*/  IMAD.X R6, R5, 0x1, R6, P6 ;  /* 0x0000000105067824 */ /* 0x004fe200030e0606 */
[----:B------:R-:W-:-:S04]  /*11c60*/  ISETP.GT.AND P1, PT, R8, 0x29, PT ;  /* 0x000000290800780c */ /* 0x000fc80003f24270 */
[-C--:B------:R-:W-:Y:S01]  /*11c70*/  @P4 LOP3.LUT R7, R7, R6.reuse, RZ, 0x3c, !PT ;  /* 0x0000000607074212 */ /* 0x080fe200078e3cff */
[----:B------:R0:W-:Y:S01]  /*11c80*/  STL [R1+0x444], R6 ;  /* 0x0004440601007387 */ /* 0x0001e20000100800 */
[----:B------:R-:W-:Y:S02]  /*11c90*/  PRMT R20, RZ, 0x7610, R20 ;  /* 0x00007610ff147816 */ /* 0x000fe40000000014 */
[----:B------:R-:W-:Y:S01]  /*11ca0*/  ISETP.GT.AND P2, PT, R8, 0x2a, PT ;  /* 0x0000002a0800780c */ /* 0x000fe20003f44270 */
[----:B----4-:R-:W-:Y:S01]  /*11cb0*/  IMAD.X R78, R5, 0x1, R78, P5 ;  /* 0x00000001054e7824 */ /* 0x010fe200028e064e */
[----:B0-----:R-:W-:-:S04]  /*11cc0*/  @P4 LOP3.LUT R6, R7, R6, RZ, 0x3c, !PT ;  /* 0x0000000607064212 */ /* 0x001fc800078e3cff */
[----:B------:R-:W-:Y:S02]  /*11cd0*/  @P4 LOP3.LUT R7, R7, R6, RZ, 0x3c, !PT ;  /* 0x0000000607074212 */ /* 0x000fe400078e3cff */
[----:B------:R-:W-:Y:S02]  /*11ce0*/  IADD3 R0, P5, PT, R3, R0, RZ ;  /* 0x0000000003007210 */ /* 0x000fe40007fbe0ff */
[----:B------:R-:W-:Y:S01]  /*11cf0*/  PRMT R36, RZ, 0x7610, R36 ;  /* 0x00007610ff247816 */ /* 0x000fe20000000024 */
[----:B------:R0:W2:Y:S02]  /*11d00*/  @P4 LDG.E.U8 R20, desc[UR18][R6.64] ;  /* 0x0000001206144981 */ /* 0x0000a4000c1e1100 */
[----:B------:R-:W-:Y:S01]  /*11d10*/  IMAD.X R71, R5, 0x1, R71, P5 ;  /* 0x0000000105477824 */ /* 0x000fe200028e0647 */
[----:B------:R-:W-:Y:S01]  /*11d20*/  PRMT R53, RZ, 0x7610, R53 ;  /* 0x00007610ff357816 */ /* 0x000fe20000000035 */
[----:B------:R1:W-:Y:S01]  /*11d30*/  STL [R1+0x44c], R78 ;  /* 0x00044c4e01007387 */ /* 0x0003e20000100800 */
[----:B------:R-:W-:Y:S01]  /*11d40*/  IADD3 R79, P6, PT, R3, R79, RZ ;  /* 0x0000004f034f7210 */ /* 0x000fe20007fde0ff */
[----:B0-----:R-:W-:-:S02]  /*11d50*/  @P1 IMAD.MOV.U32 R6, RZ, RZ, R76 ;  /* 0x000000ffff061224 */ /* 0x001fc400078e004c */
[----:B------:R-:W-:Y:S02]  /*11d60*/  @P1 IMAD.MOV.U32 R7, RZ, RZ, R78 ;  /* 0x000000ffff071224 */ /* 0x000fe400078e004e */
[----:B-1----:R-:W4:Y:S04]  /*11d70*/  LDL.LU R78, [R1+0x464] ;  /* 0x00046400014e7983 */ /* 0x002f280000300800 */
[----:B------:R0:W2:Y:S04]  /*11d80*/  @P1 LDG.E.U8 R36, desc[UR18][R6.64] ;  /* 0x0000001206241981 */ /* 0x0000a8000c1e1100 */
[----:B------:R-:W2:Y:S04]  /*11d90*/  LDL.LU R76, [R1+0x470] ;  /* 0x00047000014c7983 */ /* 0x000ea80000300800 */
[----:B------:R1:W-:Y:S01]  /*11da0*/  STL [R1+0x458], R0 ;  /* 0x0004580001007387 */ /* 0x0003e20000100800 */
[----:B0-----:R-:W-:-:S02]  /*11db0*/  @P2 IMAD.MOV.U32 R6, RZ, RZ, R0 ;  /* 0x000000ffff062224 */ /* 0x001fc400078e0000 */
[----:B------:R-:W-:Y:S01]  /*11dc0*/  @P2 IMAD.MOV.U32 R7, RZ, RZ, R71 ;  /* 0x000000ffff072224 */ /* 0x000fe200078e0047 */
[----:B------:R0:W-:Y:S04]  /*11dd0*/  STL [R1+0x454], R71 ;  /* 0x0004544701007387 */ /* 0x0001e80000100800 */
[----:B------:R0:W2:Y:S04]  /*11de0*/  @P2 LDG.E.U8 R53, desc[UR18][R6.64] ;  /* 0x0000001206352981 */ /* 0x0000a8000c1e1100 */
[----:B-1----:R-:W2:Y:S04]  /*11df0*/  LDL.LU R0, [R1+0x478] ;  /* 0x0004780001007983 */ /* 0x002ea80000300800 */
[----:B------:R1:W-:Y:S01]  /*11e00*/  STL [R1+0x460], R79 ;  /* 0x0004604f01007387 */ /* 0x0003e20000100800 */
[----:B0-----:R-:W-:-:S03]  /*11e10*/  IMAD.MOV.U32 R7, RZ, RZ, R79 ;  /* 0x000000ffff077224 */ /* 0x001fc600078e004f */
[----:B------:R-:W2:Y:S01]  /*11e20*/  LDL.LU R71, [R1+0x16c] ;  /* 0x00016c0001477983 */ /* 0x000ea20000300800 */
[----:B---3--:R-:W-:-:S05]  /*11e30*/  IADD3 R72, P5, PT, R3, R72, RZ ;  /* 0x0000004803487210 */ /* 0x008fca0007fbe0ff */
[----:B------:R-:W-:Y:S04]  /*11e40*/  STL [R1+0x468], R72 ;  /* 0x0004684801007387 */ /* 0x000fe80000100800 */
[----:B-1----:R-:W3:Y:S04]  /*11e50*/  LDL.LU R79, [R1+0x8b0] ;  /* 0x0008b000014f7983 */ /* 0x002ee80000300800 */
[----:B------:R-:W2:Y:S01]  /*11e60*/  LDL.LU R6, [R1+0x45c] ;  /* 0x00045c0001067983 */ /* 0x000ea20000300800 */
[C---:B------:R-:W-:Y:S02]  /*11e70*/  ISETP.GT.AND P4, PT, R8.reuse, 0x2b, PT ;  /* 0x0000002b0800780c */ /* 0x040fe40003f84270 */
[----:B------:R-:W-:-:S02]  /*11e80*/  ISETP.GT.AND P1, PT, R8, 0x2c, PT ;  /* 0x0000002c0800780c */ /* 0x000fc40003f24270 */
[----:B------:R-:W-:Y:S02]  /*11e90*/  PRMT R89, RZ, 0x7610, R89 ;  /* 0x00007610ff597816 */ /* 0x000fe40000000059 */
[----:B------:R-:W-:Y:S01]  /*11ea0*/  PRMT R31, RZ, 0x7610, R31 ;  /* 0x00007610ff1f7816 */ /* 0x000fe2000000001f */
[C---:B----4-:R-:W-:Y:S02]  /*11eb0*/  IMAD.X R78, R5.reuse, 0x1, R78, P5 ;  /* 0x00000001054e7824 */ /* 0x050fe400028e064e */
        /* <DEDUP_REMOVED lines=11> */
[----:B------:R-:W3:Y:S01]  /*11f70*/  LDL.LU R7, [R1+0x46c] ;  /* 0x00046c0001077983 */ /* 0x000ee20000300800 */
[----:B------:R-:W-:-:S02]  /*11f80*/  ISETP.GT.AND P2, PT, R8, 0x2d, PT ;  /* 0x0000002d0800780c */ /* 0x000fc40003f44270 */
[C---:B------:R-:W-:Y:S01]  /*11f90*/  IADD3 R76, P5, PT, R3.reuse, R76, RZ ;  /* 0x0000004c034c7210 */ /* 0x040fe20007fbe0ff */
[----:B------:R-:W4:Y:S01]  /*11fa0*/  LDL.LU R72, [R1+0x168] ;  /* 0x0001680001487983 */ /* 0x000f220000300800 */
[----:B------:R-:W-:Y:S02]  /*11fb0*/  PRMT R65, RZ, 0x7610, R65 ;  /* 0x00007610ff417816 */ /* 0x000fe40000000041 */
[----:B------:R-:W-:Y:S01]  /*11fc0*/  IADD3 R0, P6, PT, R3, R0, RZ ;  /* 0x0000000003007210 */ /* 0x000fe20007fde0ff */
[----:B------:R-:W-:Y:S06]  /*11fd0*/  STL [R1+0x470], R76 ;  /* 0x0004704c01007387 */ /* 0x000fec0000100800 */
[----:B0-----:R-:W-:Y:S01]  /*11fe0*/  @P2 IMAD.MOV.U32 R6, RZ, RZ, R76 ;  /* 0x000000ffff062224 */ /* 0x001fe200078e004c */
[----:B--2---:R0:W-:Y:S01]  /*11ff0*/  STL [R1+0xe4], R31 ;  /* 0x0000e41f01007387 */ /* 0x0041e20000100800 */
[----:B---3--:R-:W-:-:S03]  /*12000*/  IMAD.X R7, R5, 0x1, R7, P5 ;  /* 0x0000000105077824 */ /* 0x008fc600028e0607 */
[----:B0-----:R-:W2:Y:S04]  /*12010*/  LDL.LU R31, [R1+0x480] ;  /* 0x00048000011f7983 */ /* 0x001ea80000300800 */
[----:B------:R0:W-:Y:S04]  /*12020*/  STL [R1+0x46c], R7 ;  /* 0x00046c0701007387 */ /* 0x0001e80000100800 */
[----:B------:R0:W3:Y:S04]  /*12030*/  @P2 LDG.E.U8 R65, desc[UR18][R6.64] ;  /* 0x0000001206412981 */ /* 0x0000e8000c1e1100 */
[----:B------:R-:W-:Y:S04]  /*12040*/  STL [R1+0x478], R0 ;  /* 0x0004780001007387 */ /* 0x000fe80000100800 */
[----:B------:R-:W2:Y:S01]  /*12050*/  LDL.LU R6, [R1+0x474] ;  /* 0x0004740001067983 */ /* 0x000ea20000300800 */
[----:B------:R-:W-:Y:S01]  /*12060*/  ISETP.GT.AND P4, PT, R8, 0x2e, PT ;  /* 0x0000002e0800780c */ /* 0x000fe20003f84270 */
[----:B0-----:R-:W-:Y:S01]  /*12070*/  IMAD.MOV.U32 R7, RZ, RZ, R0 ;  /* 0x000000ffff077224 */ /* 0x001fe200078e0000 */
[----:B------:R-:W-:-:S02]  /*12080*/  IADD3 R71, P5, PT, R3, R71, RZ ;  /* 0x0000004703477210 */ /* 0x000fc40007fbe0ff */
[----:B------:R-:W-:Y:S02]  /*12090*/  ISETP.GT.AND P1, PT, R8, 0x2f, PT ;  /* 0x0000002f0800780c */ /* 0x000fe40003f24270 */
[----:B------:R-:W-:Y:S01]  /*120a0*/  PRMT R77, RZ, 0x7610, R77 ;  /* 0x00007610ff4d7816 */ /* 0x000fe2000000004d */
[C---:B----4-:R-:W-:Y:S01]  /*120b0*/  IMAD.X R72, R5.reuse, 0x1, R72, P5 ;  /* 0x0000000105487824 */ /* 0x050fe200028e0648 */
[----:B------:R-:W-:Y:S01]  /*120c0*/  PRMT R17, RZ, 0x7610, R17 ;  /* 0x00007610ff117816 */ /* 0x000fe20000000011 */
[----:B---3--:R0:W-:Y:S01]  /*120d0*/  STL [R1+0xe0], R65 ;  /* 0x0000e04101007387 */ /* 0x0081e20000100800 */
[----:B--2---:R-:W-:-:S03]  /*120e0*/  IMAD.X R6, R5, 0x1, R6, P6 ;  /* 0x0000000105067824 */ /* 0x004fc600030e0606 */
[----:B0-----:R-:W2:Y:S04]  /*120f0*/  LDL.LU R65, [R1+0x47c] ;  /* 0x00047c0001417983 */ /* 0x001ea80000300800 */
[----:B------:R-:W-:Y:S01]  /*12100*/  STL [R1+0x16c], R71 ;  /* 0x00016c4701007387 */ /* 0x000fe20000100800 */
[----:B------:R-:W-:-:S03]  /*12110*/  @P4 LOP3.LUT R7, R7, R6, RZ, 0x3c, !PT ;  /* 0x0000000607074212 */ /* 0x000fc600078e3cff */
[----:B------:R-:W3:Y:S04]  /*12120*/  LDL.LU R76, [R1+0x490] ;  /* 0x00049000014c7983 */ /* 0x000ee80000300800 */
[----:B------:R-:W4:Y:S04]  /*12130*/  LDL.LU R0, [R1+0x498] ;  /* 0x0004980001007983 */ /* 0x000f280000300800 */
        /* <DEDUP_REMOVED lines=10> */
[----:B------:R-:W-:-:S09]  /*121e0*/  PRMT R23, RZ, 0x7610, R23 ;  /* 0x00007610ff177816 */ /* 0x000fd20000000017 */
[----:B0-----:R-:W-:Y:S02]  /*121f0*/  @P2 IMAD.MOV.U32 R6, RZ, RZ, R31 ;  /* 0x000000ffff062224 */ /* 0x001fe400078e001f */
[----:B--2---:R-:W-:-:S04]  /*12200*/  IMAD.X R65, R5, 0x1, R65, P5 ;  /* 0x0000000105417824 */ /* 0x004fc800028e0641 */
[----:B------:R-:W-:Y:S01]  /*12210*/  @P2 IMAD.MOV.U32 R7, RZ, RZ, R65 ;  /* 0x000000ffff072224 */ /* 0x000fe200078e0041 */
[----:B---3--:R-:W-:-:S04]  /*12220*/  IADD3 R76, P6, PT, R3, R76, RZ ;  /* 0x0000004c034c7210 */ /* 0x008fc80007fde0ff */
[----:B------:R0:W2:Y:S01]  /*12230*/  @P2 LDG.E.U8 R23, desc[UR18][R6.64] ;  /* 0x0000001206172981 */ /* 0x0000a2000c1e1100 */
[----:B----4-:R-:W-:Y:S01]  /*12240*/  IADD3 R0, P5, PT, R3, R0, RZ ;  /* 0x0000000003007210 */ /* 0x010fe20007fbe0ff */
[----:B0-----:R-:W-:Y:S02]  /*12250*/  IMAD.MOV.U32 R7, RZ, RZ, R76 ;  /* 0x000000ffff077224 */ /* 0x001fe400078e004c */
[----:B------:R0:W-:Y:S04]  /*12260*/  STL [R1+0xdc], R77 ;  /* 0x0000dc4d01007387 */ /* 0x0001e80000100800 */
[----:B0-----:R-:W3:Y:S04]  /*12270*/  LDL.LU R77, [R1+0x8a8] ;  /* 0x0008a800014d7983 */ /* 0x001ee80000300800 */
[----:B------:R-:W4:Y:S04]  /*12280*/  LDL.LU R71, [R1+0x494] ;  /* 0x0004940001477983 */ /* 0x000f280000300800 */
[----:B------:R-:W-:Y:S04]  /*12290*/  STL [R1+0x480], R31 ;  /* 0x0004801f01007387 */ /* 0x000fe80000100800 */
[----:B------:R0:W-:Y:S04]  /*122a0*/  STL [R1+0xd8], R17 ;  /* 0x0000d81101007387 */ /* 0x0001e80000100800 */
[----:B0-----:R-:W2:Y:S04]  /*122b0*/  LDL.LU R17, [R1+0x4a0] ;  /* 0x0004a00001117983 */ /* 0x001ea80000300800 */
[----:B------:R0:W-:Y:S04]  /*122c0*/  STL [R1+0x47c], R65 ;  /* 0x00047c4101007387 */ /* 0x0001e80000100800 */
[----:B0-----:R-:W3:Y:S04]  /*122d0*/  LDL.LU R65, [R1+0x49c] ;  /* 0x00049c0001417983 */ /* 0x001ee80000300800 */
[----:B------:R0:W-:Y:S04]  /*122e0*/  STL [R1+0x490], R76 ;  /* 0x0004904c01007387 */ /* 0x0001e80000100800 */
[----:B------:R-:W3:Y:S04]  /*122f0*/  LDL.LU R31, [R1+0x4a8] ;  /* 0x0004a800011f7983 */ /* 0x000ee80000300800 */
[----:B------:R-:W-:Y:S04]  /*12300*/  STL [R1+0x498], R0 ;  /* 0x0004980001007387 */ /* 0x000fe80000100800 */
[----:B------:R-:W3:Y:S04]  /*12310*/  LDL.LU R72, [R1+0x4b0] ;  /* 0x0004b00001487983 */ /* 0x000ee80000300800 */
[----:B0-----:R-:W3:Y:S04]  /*12320*/  LDL.LU R76, [R1+0x8a4] ;  /* 0x0008a400014c7983 */ /* 0x001ee80000300800 */
[----:B------:R-:W3:Y:S01]  /*12330*/  LDL.LU R6, [R1+0x48c] ;  /* 0x00048c0001067983 */ /* 0x000ee20000300800 */
[----:B------:R-:W-:-:S02]  /*12340*/  ISETP.GT.AND P4, PT, R8, 0x31, PT ;  /* 0x000000310800780c */ /* 0x000fc40003f84270 */
[C---:B------:R-:W-:Y:S02]  /*12350*/  ISETP.GT.AND P1, PT, R8.reuse, 0x32, PT ;  /* 0x000000320800780c */ /* 0x040fe40003f24270 */
[----:B------:R-:W-:Y:S02]  /*12360*/  PRMT R39, RZ, 0x7610, R39 ;  /* 0x00007610ff277816 */ /* 0x000fe40000000027 */
[----:B------:R-:W-:Y:S02]  /*12370*/  ISETP.GT.AND P2, PT, R8, 0x33, PT ;  /* 0x000000330800780c */ /* 0x000fe40003f44270 */
[----:B------:R-:W-:Y:S02]  /*12380*/  PRMT R58, RZ, 0x7610, R58 ;  /* 0x00007610ff3a7816 */ /* 0x000fe4000000003a */
[----:B------:R-:W-:Y:S01]  /*12390*/  PRMT R91, RZ, 0x7610, R91 ;  /* 0x00007610ff5b7816 */ /* 0x000fe2000000005b */
[----:B----4-:R-:W-:Y:S01]  /*123a0*/  IMAD.X R71, R5, 0x1, R71, P5 ;  /* 0x0000000105477824 */ /* 0x010fe200028e0647 */
[----:B--2---:R-:W-:-:S05]  /*123b0*/  IADD3 R17, P5, PT, R3, R17, RZ ;  /* 0x0000001103117210 */ /* 0x004fca0007fbe0ff */
[C---:B---3--:R-:W-:Y:S02]  /*123c0*/  IMAD.X R65, R5.reuse, 0x1, R65, P5 ;  /* 0x0000000105417824 */ /* 0x048fe400028e0641 */
        /* <DEDUP_REMOVED lines=9> */
[----:B------:R-:W-:Y:S01]  /*12460*/  @P1 IMAD.MOV.U32 R7, RZ, RZ, R71 ;  /* 0x000000ffff071224 */ /* 0x000fe200078e0047 */
[----:B------:R-:W3:Y:S01]  /*12470*/  LDL.LU R0, [R1+0x4ac] ;  /* 0x0004ac0001007983 */ /* 0x000ee20000300800 */
[----:B------:R-:W-:-:S03]  /*12480*/  IADD3 R72, P5, PT, R3, R72, RZ ;  /* 0x0000004803487210 */ /* 0x000fc60007fbe0ff */
[----:B------:R0:W4:Y:S04]  /*12490*/  @P1 LDG.E.U8 R58, desc[UR18][R6.64] ;  /* 0x00000012063a1981 */ /* 0x000128000c1e1100 */
[----:B-1----:R-:W2:Y:S04]  /*124a0*/  LDL.LU R71, [R1+0x4b8] ;  /* 0x0004b80001477983 */ /* 0x002ea80000300800 */
        /* <DEDUP_REMOVED lines=269> */
[----:B------:R-:W2:Y:S04]  /*13580*/  LDL.LU R46, [R1+0x548] ;  /* 0x00054800012e7983 */ /* 0x000ea80000300800 */
[----:B------:R0:W-:Y:S04]  /*13590*/  STL [R1+0x530], R10 ;  /* 0x0005300a01007387 */ /* 0x0001e80000100800 */
[----:B------:R-:W-:Y:S04]  /*135a0*/  STL [R1+0x808], R86 ;  /* 0x0008085601007387 */ /* 0x000fe80000100800 */
[----:B------:R1:W-:Y:S04]  /*135b0*/  STL [R1+0x52c], R63 ;  /* 0x00052c3f01007387 */ /* 0x0003e80000100800 */
[----:B0-----:R-:W3:Y:S04]  /*135c0*/  LDL.LU R10, [R1+0x550] ;  /* 0x00055000010a7983 */ /* 0x001ee80000300800 */
[----:B------:R0:W-:Y:S04]  /*135d0*/  STL [R1+0x538], R30 ;  /* 0x0005381e01007387 */ /* 0x0001e80000100800 */
[----:B-1----:R-:W3:Y:S04]  /*135e0*/  LDL.LU R63, [R1+0x558] ;  /* 0x00055800013f7983 */ /* 0x002ee80000300800 */
[----:B------:R-:W-:Y:S04]  /*135f0*/  STL [R1+0x540], R64 ;  /* 0x0005404001007387 */ /* 0x000fe80000100800 */
[----:B0-----:R-:W3:Y:S04]  /*13600*/  LDL.LU R30, [R1+0x874] ;  /* 0x00087400011e7983 */ /* 0x001ee80000300800 */
[----:B------:R-:W3:Y:S01]  /*13610*/  LDL.LU R6, [R1+0x534] ;  /* 0x0005340001067983 */ /* 0x000ee20000300800 */
[----:B------:R-:W-:-:S02]  /*13620*/  ISETP.GT.AND P4, PT, R8, 0x49, PT ;  /* 0x000000490800780c */ /* 0x000fc40003f84270 */
[----:B------:R-:W-:Y:S02]  /*13630*/  ISETP.GT.AND P1, PT, R8, 0x4a, PT ;  /* 0x0000004a0800780c */ /* 0x000fe40003f24270 */
[----:B------:R-:W-:Y:S02]  /*13640*/  PRMT R40, RZ, 0x7610, R40 ;  /* 0x00007610ff287816 */ /* 0x000fe40000000028 */
[----:B------:R-:W-:Y:S01]  /*13650*/  PRMT R55, RZ, 0x7610, R55 ;  /* 0x00007610ff377816 */ /* 0x000fe20000000037 */
[----:B----4-:R-:W-:Y:S01]  /*13660*/  IMAD.X R66, R5, 0x1, R66, P5 ;  /* 0x0000000105427824 */ /* 0x010fe200028e0642 */
[----:B--2---:R-:W-:Y:S01]  /*13670*/  IADD3 R46, P5, PT, R3, R46, RZ ;  /* 0x0000002e032e7210 */ /* 0x004fe20007fbe0ff */
[----:B---3--:R-:W-:-:S05]  /*13680*/  IMAD.X R6, R5, 0x1, R6, P6 ;  /* 0x0000000105067824 */ /* 0x008fca00030e0606 */
        /* <DEDUP_REMOVED lines=46> */
[----:B------:R-:W2:Y:S04]  /*13970*/  @P1 LDG.E.U8 R4, desc[UR18][R6.64] ;  /* 0x0000001206041981 */ /* 0x000ea8000c1e1100 */
[----:B---3--:R0:W-:Y:S04]  /*13980*/  STL [R1+0x6c], R54 ;  /* 0x00006c3601007387 */ /* 0x0081e80000100800 */
[----:B0-----:R-:W3:Y:S04]  /*13990*/  LDL.LU R54, [R1+0x86c] ;  /* 0x00086c0001367983 */ /* 0x001ee80000300800 */
[----:B------:R-:W3:Y:S04]  /*139a0*/  LDL.LU R66, [R1+0x868] ;  /* 0x0008680001427983 */ /* 0x000ee80000300800 */
[----:B------:R-:W3:Y:S01]  /*139b0*/  LDL.LU R7, [R1+0x55c] ;  /* 0x00055c0001077983 */ /* 0x000ee20000300800 */
[----:B------:R-:W-:-:S02]  /*139c0*/  ISETP.GT.AND P2, PT, R8, 0x4e, PT ;  /* 0x0000004e0800780c */ /* 0x000fc40003f44270 */
[C---:B----4-:R-:W-:Y:S01]  /*139d0*/  IADD3 R64, P5, PT, R3.reuse, R64, RZ ;  /* 0x0000004003407210 */ /* 0x050fe20007fbe0ff */
[----:B------:R-:W4:Y:S01]  /*139e0*/  LDL.LU R63, [R1+0x564] ;  /* 0x00056400013f7983 */ /* 0x000f220000300800 */
[----:B------:R-:W-:Y:S02]  /*139f0*/  PRMT R15, RZ, 0x7610, R15 ;  /* 0x00007610ff0f7816 */ /* 0x000fe4000000000f */
[----:B------:R-:W-:Y:S01]  /*13a00*/  IADD3 R10, P6, PT, R3, R10, RZ ;  /* 0x0000000a030a7210 */ /* 0x000fe20007fde0ff */
[----:B------:R-:W-:Y:S04]  /*13a10*/  STL [R1+0x560], R64 ;  /* 0x0005604001007387 */ /* 0x000fe80000100800 */
[----:B--2---:R0:W-:Y:S02]  /*13a20*/  STL [R1+0x68], R4 ;  /* 0x0000680401007387 */ /* 0x0041e40000100800 */
[----:B------:R-:W-:-:S02]  /*13a30*/  @P2 IMAD.MOV.U32 R6, RZ, RZ, R64 ;  /* 0x000000ffff062224 */ /* 0x000fc400078e0040 */
[----:B0-----:R-:W2:Y:S01]  /*13a40*/  LDL.LU R4, [R1+0x570] ;  /* 0x0005700001047983 */ /* 0x001ea20000300800 */
[----:B---3--:R-:W-:-:S05]  /*13a50*/  IMAD.X R7, R5, 0x1, R7, P5 ;  /* 0x0000000105077824 */ /* 0x008fca00028e0607 */
[----:B------:R0:W-:Y:S04]  /*13a60*/  STL [R1+0x55c], R7 ;  /* 0x00055c0701007387 */ /* 0x0001e80000100800 */
[----:B------:R0:W3:Y:S04]  /*13a70*/  @P2 LDG.E.U8 R15, desc[UR18][R6.64] ;  /* 0x00000012060f2981 */ /* 0x0000e8000c1e1100 */
[----:B------:R1:W-:Y:S04]  /*13a80*/  STL [R1+0x18c], R10 ;  /* 0x00018c0a01007387 */ /* 0x0003e80000100800 */
[----:B------:R-:W2:Y:S01]  /*13a90*/  LDL.LU R6, [R1+0x188] ;  /* 0x0001880001067983 */ /* 0x000ea20000300800 */
[----:B------:R-:W-:Y:S01]  /*13aa0*/  ISETP.GT.AND P4, PT, R8, 0x4f, PT ;  /* 0x0000004f0800780c */ /* 0x000fe20003f84270 */
[----:B0-----:R-:W-:Y:S01]  /*13ab0*/  IMAD.MOV.U32 R7, RZ, RZ, R10 ;  /* 0x000000ffff077224 */ /* 0x001fe200078e000a */
[----:B------:R-:W-:Y:S01]  /*13ac0*/  IADD3 R61, P5, PT, R3, R61, RZ ;  /* 0x0000003d033d7210 */ /* 0x000fe20007fbe0ff */
[----:B-1----:R-:W4:Y:S04]  /*13ad0*/  LDL.LU R10, [R1+0x56c] ;  /* 0x00056c00010a7983 */ /* 0x002f280000300800 */
[----:B------:R-:W-:Y:S04]  /*13ae0*/  STL [R1+0x568], R61 ;  /* 0x0005683d01007387 */ /* 0x000fe80000100800 */
[----:B------:R-:W4:Y:S01]  /*13af0*/  LDL.LU R64, [R1+0x578] ;  /* 0x0005780001407983 */ /* 0x000f220000300800 */
[----:B------:R-:W-:-:S03]  /*13b00*/  PRMT R84, RZ, 0x7610, R84 ;  /* 0x00007610ff547816 */ /* 0x000fc60000000054 */
[----:B---3--:R0:W-:Y:S01]  /*13b10*/  STL [R1+0x5c], R15 ;  /* 0x00005c0f01007387 */ /* 0x0081e20000100800 */
[----:B--2---:R-:W-:-:S03]  /*13b20*/  IMAD.X R6, R5, 0x1, R6, P6 ;  /* 0x0000000105067824 */ /* 0x004fc600030e0606 */
        /* <DEDUP_REMOVED lines=11> */
[----:B------:R1:W-:Y:S01]  /*13be0*/  STL [R1+0x564], R63 ;  /* 0x0005643f01007387 */ /* 0x0003e20000100800 */
        /* <DEDUP_REMOVED lines=11> */
[----:B---3--:R-:W-:Y:S04]  /*13ca0*/  STL [R1+0x80c], R84 ;  /* 0x00080c5401007387 */ /* 0x008fe80000100800 */
[----:B-1----:R-:W2:Y:S04]  /*13cb0*/  LDL.LU R63, [R1+0x57c] ;  /* 0x00057c00013f7983 */ /* 0x002ea80000300800 */
[----:B------:R-:W3:Y:S04]  /*13cc0*/  LDL.LU R61, [R1+0x588] ;  /* 0x00058800013d7983 */ /* 0x000ee80000300800 */
[----:B------:R0:W-:Y:S04]  /*13cd0*/  STL [R1+0x570], R4 ;  /* 0x0005700401007387 */ /* 0x0001e80000100800 */
        /* <DEDUP_REMOVED lines=11> */
[C---:B--2---:R-:W-:Y:S02]  /*13d90*/  IMAD.X R63, R5.reuse, 0x1, R63, P5 ;  /* 0x00000001053f7824 */ /* 0x044fe400028e063f */
[----:B---3--:R-:W-:-:S05]  /*13da0*/  IMAD.X R6, R5, 0x1, R6, P6 ;  /* 0x0000000105067824 */ /* 0x008fca00030e0606 */
        /* <DEDUP_REMOVED lines=8> */
[----:B-1----:R-:W3:Y:S04]  /*13e30*/  LDL.LU R63, [R1+0x860] ;  /* 0x00086000013f7983 */ /* 0x002ee80000300800 */
        /* <DEDUP_REMOVED lines=39> */
[----:B------:R1:W-:Y:S01]  /*140b0*/  STL [R1+0x594], R15 ;  /* 0x0005940f01007387 */ /* 0x0003e20000100800 */
[----:B------:R-:W-:-:S03]  /*140c0*/  PRMT R82, RZ, 0x7610, R82 ;  /* 0x00007610ff527816 */ /* 0x000fc60000000052 */
[----:B-1----:R-:W4:Y:S06]  /*140d0*/  LDL.LU R15, [R1+0x5a4] ;  /* 0x0005a400010f7983 */ /* 0x002f2c0000300800 */
[----:B0-----:R-:W-:Y:S01]  /*140e0*/  @P2 IMAD.MOV.U32 R6, RZ, RZ, R11 ;  /* 0x000000ffff062224 */ /* 0x001fe200078e000b */
[----:B------:R-:W4:Y:S04]  /*140f0*/  LDL.LU R10, [R1+0x5b0] ;  /* 0x0005b000010a7983 */ /* 0x000f280000300800 */
[----:B------:R0:W-:Y:S01]  /*14100*/  STL [R1+0x194], R11 ;  /* 0x0001940b01007387 */ /* 0x0001e20000100800 */
[----:B--2---:R-:W-:-:S04]  /*14110*/  IMAD.X R14, R5, 0x1, R14, P5 ;  /* 0x00000001050e7824 */ /* 0x004fc800028e060e */
[----:B------:R-:W-:Y:S01]  /*14120*/  @P2 IMAD.MOV.U32 R7, RZ, RZ, R14 ;  /* 0x000000ffff072224 */ /* 0x000fe200078e000e */
[----:B---3--:R-:W-:-:S04]  /*14130*/  IADD3 R61, P6, PT, R3, R61, RZ ;  /* 0x0000003d033d7210 */ /* 0x008fc80007fde0ff */
[----:B------:R1:W2:Y:S01]  /*14140*/  @P2 LDG.E.U8 R82, desc[UR18][R6.64] ;  /* 0x0000001206522981 */ /* 0x0002a2000c1e1100 */
[----:B----4-:R-:W-:Y:S01]  /*14150*/  IADD3 R4, P5, PT, R3, R4, RZ ;  /* 0x0000000403047210 */ /* 0x010fe20007fbe0ff */
[----:B-1----:R-:W-:Y:S02]  /*14160*/  IMAD.MOV.U32 R7, RZ, RZ, R61 ;  /* 0x000000ffff077224 */ /* 0x002fe400078e003d */
[----:B------:R-:W-:Y:S04]  /*14170*/  STL [R1+0x810], R84 ;  /* 0x0008105401007387 */ /* 0x000fe80000100800 */
[----:B------:R-:W-:Y:S04]  /*14180*/  STL [R1+0x190], R14 ;  /* 0x0001900e01007387 */ /* 0x000fe80000100800 */
[----:B0-----:R-:W3:Y:S04]  /*14190*/  LDL.LU R11, [R1+0x5ac] ;  /* 0x0005ac00010b7983 */ /* 0x001ee80000300800 */
[----:B------:R-:W-:Y:S04]  /*141a0*/  STL [R1+0x5a0], R61 ;  /* 0x0005a03d01007387 */ /* 0x000fe80000100800 */
[----:B------:R0:W-:Y:S04]  /*141b0*/  STL [R1+0x44], R60 ;  /* 0x0000443c01007387 */ /* 0x0001e80000100800 */
[----:B0-----:R-:W4:Y:S04]  /*141c0*/  LDL.LU R60, [R1+0x5b8] ;  /* 0x0005b800013c7983 */ /* 0x001f280000300800 */
[----:B------:R-:W-:Y:S04]  /*141d0*/  STL [R1+0x5a8], R4 ;  /* 0x0005a80401007387 */ /* 0x000fe80000100800 */
[----:B------:R-:W4:Y:S04]  /*141e0*/  LDL.LU R14, [R1+0x5c0] ;  /* 0x0005c000010e7983 */ /* 0x000f280000300800 */
[----:B------:R-:W4:Y:S04]  /*141f0*/  LDL.LU R61, [R1+0x85c] ;  /* 0x00085c00013d7983 */ /* 0x000f280000300800 */
[----:B------:R-:W4:Y:S01]  /*14200*/  LDL.LU R6, [R1+0x59c] ;  /* 0x00059c0001067983 */ /* 0x000f220000300800 */
[----:B------:R-:W-:-:S02]  /*14210*/  ISETP.GT.AND P4, PT, R8, 0x58, PT ;  /* 0x000000580800780c */ /* 0x000fc40003f84270 */
[C---:B------:R-:W-:Y:S02]  /*14220*/  ISETP.GT.AND P1, PT, R8.reuse, 0x59, PT ;  /* 0x000000590800780c */ /* 0x040fe40003f24270 */
[----:B------:R-:W-:Y:S02]  /*14230*/  PRMT R26, RZ, 0x7610, R26 ;  /* 0x00007610ff1a7816 */ /* 0x000fe4000000001a */
[----:B------:R-:W-:Y:S01]  /*14240*/  ISETP.GT.AND P2, PT, R8, 0x5a, PT ;  /* 0x0000005a0800780c */ /* 0x000fe20003f44270 */
[----:B------:R-:W-:Y:S01]  /*14250*/  IMAD.X R15, R5, 0x1, R15, P5 ;  /* 0x00000001050f7824 */ /* 0x000fe200028e060f */
[----:B------:R-:W-:Y:S02]  /*14260*/  IADD3 R10, P5, PT, R3, R10, RZ ;  /* 0x0000000a030a7210 */ /* 0x000fe40007fbe0ff */
[----:B------:R-:W-:Y:S02]  /*14270*/  PRMT R42, RZ, 0x7610, R42 ;  /* 0x00007610ff2a7816 */ /* 0x000fe4000000002a */
[----:B------:R-:W-:Y:S01]  /*14280*/  PRMT R70, RZ, 0x7610, R70 ;  /* 0x00007610ff467816 */ /* 0x000fe20000000046 */
[----:B--2---:R-:W-:Y:S01]  /*14290*/  STL [R1+0x814], R82 ;  /* 0x0008145201007387 */ /* 0x004fe20000100800 */
[----:B---3--:R-:W-:-:S02]  /*142a0*/  IMAD.X R11, R5, 0x1, R11, P5 ;  /* 0x00000001050b7824 */ /* 0x008fc400028e060b */
[----:B----4-:R-:W-:-:S05]  /*142b0*/  IMAD.X R6, R5, 0x1, R6, P6 ;  /* 0x0000000105067824 */ /* 0x010fca00030e0606 */
        /* <DEDUP_REMOVED lines=26> */
[----:B------:R-:W-:Y:S02]  /*14460*/  ISETP.GT.AND P1, PT, R8, 0x5c, PT ;  /* 0x0000005c0800780c */ /* 0x000fe40003f24270 */
[----:B------:R-:W-:Y:S02]  /*14470*/  PRMT R84, RZ, 0x7610, R84 ;  /* 0x00007610ff547816 */ /* 0x000fe40000000054 */
[----:B------:R-:W-:Y:S01]  /*14480*/  PRMT R48, RZ, 0x7610, R48 ;  /* 0x00007610ff307816 */ /* 0x000fe20000000030 */
[C---:B---3--:R-:W-:Y:S02]  /*14490*/  IMAD.X R4, R5.reuse, 0x1, R4, P5 ;  /* 0x0000000105047824 */ /* 0x048fe400028e0604 */
[----:B--2---:R-:W-:-:S05]  /*144a0*/  IMAD.X R6, R5, 0x1, R6, P6 ;  /* 0x0000000105067824 */ /* 0x004fca00030e0606 */
[-C--:B------:R-:W-:Y:S01]  /*144b0*/  @P4 LOP3.LUT R7, R7, R6.reuse, RZ, 0x3c, !PT ;  /* 0x0000000607074212 */ /* 0x080fe200078e3cff */
[----:B------:R0:W-:Y:S03]  /*144c0*/  STL [R1+0x5b4], R6 ;  /* 0x0005b40601007387 */ /* 0x0001e60000100800 */
[----:B0-----:R-:W-:-:S04]  /*144d0*/  @P4 LOP3.LUT R6, R7, R6, RZ, 0x3c, !PT ;  /* 0x0000000607064212 */ /* 0x001fc800078e3cff */
[----:B------:R-:W-:-:S05]  /*144e0*/  @P4 LOP3.LUT R7, R7, R6, RZ, 0x3c, !PT ;  /* 0x0000000607074212 */ /* 0x000fca00078e3cff */
[----:B------:R0:W2:Y:S02]  /*144f0*/  @P4 LDG.E.U8 R84, desc[UR18][R6.64] ;  /* 0x0000001206544981 */ /* 0x0000a4000c1e1100 */
[----:B0-----:R-:W-:Y:S02]  /*14500*/  @P1 IMAD.MOV.U32 R6, RZ, RZ, R14 ;  /* 0x000000ffff061224 */ /* 0x001fe400078e000e */
[----:B------:R-:W-:-:S05]  /*14510*/  @P1 IMAD.MOV.U32 R7, RZ, RZ, R4 ;  /* 0x000000ffff071224 */ /* 0x000fca00078e0004 */
[----:B------:R-:W3:Y:S01]  /*14520*/  @P1 LDG.E.U8 R48, desc[UR18][R6.64] ;  /* 0x0000001206301981 */ /* 0x000ee2000c1e1100 */
[----:B------:R-:W-:-:S03]  /*14530*/  IADD3 R15, P5, PT, R3, R15, RZ ;  /* 0x0000000f030f7210 */ /* 0x000fc60007fbe0ff */
[----:B------:R0:W-:Y:S04]  /*14540*/  STL [R1+0x5bc], R4 ;  /* 0x0005bc0401007387 */ /* 0x0001e80000100800 */
[----:B--2---:R-:W-:Y:S04]  /*14550*/  STL [R1+0x84c], R84 ;  /* 0x00084c5401007387 */ /* 0x004fe80000100800 */
[----:B0-----:R-:W2:Y:S04]  /*14560*/  LDL.LU R4, [R1+0x854] ;  /* 0x0008540001047983 */ /* 0x001ea80000300800 */
[----:B------:R-:W2:Y:S04]  /*14570*/  LDL.LU R14, [R1+0x198] ;  /* 0x00019800010e7983 */ /* 0x000ea80000300800 */
[----:B---3--:R0:W-:Y:S04]  /*14580*/  STL [R1+0x28], R48 ;  /* 0x0000283001007387 */ /* 0x0081e80000100800 */
[----:B0-----:R-:W3:Y:S04]  /*14590*/  LDL.LU R48, [R1+0x850] ;  /* 0x0008500001307983 */ /* 0x001ee80000300800 */
[----:B------:R0:W-:Y:S04]  /*145a0*/  STL [R1+0x5c8], R15 ;  /* 0x0005c80f01007387 */ /* 0x0001e80000100800 */
[----:B------:R-:W2:Y:S01]  /*145b0*/  LDL.LU R6, [R1+0x5c4] ;  /* 0x0005c40001067983 */ /* 0x000ea20000300800 */
[----:B------:R-:W-:Y:S01]  /*145c0*/  ISETP.GT.AND P2, PT, R8, 0x5d, PT ;  /* 0x0000005d0800780c */ /* 0x000fe20003f44270 */
[----:B------:R-:W-:-:S02]  /*145d0*/  IMAD.MOV.U32 R7, RZ, RZ, R15 ;  /* 0x000000ffff077224 */ /* 0x000fc400078e000f */
[----:B0-----:R-:W3:Y:S01]  /*145e0*/  LDL.LU R15, [R1+0x5d8] ;  /* 0x0005d800010f7983 */ /* 0x001ee20000300800 */
[----:B------:R-:W-:Y:S02]  /*145f0*/  PRMT R84, RZ, 0x7610, R84 ;  /* 0x00007610ff547816 */ /* 0x000fe40000000054 */
[----:B------:R-:W-:Y:S01]  /*14600*/  IADD3 R10, P6, PT, R3, R10, RZ ;  /* 0x0000000a030a7210 */ /* 0x000fe20007fde0ff */
[----:B--2---:R-:W-:-:S06]  /*14610*/  IMAD.X R6, R5, 0x1, R6, P5 ;  /* 0x0000000105067824 */ /* 0x004fcc00028e0606 */
        /* <DEDUP_REMOVED lines=23> */
[----:B------:R-:W-:Y:S02]  /*14790*/  PRMT R68, RZ, 0x7610, R68 ;  /* 0x00007610ff447816 */ /* 0x000fe40000000044 */
[----:B------:R-:W-:Y:S02]  /*147a0*/  IADD3 R15, P5, PT, R3, R15, RZ ;  /* 0x0000000f030f7210 */ /* 0x000fe40007fbe0ff */
[----:B------:R-:W-:Y:S07]  /*147b0*/  STL [R1+0x198], R14 ;  /* 0x0001980e01007387 */ /* 0x000fee0000100800 */
[----:B0-----:R-:W-:-:S02]  /*147c0*/  @P1 IMAD.MOV.U32 R6, RZ, RZ, R11 ;  /* 0x000000ffff061224 */ /* 0x001fc400078e000b */
[----:B------:R-:W-:-:S05]  /*147d0*/  @P1 IMAD.MOV.U32 R7, RZ, RZ, R14 ;  /* 0x000000ffff071224 */ /* 0x000fca00078e000e */
[----:B------:R-:W3:Y:S04]  /*147e0*/  @P1 LDG.E.U8 R68, desc[UR18][R6.64] ;  /* 0x0000001206441981 */ /* 0x000ee8000c1e1100 */
[----:B--2---:R0:W-:Y:S04]  /*147f0*/  STL [R1+0x818], R86 ;  /* 0x0008185601007387 */ /* 0x0041e80000100800 */
[----:B0-----:R-:W2:Y:S04]  /*14800*/  LDL.LU R86, [R1+0x5dc] ;  /* 0x0005dc0001567983 */ /* 0x001ea80000300800 */
[----:B------:R-:W4:Y:S04]  /*14810*/  LDL.LU R14, [R1+0x5e4] ;  /* 0x0005e400010e7983 */ /* 0x000f280000300800 */
[----:B------:R0:W-:Y:S04]  /*14820*/  STL [R1+0x5d8], R15 ;  /* 0x0005d80f01007387 */ /* 0x0001e80000100800 */
[----:B------:R-:W4:Y:S04]  /*14830*/  LDL.LU R11, [R1+0x5f0] ;  /* 0x0005f000010b7983 */ /* 0x000f280000300800 */
[----:B------:R-:W4:Y:S01]  /*14840*/  LDL.LU R7, [R1+0x5d4] ;  /* 0x0005d40001077983 */ /* 0x000f220000300800 */
[----:B------:R-:W-:-:S02]  /*14850*/  ISETP.GT.AND P2, PT, R8, 0x60, PT ;  /* 0x000000600800780c */ /* 0x000fc40003f44270 */
[----:B------:R-:W-:Y:S02]  /*14860*/  ISETP.GT.AND P4, PT, R8, 0x61, PT ;  /* 0x000000610800780c */ /* 0x000fe40003f84270 */
[----:B------:R-:W-:Y:S01]  /*14870*/  IADD3 R84, P6, PT, R3, R84, RZ ;  /* 0x0000005403547210 */ /* 0x000fe20007fde0ff */
[----:B---3--:R1:W-:Y:S01]  /*14880*/  STL [R1+0x81c], R68 ;  /* 0x00081c4401007387 */ /* 0x0083e20000100800 */
[----:B------:R-:W-:-:S07]  /*14890*/  PRMT R29, RZ, 0x7610, R29 ;  /* 0x00007610ff1d7816 */ /* 0x000fce000000001d */
[----:B------:R-:W-:Y:S02]  /*148a0*/  @P2 IMAD.MOV.U32 R6, RZ, RZ, R15 ;  /* 0x000000ffff062224 */ /* 0x000fe400078e000f */
[C---:B--2---:R-:W-:Y:S02]  /*148b0*/  IMAD.X R86, R5.reuse, 0x1, R86, P6 ;  /* 0x0000000105567824 */ /* 0x044fe400030e0656 */
[----:B----4-:R-:W-:Y:S01]  /*148c0*/  IMAD.X R7, R5, 0x1, R7, P5 ;  /* 0x0000000105077824 */ /* 0x010fe200028e0607 */
[----:B------:R-:W-:-:S04]  /*148d0*/  IADD3 R10, P5, PT, R3, R10, RZ ;  /* 0x0000000a030a7210 */ /* 0x000fc80007fbe0ff */
[----:B------:R-:W-:Y:S01]  /*148e0*/  STL [R1+0x5d4], R7 ;  /* 0x0005d40701007387 */ /* 0x000fe20000100800 */
[----:B------:R-:W-:-:S03]  /*148f0*/  IMAD.X R14, R5, 0x1, R14, P5 ;  /* 0x00000001050e7824 */ /* 0x000fc600028e060e */
[----:B0-----:R-:W2:Y:S04]  /*14900*/  LDL.LU R15, [R1+0x5ec] ;  /* 0x0005ec00010f7983 */ /* 0x001ea80000300800 */
[----:B------:R0:W-:Y:S04]  /*14910*/  STL [R1+0x5e0], R84 ;  /* 0x0005e05401007387 */ /* 0x0001e80000100800 */
[----:B-1----:R-:W3:Y:S04]  /*14920*/  LDL.LU R68, [R1+0x5f8] ;  /* 0x0005f80001447983 */ /* 0x002ee80000300800 */
[----:B------:R-:W-:Y:S04]  /*14930*/  STL [R1+0x5e8], R10 ;  /* 0x0005e80a01007387 */ /* 0x000fe80000100800 */
[----:B------:R1:W4:Y:S04]  /*14940*/  @P2 LDG.E.U8 R29, desc[UR18][R6.64] ;  /* 0x00000012061d2981 */ /* 0x000328000c1e1100 */
[----:B------:R-:W-:Y:S04]  /*14950*/  STL [R1+0x5dc], R86 ;  /* 0x0005dc5601007387 */ /* 0x000fe80000100800 */
[----:B------:R0:W-:Y:S01]  /*14960*/  STL [R1+0x5e4], R14 ;  /* 0x0005e40e01007387 */ /* 0x0001e20000100800 */
[----:B-1----:R-:W-:-:S03]  /*14970*/  @P4 IMAD.MOV.U32 R6, RZ, RZ, R84 ;  /* 0x000000ffff064224 */ /* 0x002fc600078e0054 */
[----:B0-----:R-:W4:Y:S01]  /*14980*/  LDL.LU R84, [R1+0x5f4] ;  /* 0x0005f40001547983 */ /* 0x001f220000300800 */
[C---:B------:R-:W-:Y:S01]  /*14990*/  ISETP.GT.AND P1, PT, R8.reuse, 0x62, PT ;  /* 0x000000620800780c */ /* 0x040fe20003f24270 */
[----:B------:R-:W-:Y:S01]  /*149a0*/  @P4 IMAD.MOV.U32 R7, RZ, RZ, R86 ;  /* 0x000000ffff074224 */ /* 0x000fe200078e0056 */
[----:B------:R-:W-:Y:S02]  /*149b0*/  PRMT R45, RZ, 0x7610, R45 ;  /* 0x00007610ff2d7816 */ /* 0x000fe4000000002d */
[----:B------:R-:W-:Y:S02]  /*149c0*/  ISETP.GT.AND P2, PT, R8, 0x63, PT ;  /* 0x000000630800780c */ /* 0x000fe40003f44270 */
[----:B------:R-:W-:Y:S02]  /*149d0*/  PRMT R74, RZ, 0x7610, R74 ;  /* 0x00007610ff4a7816 */ /* 0x000fe4000000004a */
[----:B------:R0:W4:Y:S01]  /*149e0*/  @P4 LDG.E.U8 R45, desc[UR18][R6.64] ;  /* 0x00000012062d4981 */ /* 0x000122000c1e1100 */
[----:B------:R-:W-:-:S02]  /*149f0*/  IADD3 R11, P4, PT, R3, R11, RZ ;  /* 0x0000000b030b7210 */ /* 0x000fc40007f9e0ff */
[----:B------:R-:W-:Y:S02]  /*14a00*/  ISETP.GT.AND P5, PT, R8, 0x64, PT ;  /* 0x000000640800780c */ /* 0x000fe40003fa4270 */
[----:B0-----:R-:W-:Y:S02]  /*14a10*/  @P1 IMAD.MOV.U32 R6, RZ, RZ, R10 ;  /* 0x000000ffff061224 */ /* 0x001fe400078e000a */
[----:B------:R-:W-:Y:S01]  /*14a20*/  @P1 IMAD.MOV.U32 R7, RZ, RZ, R14 ;  /* 0x000000ffff071224 */ /* 0x000fe200078e000e */
[----:B------:R-:W-:Y:S01]  /*14a30*/  PRMT R82, RZ, 0x7610, R82 ;  /* 0x00007610ff527816 */ /* 0x000fe20000000052 */
[----:B------:R-:W4:Y:S04]  /*14a40*/  LDL.LU R14, [R1+0x5fc] ;  /* 0x0005fc00010e7983 */ /* 0x000f280000300800 */
[----:B------:R0:W4:Y:S01]  /*14a50*/  @P1 LDG.E.U8 R74, desc[UR18][R6.64] ;  /* 0x00000012064a1981 */ /* 0x000122000c1e1100 */
[----:B------:R-:W-:-:S03]  /*14a60*/  PRMT R9, RZ, 0x7610, R9 ;  /* 0x00007610ff097816 */ /* 0x000fc60000000009 */
[----:B------:R-:W4:Y:S01]  /*14a70*/  LDL.LU R10, [R1+0x600] ;  /* 0x00060000010a7983 */ /* 0x000f220000300800 */
[----:B0-----:R-:W-:Y:S02]  /*14a80*/  @P2 IMAD.MOV.U32 R6, RZ, RZ, R11 ;  /* 0x000000ffff062224 */ /* 0x001fe400078e000b */
[----:B--2---:R-:W-:-:S04]  /*14a90*/  IMAD.X R15, R5, 0x1, R15, P4 ;  /* 0x00000001050f7824 */ /* 0x004fc800020e060f */
[----:B------:R-:W-:Y:S01]  /*14aa0*/  @P2 IMAD.MOV.U32 R7, RZ, RZ, R15 ;  /* 0x000000ffff072224 */ /* 0x000fe200078e000f */
[----:B---3--:R-:W-:-:S04]  /*14ab0*/  IADD3 R68, P1, PT, R3, R68, RZ ;  /* 0x0000004403447210 */ /* 0x008fc80007f3e0ff */
[----:B------:R0:W2:Y:S02]  /*14ac0*/  @P2 LDG.E.U8 R82, desc[UR18][R6.64] ;  /* 0x0000001206522981 */ /* 0x0000a4000c1e1100 */
[----:B0-----:R-:W-:Y:S02]  /*14ad0*/  @P5 IMAD.MOV.U32 R6, RZ, RZ, R68 ;  /* 0x000000ffff065224 */ /* 0x001fe400078e0044 */
[----:B----4-:R-:W-:-:S04]  /*14ae0*/  IMAD.X R84, R5, 0x1, R84, P1 ;  /* 0x0000000105547824 */ /* 0x010fc800008e0654 */
[----:B------:R-:W-:-:S05]  /*14af0*/  @P5 IMAD.MOV.U32 R7, RZ, RZ, R84 ;  /* 0x000000ffff075224 */ /* 0x000fca00078e0054 */
[----:B------:R0:W3:Y:S04]  /*14b00*/  @P5 LDG.E.U8 R9, desc[UR18][R6.64] ;  /* 0x0000001206095981 */ /* 0x0000e8000c1e1100 */
[----:B------:R-:W-:Y:S04]  /*14b10*/  STL [R1+0x5f0], R11 ;  /* 0x0005f00b01007387 */ /* 0x000fe80000100800 */
[----:B------:R1:W-:Y:S04]  /*14b20*/  STL [R1+0x5ec], R15 ;  /* 0x0005ec0f01007387 */ /* 0x0003e80000100800 */
[----:B-1----:R-:W4:Y:S04]  /*14b30*/  LDL.LU R15, [R1+0x484] ;  /* 0x00048400010f7983 */ /* 0x002f280000300800 */
[----:B------:R-:W2:Y:S01]  /*14b40*/  LDL.LU R11, [R1+0x488] ;  /* 0x00048800010b7983 */ /* 0x000ea20000300800 */
[----:B------:R-:W-:-:S02]  /*14b50*/  ISETP.GT.AND P2, PT, R8, 0x65, PT ;  /* 0x000000650800780c */ /* 0x000fc40003f44270 */
[----:B------:R-:W-:Y:S01]  /*14b60*/  IADD3 R10, P1, PT, R3, R10, RZ ;  /* 0x0000000a030a7210 */ /* 0x000fe20007f3e0ff */
[----:B------:R-:W-:Y:S04]  /*14b70*/  STL [R1+0x5f8], R68 ;  /* 0x0005f84401007387 */ /* 0x000fe80000100800 */
[----:B------:R-:W-:Y:S01]  /*14b80*/  STL [R1+0x5f4], R84 ;  /* 0x0005f45401007387 */ /* 0x000fe20000100800 */
[----:B------:R-:W-:Y:S01]  /*14b90*/  IMAD.X R14, R5, 0x1, R14, P1 ;  /* 0x00000001050e7824 */ /* 0x000fe200008e060e */
[----:B------:R-:W-:-:S04]  /*14ba0*/  PRMT R92, RZ, 0x7610, R92 ;  /* 0x00007610ff5c7816 */ /* 0x000fc8000000005c */
[----:B0-----:R-:W-:Y:S02]  /*14bb0*/  @P2 IMAD.MOV.U32 R6, RZ, RZ, R10 ;  /* 0x000000ffff062224 */ /* 0x001fe400078e000a */
[----:B------:R-:W-:-:S05]  /*14bc0*/  @P2 IMAD.MOV.U32 R7, RZ, RZ, R14 ;  /* 0x000000ffff072224 */ /* 0x000fca00078e000e */
[----:B------:R0:W4:Y:S04]  /*14bd0*/  @P2 LDG.E.U8 R92, desc[UR18][R6.64] ;  /* 0x00000012065c2981 */ /* 0x000128000c1e1100 */
[----:B---3--:R1:W-:Y:S04]  /*14be0*/  STL [R1+0x4], R9 ;  /* 0x0000040901007387 */ /* 0x0083e80000100800 */
[----:B-1----:R-:W3:Y:S04]  /*14bf0*/  LDL.LU R9, [R1+0x1a4] ;  /* 0x0001a40001097983 */ /* 0x002ee80000300800 */
[----:B------:R-:W-:Y:S04]  /*14c00*/  STL [R1+0x600], R10 ;  /* 0x0006000a01007387 */ /* 0x000fe80000100800 */
[----:B------:R1:W-:Y:S04]  /*14c10*/  STL [R1+0x5fc], R14 ;  /* 0x0005fc0e01007387 */ /* 0x0003e80000100800 */
[----:B-1----:R-:W3:Y:S01]  /*14c20*/  LDL.LU R14, [R1+0x1a0] ;  /* 0x0001a000010e7983 */ /* 0x002ee20000300800 */
[----:B------:R-:W-:-:S02]  /*14c30*/  ISETP.GT.AND P2, PT, R8, 0x66, PT ;  /* 0x000000660800780c */ /* 0x000fc40003f44270 */
[----:B--2---:R-:W-:Y:S01]  /*14c40*/  IADD3 R11, P1, PT, R3, R11, RZ ;  /* 0x0000000b030b7210 */ /* 0x004fe20007f3e0ff */
[----:B------:R-:W2:Y:S01]  /*14c50*/  LDL.LU R10, [R1+0x608] ;  /* 0x00060800010a7983 */ /* 0x000ea20000300800 */
[----:B------:R-:W-:-:S03]  /*14c60*/  PRMT R90, RZ, 0x7610, R90 ;  /* 0x00007610ff5a7816 */ /* 0x000fc6000000005a */
[----:B----4-:R-:W-:-:S06]  /*14c70*/  IMAD.X R15, R5, 0x1, R15, P1 ;  /* 0x00000001050f7824 */ /* 0x010fcc00008e060f */
[----:B0-----:R-:W-:Y:S02]  /*14c80*/  @P2 IMAD.MOV.U32 R6, RZ, RZ, R11 ;  /* 0x000000ffff062224 */ /* 0x001fe400078e000b */
[----:B------:R-:W-:-:S05]  /*14c90*/  @P2 IMAD.MOV.U32 R7, RZ, RZ, R15 ;  /* 0x000000ffff072224 */ /* 0x000fca00078e000f */
[----:B------:R0:W4:Y:S01]  /*14ca0*/  @P2 LDG.E.U8 R90, desc[UR18][R6.64] ;  /* 0x00000012065a2981 */ /* 0x000122000c1e1100 */
[----:B------:R-:W-:Y:S02]  /*14cb0*/  ISETP.GT.AND P2, PT, R8, 0x67, PT ;  /* 0x000000670800780c */ /* 0x000fe40003f44270 */
[----:B------:R-:W-:Y:S01]  /*14cc0*/  PRMT R88, RZ, 0x7610, R88 ;  /* 0x00007610ff587816 */ /* 0x000fe20000000058 */
[----:B------:R-:W-:Y:S04]  /*14cd0*/  STL [R1+0x834], R92 ;  /* 0x0008345c01007387 */ /* 0x000fe80000100800 */
[----:B------:R1:W-:Y:S04]  /*14ce0*/  STL [R1+0x488], R11 ;  /* 0x0004880b01007387 */ /* 0x0003e80000100800 */
[----:B------:R0:W-:Y:S04]  /*14cf0*/  STL [R1+0x484], R15 ;  /* 0x0004840f01007387 */ /* 0x0001e80000100800 */
[----:B-1----:R-:W2:Y:S04]  /*14d00*/  LDL.LU R11, [R1+0x604] ;  /* 0x00060400010b7983 */ /* 0x002ea80000300800 */
[----:B------:R-:W2:Y:S04]  /*14d10*/  LDL.LU R68, [R1+0x60c] ;  /* 0x00060c0001447983 */ /* 0x000ea80000300800 */
[----:B0-----:R-:W2:Y:S01]  /*14d20*/  LDL.LU R15, [R1+0x610] ;  /* 0x00061000010f7983 */ /* 0x001ea20000300800 */
[----:B---3--:R-:W-:-:S05]  /*14d30*/  IADD3 R9, P1, PT, R3, R9, RZ ;  /* 0x0000000903097210 */ /* 0x008fca0007f3e0ff */
[----:B------:R-:W-:Y:S02]  /*14d40*/  @P2 IMAD.MOV.U32 R6, RZ, RZ, R9 ;  /* 0x000000ffff062224 */ /* 0x000fe400078e0009 */
[----:B------:R-:W-:-:S04]  /*14d50*/  IMAD.X R14, R5, 0x1, R14, P1 ;  /* 0x00000001050e7824 */ /* 0x000fc800008e060e */
[----:B------:R-:W-:-:S05]  /*14d60*/  @P2 IMAD.MOV.U32 R7, RZ, RZ, R14 ;  /* 0x000000ffff072224 */ /* 0x000fca00078e000e */
[----:B------:R0:W3:Y:S01]  /*14d70*/  @P2 LDG.E.U8 R88, desc[UR18][R6.64] ;  /* 0x0000001206582981 */ /* 0x0000e2000c1e1100 */
[----:B------:R-:W-:-:S03]  /*14d80*/  ISETP.GT.AND P2, PT, R8, 0x68, PT ;  /* 0x000000680800780c */ /* 0x000fc60003f44270 */
[----:B----4-:R-:W-:Y:S04]  /*14d90*/  STL [R1+0x820], R90 ;  /* 0x0008205a01007387 */ /* 0x010fe80000100800 */
[----:B------:R-:W-:Y:S04]  /*14da0*/  STL [R1+0x1a4], R9 ;  /* 0x0001a40901007387 */ /* 0x000fe80000100800 */
[----:B------:R1:W-:Y:S01]  /*14db0*/  STL [R1+0x1a0], R14 ;  /* 0x0001a00e01007387 */ /* 0x0003e20000100800 */
[----:B--2---:R-:W-:-:S03]  /*14dc0*/  IADD3 R10, P1, PT, R3, R10, RZ ;  /* 0x0000000a030a7210 */ /* 0x004fc60007f3e0ff */
[----:B-1----:R-:W2:Y:S04]  /*14dd0*/  LDL.LU R14, [R1+0x614] ;  /* 0x00061400010e7983 */ /* 0x002ea80000300800 */
[----:B------:R-:W4:Y:S01]  /*14de0*/  LDL.LU R9, [R1+0x618] ;  /* 0x0006180001097983 */ /* 0x000f220000300800 */
[----:B------:R-:W-:Y:S01]  /*14df0*/  IMAD.X R11, R5, 0x1, R11, P1 ;  /* 0x00000001050b7824 */ /* 0x000fe200008e060b */
[----:B------:R-:W-:Y:S01]  /*14e00*/  PRMT R28, RZ, 0x7610, R28 ;  /* 0x00007610ff1c7816 */ /* 0x000fe2000000001c */
[----:B0-----:R-:W-:Y:S02]  /*14e10*/  @P2 IMAD.MOV.U32 R6, RZ, RZ, R10 ;  /* 0x000000ffff062224 */ /* 0x001fe400078e000a */
[----:B------:R-:W-:Y:S01]  /*14e20*/  @P2 IMAD.MOV.U32 R7, RZ, RZ, R11 ;  /* 0x000000ffff072224 */ /* 0x000fe200078e000b */
[----:B------:R-:W-:-:S04]  /*14e30*/  IADD3 R15, P1, PT, R3, R15, RZ ;  /* 0x0000000f030f7210 */ /* 0x000fc80007f3e0ff */
[----:B------:R0:W2:Y:S01]  /*14e40*/  @P2 LDG.E.U8 R28, desc[UR18][R6.64] ;  /* 0x00000012061c2981 */ /* 0x0000a2000c1e1100 */
[----:B------:R-:W-:Y:S01]  /*14e50*/  ISETP.GT.AND P2, PT, R8, 0x69, PT ;  /* 0x000000690800780c */ /* 0x000fe20003f44270 */
[----:B------:R-:W-:-:S12]  /*14e60*/  IMAD.X R68, R5, 0x1, R68, P1 ;  /* 0x0000000105447824 */ /* 0x000fd800008e0644 */
[----:B0-----:R-:W-:Y:S02]  /*14e70*/  @P2 IMAD.MOV.U32 R7, RZ, RZ, R68 ;  /* 0x000000ffff072224 */ /* 0x001fe400078e0044 */
[----:B------:R-:W-:Y:S01]  /*14e80*/  @P2 IMAD.MOV.U32 R6, RZ, RZ, R15 ;  /* 0x000000ffff062224 */ /* 0x000fe200078e000f */
[----:B---3--:R-:W-:Y:S04]  /*14e90*/  STL [R1+0x824], R88 ;  /* 0x0008245801007387 */ /* 0x008fe80000100800 */
[----:B------:R-:W-:Y:S04]  /*14ea0*/  STL [R1+0x608], R10 ;  /* 0x0006080a01007387 */ /* 0x000fe80000100800 */
[----:B------:R0:W-:Y:S04]  /*14eb0*/  STL [R1+0x604], R11 ;  /* 0x0006040b01007387 */ /* 0x0001e80000100800 */
[----:B0-----:R-:W3:Y:S04]  /*14ec0*/  LDL.LU R11, [R1+0x61c] ;  /* 0x00061c00010b7983 */ /* 0x001ee80000300800 */
[----:B------:R-:W3:Y:S04]  /*14ed0*/  LDL.LU R10, [R1+0x620] ;  /* 0x00062000010a7983 */ /* 0x000ee80000300800 */
[----:B------:R-:W-:Y:S04]  /*14ee0*/  STL [R1+0x610], R15 ;  /* 0x0006100f01007387 */ /* 0x000fe80000100800 */
[----:B------:R0:W-:Y:S04]  /*14ef0*/  STL [R1+0x60c], R68 ;  /* 0x00060c4401007387 */ /* 0x0001e80000100800 */
[----:B0-----:R-:W3:Y:S04]  /*14f00*/  LDL.LU R68, [R1+0x624] ;  /* 0x0006240001447983 */ /* 0x001ee80000300800 */
[----:B------:R-:W3:Y:S01]  /*14f10*/  LDL.LU R15, [R1+0x628] ;  /* 0x00062800010f7983 */ /* 0x000ee20000300800 */
[----:B------:R-:W-:-:S06]  /*14f20*/  PRMT R44, RZ, 0x7610, R44 ;  /* 0x00007610ff2c7816 */ /* 0x000fcc000000002c */
[----:B------:R0:W3:Y:S01]  /*14f30*/  @P2 LDG.E.U8 R44, desc[UR18][R6.64] ;  /* 0x00000012062c2981 */ /* 0x0000e2000c1e1100 */
[----:B------:R-:W-:Y:S02]  /*14f40*/  ISETP.GT.AND P2, PT, R8, 0x6a, PT ;  /* 0x0000006a0800780c */ /* 0x000fe40003f44270 */
[----:B----4-:R-:W-:Y:S02]  /*14f50*/  IADD3 R9, P1, PT, R3, R9, RZ ;  /* 0x0000000903097210 */ /* 0x010fe40007f3e0ff */
[----:B------:R-:W-:-:S03]  /*14f60*/  PRMT R73, RZ, 0x7610, R73 ;  /* 0x00007610ff497816 */ /* 0x000fc60000000049 */
[----:B--2---:R-:W-:-:S06]  /*14f70*/  IMAD.X R14, R5, 0x1, R14, P1 ;  /* 0x00000001050e7824 */ /* 0x004fcc00008e060e */
[----:B0-----:R-:W-:Y:S02]  /*14f80*/  @P2 IMAD.MOV.U32 R6, RZ, RZ, R9 ;  /* 0x000000ffff062224 */ /* 0x001fe400078e0009 */
[----:B------:R-:W-:-:S05]  /*14f90*/  @P2 IMAD.MOV.U32 R7, RZ, RZ, R14 ;  /* 0x000000ffff072224 */ /* 0x000fca00078e000e */
[----:B------:R0:W2:Y:S01]  /*14fa0*/  @P2 LDG.E.U8 R73, desc[UR18][R6.64] ;  /* 0x0000001206492981 */ /* 0x0000a2000c1e1100 */
[----:B------:R-:W-:Y:S02]  /*14fb0*/  ISETP.GT.AND P2, PT, R8, 0x6b, PT ;  /* 0x0000006b0800780c */ /* 0x000fe40003f44270 */
[----:B------:R-:W-:Y:S01]  /*14fc0*/  PRMT R80, RZ, 0x7610, R80 ;  /* 0x00007610ff507816 */ /* 0x000fe20000000050 */
[----:B------:R-:W-:Y:S04]  /*14fd0*/  STL [R1+0x618], R9 ;  /* 0x0006180901007387 */ /* 0x000fe80000100800 */
[----:B------:R1:W-:Y:S01]  /*14fe0*/  STL [R1+0x614], R14 ;  /* 0x0006140e01007387 */ /* 0x0003e20000100800 */
[----:B------:R-:W-:-:S03]  /*14ff0*/  PRMT R79, RZ, 0x7610, R79 ;  /* 0x00007610ff4f7816 */ /* 0x000fc6000000004f */
[----:B-1----:R-:W4:Y:S04]  /*15000*/  LDL.LU R14, [R1+0x62c] ;  /* 0x00062c00010e7983 */ /* 0x002f280000300800 */
[----:B------:R-:W2:Y:S01]  /*15010*/  LDL.LU R9, [R1+0x630] ;  /* 0x0006300001097983 */ /* 0x000ea20000300800 */
[----:B---3--:R-:W-:-:S05]  /*15020*/  IADD3 R10, P1, PT, R3, R10, RZ ;  /* 0x0000000a030a7210 */ /* 0x008fca0007f3e0ff */
[----:B------:R-:W-:Y:S02]  /*15030*/  IMAD.X R11, R5, 0x1, R11, P1 ;  /* 0x00000001050b7824 */ /* 0x000fe400008e060b */
[----:B0-----:R-:W-:Y:S02]  /*15040*/  @P2 IMAD.MOV.U32 R6, RZ, RZ, R10 ;  /* 0x000000ffff062224 */ /* 0x001fe400078e000a */
[----:B------:R-:W-:-:S05]  /*15050*/  @P2 IMAD.MOV.U32 R7, RZ, RZ, R11 ;  /* 0x000000ffff072224 */ /* 0x000fca00078e000b */
[----:B------:R0:W3:Y:S01]  /*15060*/  @P2 LDG.E.U8 R80, desc[UR18][R6.64] ;  /* 0x0000001206502981 */ /* 0x0000e2000c1e1100 */
[----:B------:R-:W-:Y:S02]  /*15070*/  ISETP.GT.AND P2, PT, R8, 0x6c, PT ;  /* 0x0000006c0800780c */ /* 0x000fe40003f44270 */
[----:B------:R-:W-:-:S05]  /*15080*/  IADD3 R15, P1, PT, R3, R15, RZ ;  /* 0x0000000f030f7210 */ /* 0x000fca0007f3e0ff */
[----:B------:R-:W-:-:S06]  /*15090*/  IMAD.X R68, R5, 0x1, R68, P1 ;  /* 0x0000000105447824 */ /* 0x000fcc00008e0644 */
[----:B0-----:R-:W-:Y:S02]  /*150a0*/  @P2 IMAD.MOV.U32 R6, RZ, RZ, R15 ;  /* 0x000000ffff062224 */ /* 0x001fe400078e000f */
[----:B------:R-:W-:-:S05]  /*150b0*/  @P2 IMAD.MOV.U32 R7, RZ, RZ, R68 ;  /* 0x000000ffff072224 */ /* 0x000fca00078e0044 */
[----:B------:R0:W3:Y:S04]  /*150c0*/  @P2 LDG.E.U8 R79, desc[UR18][R6.64] ;  /* 0x00000012064f2981 */ /* 0x0000e8000c1e1100 */
[----:B------:R-:W-:Y:S04]  /*150d0*/  STL [R1+0x620], R10 ;  /* 0x0006200a01007387 */ /* 0x000fe80000100800 */
[----:B------:R1:W-:Y:S04]  /*150e0*/  STL [R1+0x61c], R11 ;  /* 0x00061c0b01007387 */ /* 0x0003e80000100800 */
[----:B-1----:R-:W3:Y:S04]  /*150f0*/  LDL.LU R11, [R1+0x1a8] ;  /* 0x0001a800010b7983 */ /* 0x002ee80000300800 */
[----:B------:R-:W3:Y:S01]  /*15100*/  LDL.LU R10, [R1+0x1ac] ;  /* 0x0001ac00010a7983 */ /* 0x000ee20000300800 */
[----:B------:R-:W-:-:S03]  /*15110*/  ISETP.GT.AND P2, PT, R8, 0x6d, PT ;  /* 0x0000006d0800780c */ /* 0x000fc60003f44270 */
[----:B------:R1:W-:Y:S01]  /*15120*/  STL [R1+0x628], R15 ;  /* 0x0006280f01007387 */ /* 0x0003e20000100800 */
[----:B------:R-:W-:-:S03]  /*15130*/  PRMT R78, RZ, 0x7610, R78 ;  /* 0x00007610ff4e7816 */ /* 0x000fc6000000004e */
[----:B------:R0:W-:Y:S01]  /*15140*/  STL [R1+0x624], R68 ;  /* 0x0006244401007387 */ /* 0x0001e20000100800 */
[----:B--2---:R-:W-:-:S03]  /*15150*/  IADD3 R9, P1, PT, R3, R9, RZ ;  /* 0x0000000903097210 */ /* 0x004fc60007f3e0ff */
[----:B-1----:R-:W2:Y:S02]  /*15160*/  LDL.LU R15, [R1+0x1b4] ;  /* 0x0001b400010f7983 */ /* 0x002ea40000300800 */
[----:B----4-:R-:W-:Y:S02]  /*15170*/  IMAD.X R14, R5, 0x1, R14, P1 ;  /* 0x00000001050e7824 */ /* 0x010fe400008e060e */
[----:B0-----:R-:W-:Y:S02]  /*15180*/  @P2 IMAD.MOV.U32 R6, RZ, RZ, R9 ;  /* 0x000000ffff062224 */ /* 0x001fe400078e0009 */
[----:B------:R-:W-:-:S05]  /*15190*/  @P2 IMAD.MOV.U32 R7, RZ, RZ, R14 ;  /* 0x000000ffff072224 */ /* 0x000fca00078e000e */
[----:B------:R0:W4:Y:S01]  /*151a0*/  @P2 LDG.E.U8 R78, desc[UR18][R6.64] ;  /* 0x00000012064e2981 */ /* 0x000122000c1e1100 */
[----:B------:R-:W-:Y:S02]  /*151b0*/  ISETP.GT.AND P2, PT, R8, 0x6e, PT ;  /* 0x0000006e0800780c */ /* 0x000fe40003f44270 */
[----:B------:R-:W-:Y:S01]  /*151c0*/  PRMT R77, RZ, 0x7610, R77 ;  /* 0x00007610ff4d7816 */ /* 0x000fe2000000004d */
[----:B---3--:R-:W-:Y:S04]  /*151d0*/  STL [R1+0x844], R79 ;  /* 0x0008444f01007387 */ /* 0x008fe80000100800 */
[----:B------:R1:W-:Y:S04]  /*151e0*/  STL [R1+0x630], R9 ;  /* 0x0006300901007387 */ /* 0x0003e80000100800 */
[----:B------:R-:W-:Y:S04]  /*151f0*/  STL [R1+0x62c], R14 ;  /* 0x00062c0e01007387 */ /* 0x000fe80000100800 */
[----:B------:R-:W3:Y:S01]  /*15200*/  LDL.LU R68, [R1+0x1b0] ;  /* 0x0001b00001447983 */ /* 0x000ee20000300800 */
[----:B------:R-:W-:-:S03]  /*15210*/  PRMT R76, RZ, 0x7610, R76 ;  /* 0x00007610ff4c7816 */ /* 0x000fc6000000004c */
[----:B-1----:R-:W3:Y:S01]  /*15220*/  LDL.LU R9, [R1+0x638] ;  /* 0x0006380001097983 */ /* 0x002ee20000300800 */
[----:B------:R-:W-:-:S05]  /*15230*/  IADD3 R10, P1, PT, R3, R10, RZ ;  /* 0x0000000a030a7210 */ /* 0x000fca0007f3e0ff */
[----:B------:R-:W-:Y:S02]  /*15240*/  IMAD.X R11, R5, 0x1, R11, P1 ;  /* 0x00000001050b7824 */ /* 0x000fe400008e060b */
[----:B0-----:R-:W-:Y:S02]  /*15250*/  @P2 IMAD.MOV.U32 R6, RZ, RZ, R10 ;  /* 0x000000ffff062224 */ /* 0x001fe400078e000a */
[----:B------:R-:W-:-:S05]  /*15260*/  @P2 IMAD.MOV.U32 R7, RZ, RZ, R11 ;  /* 0x000000ffff072224 */ /* 0x000fca00078e000b */
[----:B------:R0:W3:Y:S01]  /*15270*/  @P2 LDG.E.U8 R77, desc[UR18][R6.64] ;  /* 0x00000012064d2981 */ /* 0x0000e2000c1e1100 */
[----:B------:R-:W-:Y:S02]  /*15280*/  ISETP.GT.AND P2, PT, R8, 0x6f, PT ;  /* 0x0000006f0800780c */ /* 0x000fe40003f44270 */
[----:B--2---:R-:W-:Y:S01]  /*15290*/  IADD3 R15, P1, PT, R3, R15, RZ ;  /* 0x0000000f030f7210 */ /* 0x004fe20007f3e0ff */
[----:B----4-:R-:W-:Y:S10]  /*152a0*/  STL [R1+0x838], R78 ;  /* 0x0008384e01007387 */ /* 0x010ff40000100800 */
[----:B0-----:R-:W-:Y:S01]  /*152b0*/  @P2 IMAD.MOV.U32 R6, RZ, RZ, R15 ;  /* 0x000000ffff062224 */ /* 0x001fe200078e000f */
[----:B------:R0:W-:Y:S04]  /*152c0*/  STL [R1+0x1ac], R10 ;  /* 0x0001ac0a01007387 */ /* 0x0001e80000100800 */
[----:B------:R1:W-:Y:S04]  /*152d0*/  STL [R1+0x1a8], R11 ;  /* 0x0001a80b01007387 */ /* 0x0003e80000100800 */
[----:B0-----:R-:W2:Y:S04]  /*152e0*/  LDL.LU R10, [R1+0x634] ;  /* 0x00063400010a7983 */ /* 0x001ea80000300800 */
[----:B------:R-:W4:Y:S04]  /*152f0*/  LDL.LU R14, [R1+0x63c] ;  /* 0x00063c00010e7983 */ /* 0x000f280000300800 */
[----:B-1----:R-:W4:Y:S01]  /*15300*/  LDL.LU R11, [R1+0x640] ;  /* 0x00064000010b7983 */ /* 0x002f220000300800 */
[----:B---3--:R-:W-:-:S04]  /*15310*/  IMAD.X R68, R5, 0x1, R68, P1 ;  /* 0x0000000105447824 */ /* 0x008fc800008e0644 */
[----:B------:R-:W-:-:S05]  /*15320*/  @P2 IMAD.MOV.U32 R7, RZ, RZ, R68 ;  /* 0x000000ffff072224 */ /* 0x000fca00078e0044 */
[----:B------:R0:W3:Y:S04]  /*15330*/  @P2 LDG.E.U8 R76, desc[UR18][R6.64] ;  /* 0x00000012064c2981 */ /* 0x0000e8000c1e1100 */
[----:B------:R-:W-:Y:S04]  /*15340*/  STL [R1+0x828], R77 ;  /* 0x0008284d01007387 */ /* 0x000fe80000100800 */
[----:B------:R-:W-:Y:S04]  /*15350*/  STL [R1+0x1b4], R15 ;  /* 0x0001b40f01007387 */ /* 0x000fe80000100800 */
[----:B------:R1:W-:Y:S04]  /*15360*/  STL [R1+0x1b0], R68 ;  /* 0x0001b04401007387 */ /* 0x0003e80000100800 */
[----:B-1----:R-:W3:Y:S04]  /*15370*/  LDL.LU R68, [R1+0x644] ;  /* 0x0006440001447983 */ /* 0x002ee80000300800 */
[----:B------:R-:W3:Y:S01]  /*15380*/  LDL.LU R15, [R1+0x648] ;  /* 0x00064800010f7983 */ /* 0x000ee20000300800 */
[----:B------:R-:W-:-:S02]  /*15390*/  ISETP.GT.AND P2, PT, R8, 0x70, PT ;  /* 0x000000700800780c */ /* 0x000fc40003f44270 */
[----:B------:R-:W-:Y:S02]  /*153a0*/  IADD3 R9, P1, PT, R3, R9, RZ ;  /* 0x0000000903097210 */ /* 0x000fe40007f3e0ff */
[----:B------:R-:W-:-:S03]  /*153b0*/  PRMT R31, RZ, 0x7610, R31 ;  /* 0x00007610ff1f7816 */ /* 0x000fc6000000001f */
[----:B--2---:R-:W-:-:S06]  /*153c0*/  IMAD.X R10, R5, 0x1, R10, P1 ;  /* 0x00000001050a7824 */ /* 0x004fcc00008e060a */
[----:B0-----:R-:W-:Y:S02]  /*153d0*/  @P2 IMAD.MOV.U32 R6, RZ, RZ, R9 ;  /* 0x000000ffff062224 */ /* 0x001fe400078e0009 */
[----:B------:R-:W-:-:S05]  /*153e0*/  @P2 IMAD.MOV.U32 R7, RZ, RZ, R10 ;  /* 0x000000ffff072224 */ /* 0x000fca00078e000a */
[----:B------:R0:W2:Y:S01]  /*153f0*/  @P2 LDG.E.U8 R31, desc[UR18][R6.64] ;  /* 0x00000012061f2981 */ /* 0x0000a2000c1e1100 */
[----:B------:R-:W-:Y:S02]  /*15400*/  ISETP.GT.AND P2, PT, R8, 0x71, PT ;  /* 0x000000710800780c */ /* 0x000fe40003f44270 */
[----:B----4-:R-:W-:Y:S02]  /*15410*/  IADD3 R11, P1, PT, R3, R11, RZ ;  /* 0x0000000b030b7210 */ /* 0x010fe40007f3e0ff */
[----:B------:R-:W-:-:S03]  /*15420*/  PRMT R47, RZ, 0x7610, R47 ;  /* 0x00007610ff2f7816 */ /* 0x000fc6000000002f */
[----:B------:R-:W-:-:S06]  /*15430*/  IMAD.X R14, R5, 0x1, R14, P1 ;  /* 0x00000001050e7824 */ /* 0x000fcc00008e060e */
[----:B0-----:R-:W-:Y:S02]  /*15440*/  @P2 IMAD.MOV.U32 R6, RZ, RZ, R11 ;  /* 0x000000ffff062224 */ /* 0x001fe400078e000b */
[----:B------:R-:W-:-:S05]  /*15450*/  @P2 IMAD.MOV.U32 R7, RZ, RZ, R14 ;  /* 0x000000ffff072224 */ /* 0x000fca00078e000e */
[----:B------:R0:W4:Y:S01]  /*15460*/  @P2 LDG.E.U8 R47, desc[UR18][R6.64] ;  /* 0x00000012062f2981 */ /* 0x000122000c1e1100 */
[----:B------:R-:W-:Y:S02]  /*15470*/  ISETP.GT.AND P2, PT, R8, RZ, PT ;  /* 0x000000ff0800720c */ /* 0x000fe40003f44270 */
[----:B------:R-:W-:Y:S02]  /*15480*/  IADD3 R0, P1, PT, R3, R0, RZ ;  /* 0x0000000003007210 */ /* 0x000fe40007f3e0ff */
[----:B------:R-:W-:-:S03]  /*15490*/  PRMT R17, RZ, 0x7610, R17 ;  /* 0x00007610ff117816 */ /* 0x000fc60000000011 */
[----:B------:R-:W-:-:S06]  /*154a0*/  IMAD.X R2, R5, 0x1, R2, P1 ;  /* 0x0000000105027824 */ /* 0x000fcc00008e0602 */
[----:B0-----:R-:W-:Y:S02]  /*154b0*/  @P2 IMAD.MOV.U32 R6, RZ, RZ, R0 ;  /* 0x000000ffff062224 */ /* 0x001fe400078e0000 */
[----:B------:R-:W-:-:S05]  /*154c0*/  @P2 IMAD.MOV.U32 R7, RZ, RZ, R2 ;  /* 0x000000ffff072224 */ /* 0x000fca00078e0002 */
[----:B------:R0:W2:Y:S01]  /*154d0*/  @P2 LDG.E.U8 R17, desc[UR18][R6.64] ;  /* 0x0000001206112981 */ /* 0x0000a2000c1e1100 */
[----:B------:R-:W-:-:S03]  /*154e0*/  ISETP.GT.AND P2, PT, R8, 0x72, PT ;  /* 0x000000720800780c */ /* 0x000fc60003f44270 */
[----:B---3--:R-:W-:Y:S04]  /*154f0*/  STL [R1+0x82c], R76 ;  /* 0x00082c4c01007387 */ /* 0x008fe80000100800 */
[----:B------:R-:W-:Y:S04]  /*15500*/  STL [R1+0x638], R9 ;  /* 0x0006380901007387 */ /* 0x000fe80000100800 */
[----:B------:R1:W-:Y:S04]  /*15510*/  STL [R1+0x634], R10 ;  /* 0x0006340a01007387 */ /* 0x0003e80000100800 */
[----:B-1----:R-:W3:Y:S04]  /*15520*/  LDL.LU R10, [R1+0x64c] ;  /* 0x00064c00010a7983 */ /* 0x002ee80000300800 */
[----:B------:R-:W2:Y:S04]  /*15530*/  LDL.LU R9, [R1+0x650] ;  /* 0x0006500001097983 */ /* 0x000ea80000300800 */
[----:B------:R-:W-:Y:S04]  /*15540*/  STL [R1+0x640], R11 ;  /* 0x0006400b01007387 */ /* 0x000fe80000100800 */
[----:B------:R1:W-:Y:S04]  /*15550*/  STL [R1+0x63c], R14 ;  /* 0x00063c0e01007387 */ /* 0x0003e80000100800 */
[----:B-1----:R-:W4:Y:S04]  /*15560*/  LDL.LU R14, [R1+0x654] ;  /* 0x00065400010e7983 */ /* 0x002f280000300800 */
[----:B------:R-:W4:Y:S01]  /*15570*/  LDL.LU R11, [R1+0x658] ;  /* 0x00065800010b7983 */ /* 0x000f220000300800 */
[----:B------:R-:W-:-:S03]  /*15580*/  IADD3 R15, P1, PT, R3, R15, RZ ;  /* 0x0000000f030f7210 */ /* 0x000fc60007f3e0ff */
[----:B------:R-:W-:Y:S02]  /*15590*/  STL [R1+0x83c], R0 ;  /* 0x00083c0001007387 */ /* 0x000fe40000100800 */
[----:B------:R-:W-:Y:S02]  /*155a0*/  IMAD.X R68, R5, 0x1, R68, P1 ;  /* 0x0000000105447824 */ /* 0x000fe400008e0644 */
[----:B------:R-:W-:Y:S01]  /*155b0*/  STL [R1+0x830], R2 ;  /* 0x0008300201007387 */ /* 0x000fe20000100800 */
[----:B0-----:R-:W-:-:S03]  /*155c0*/  @P2 IMAD.MOV.U32 R6, RZ, RZ, R15 ;  /* 0x000000ffff062224 */ /* 0x001fc600078e000f */
[----:B------:R0:W-:Y:S04]  /*155d0*/  STL [R1+0x648], R15 ;  /* 0x0006480f01007387 */ /* 0x0001e80000100800 */
[----:B------:R-:W-:Y:S04]  /*155e0*/  STL [R1+0x644], R68 ;  /* 0x0006444401007387 */ /* 0x000fe80000100800 */
[----:B0-----:R-:W4:Y:S04]  /*155f0*/  LDL.LU R15, [R1+0x65c] ;  /* 0x00065c00010f7983 */ /* 0x001f280000300800 */
[----:B------:R-:W4:Y:S01]  /*15600*/  LDL.LU R0, [R1+0x660] ;  /* 0x0006600001007983 */ /* 0x000f220000300800 */
[----:B------:R-:W-:Y:S01]  /*15610*/  PRMT R65, RZ, 0x7610, R65 ;  /* 0x00007610ff417816 */ /* 0x000fe20000000041 */
[----:B------:R-:W-:-:S05]  /*15620*/  @P2 IMAD.MOV.U32 R7, RZ, RZ, R68 ;  /* 0x000000ffff072224 */ /* 0x000fca00078e0044 */
[----:B------:R0:W4:Y:S01]  /*15630*/  @P2 LDG.E.U8 R65, desc[UR18][R6.64] ;  /* 0x0000001206412981 */ /* 0x000122000c1e1100 */
[----:B------:R-:W-:Y:S02]  /*15640*/  ISETP.GT.AND P2, PT, R8, 0x73, PT ;  /* 0x000000730800780c */ /* 0x000fe40003f44270 */
[----:B------:R-:W-:Y:S02]  /*15650*/  PRMT R75, RZ, 0x7610, R75 ;  /* 0x00007610ff4b7816 */ /* 0x000fe4000000004b */
[----:B------:R-:W-:Y:S02]  /*15660*/  PRMT R72, RZ, 0x7610, R72 ;  /* 0x00007610ff487816 */ /* 0x000fe40000000048 */
[----:B------:R-:W-:Y:S02]  /*15670*/  PRMT R71, RZ, 0x7610, R71 ;  /* 0x00007610ff477816 */ /* 0x000fe40000000047 */
[----:B--2---:R-:W-:-:S05]  /*15680*/  IADD3 R9, P1, PT, R3, R9, RZ ;  /* 0x0000000903097210 */ /* 0x004fca0007f3e0ff */
[----:B---3--:R-:W-:Y:S02]  /*15690*/  IMAD.X R10, R5, 0x1, R10, P1 ;  /* 0x00000001050a7824 */ /* 0x008fe400008e060a */
[----:B0-----:R-:W-:Y:S02]  /*156a0*/  @P2 IMAD.MOV.U32 R6, RZ, RZ, R9 ;  /* 0x000000ffff062224 */ /* 0x001fe400078e0009 */
[----:B------:R-:W-:-:S05]  /*156b0*/  @P2 IMAD.MOV.U32 R7, RZ, RZ, R10 ;  /* 0x000000ffff072224 */ /* 0x000fca00078e000a */
[----:B------:R0:W2:Y:S01]  /*156c0*/  @P2 LDG.E.U8 R75, desc[UR18][R6.64] ;  /* 0x00000012064b2981 */ /* 0x0000a2000c1e1100 */
[----:B------:R-:W-:Y:S02]  /*156d0*/  ISETP.GT.AND P2, PT, R8, 0x74, PT ;  /* 0x000000740800780c */ /* 0x000fe40003f44270 */
[----:B----4-:R-:W-:-:S05]  /*156e0*/  IADD3 R11, P1, PT, R3, R11, RZ ;  /* 0x0000000b030b7210 */ /* 0x010fca0007f3e0ff */
[----:B------:R-:W-:-:S06]  /*156f0*/  IMAD.X R14, R5, 0x1, R14, P1 ;  /* 0x00000001050e7824 */ /* 0x000fcc00008e060e */
[----:B0-----:R-:W-:Y:S02]  /*15700*/  @P2 IMAD.MOV.U32 R6, RZ, RZ, R11 ;  /* 0x000000ffff062224 */ /* 0x001fe400078e000b */
[----:B------:R-:W-:-:S05]  /*15710*/  @P2 IMAD.MOV.U32 R7, RZ, RZ, R14 ;  /* 0x000000ffff072224 */ /* 0x000fca00078e000e */
[----:B------:R0:W3:Y:S01]  /*15720*/  @P2 LDG.E.U8 R72, desc[UR18][R6.64] ;  /* 0x0000001206482981 */ /* 0x0000e2000c1e1100 */
[----:B------:R-:W-:-:S03]  /*15730*/  ISETP.GT.AND P2, PT, R8, 0x75, PT ;  /* 0x000000750800780c */ /* 0x000fc60003f44270 */
[----:B------:R-:W-:Y:S04]  /*15740*/  STL [R1+0x650], R9 ;  /* 0x0006500901007387 */ /* 0x000fe80000100800 */
[----:B------:R1:W-:Y:S01]  /*15750*/  STL [R1+0x64c], R10 ;  /* 0x00064c0a01007387 */ /* 0x0003e20000100800 */
[----:B------:R-:W-:-:S05]  /*15760*/  IADD3 R0, P1, PT, R3, R0, RZ ;  /* 0x0000000003007210 */ /* 0x000fca0007f3e0ff */
[----:B------:R-:W-:Y:S01]  /*15770*/  IMAD.X R15, R5, 0x1, R15, P1 ;  /* 0x00000001050f7824 */ /* 0x000fe200008e060f */
[----:B-1----:R-:W4:Y:S01]  /*15780*/  LDL.LU R10, [R1+0x1b8] ;  /* 0x0001b800010a7983 */ /* 0x002f220000300800 */
[----:B0-----:R-:W-:-:S03]  /*15790*/  @P2 IMAD.MOV.U32 R6, RZ, RZ, R0 ;  /* 0x000000ffff062224 */ /* 0x001fc600078e0000 */
[----:B------:R-:W2:Y:S01]  /*157a0*/  LDL.LU R9, [R1+0x1bc] ;  /* 0x0001bc0001097983 */ /* 0x000ea20000300800 */
[----:B------:R-:W-:-:S05]  /*157b0*/  @P2 IMAD.MOV.U32 R7, RZ, RZ, R15 ;  /* 0x000000ffff072224 */ /* 0x000fca00078e000f */
[----:B------:R-:W4:Y:S04]  /*157c0*/  @P2 LDG.E.U8 R71, desc[UR18][R6.64] ;  /* 0x0000001206472981 */ /* 0x000f28000c1e1100 */
[----:B------:R-:W-:Y:S04]  /*157d0*/  STL [R1+0x658], R11 ;  /* 0x0006580b01007387 */ /* 0x000fe80000100800 */
[----:B------:R0:W-:Y:S04]  /*157e0*/  STL [R1+0x654], R14 ;  /* 0x0006540e01007387 */ /* 0x0001e80000100800 */
[----:B0-----:R-:W4:Y:S04]  /*157f0*/  LDL.LU R14, [R1+0x1c0] ;  /* 0x0001c000010e7983 */ /* 0x001f280000300800 */
[----:B------:R-:W4:Y:S04]  /*15800*/  LDL.LU R2, [R1+0x1c4] ;  /* 0x0001c40001027983 */ /* 0x000f280000300800 */
[----:B------:R-:W4:Y:S01]  /*15810*/  LDL.LU R11, [R1+0x664] ;  /* 0x00066400010b7983 */ /* 0x000f220000300800 */
[----:B------:R-:W-:-:S03]  /*15820*/  ISETP.GT.AND P2, PT, R8, 0x76, PT ;  /* 0x000000760800780c */ /* 0x000fc60003f44270 */
[----:B---3--:R-:W-:Y:S04]  /*15830*/  STL [R1+0x848], R72 ;  /* 0x0008484801007387 */ /* 0x008fe80000100800 */
[----:B------:R0:W-:Y:S04]  /*15840*/  STL [R1+0x660], R0 ;  /* 0x0006600001007387 */ /* 0x0001e80000100800 */
[----:B------:R-:W-:Y:S04]  /*15850*/  STL [R1+0x65c], R15 ;  /* 0x00065c0f01007387 */ /* 0x000fe80000100800 */
[----:B0-----:R-:W3:Y:S01]  /*15860*/  LDL.LU R0, [R1+0x668] ;  /* 0x0006680001007983 */ /* 0x001ee20000300800 */
[----:B--2---:R-:W-:-:S05]  /*15870*/  IADD3 R9, P1, PT, R3, R9, RZ ;  /* 0x0000000903097210 */ /* 0x004fca0007f3e0ff */
[----:B----4-:R-:W-:Y:S01]  /*15880*/  IMAD.X R10, R5, 0x1, R10, P1 ;  /* 0x00000001050a7824 */ /* 0x010fe200008e060a */
[----:B------:R-:W-:Y:S01]  /*15890*/  STL [R1+0x840], R71 ;  /* 0x0008404701007387 */ /* 0x000fe20000100800 */
[----:B------:R-:W-:Y:S02]  /*158a0*/  @P2 IMAD.MOV.U32 R6, RZ, RZ, R9 ;  /* 0x000000ffff062224 */ /* 0x000fe400078e0009 */
[----:B------:R-:W-:Y:S01]  /*158b0*/  @P2 IMAD.MOV.U32 R7, RZ, RZ, R10 ;  /* 0x000000ffff072224 */ /* 0x000fe200078e000a */
[----:B------:R-:W-:Y:S04]  /*158c0*/  STL [R1+0x1bc], R9 ;  /* 0x0001bc0901007387 */ /* 0x000fe80000100800 */
[----:B------:R0:W-:Y:S04]  /*158d0*/  STL [R1+0x1b8], R10 ;  /* 0x0001b80a01007387 */ /* 0x0001e80000100800 */
[----:B0-----:R-:W2:Y:S04]  /*158e0*/  LDL.LU R10, [R1+0x66c] ;  /* 0x00066c00010a7983 */ /* 0x001ea80000300800 */
[----:B------:R-:W4:Y:S01]  /*158f0*/  LDL.LU R9, [R1+0x670] ;  /* 0x0006700001097983 */ /* 0x000f220000300800 */
[----:B------:R-:W-:-:S02]  /*15900*/  PRMT R69, RZ, 0x7610, R69 ;  /* 0x00007610ff457816 */ /* 0x000fc40000000045 */
[----:B------:R-:W-:-:S04]  /*15910*/  IADD3 R2, P1, PT, R3, R2, RZ ;  /* 0x0000000203027210 */ /* 0x000fc80007f3e0ff */
[----:B------:R0:W2:Y:S01]  /*15920*/  @P2 LDG.E.U8 R69, desc[UR18][R6.64] ;  /* 0x0000001206452981 */ /* 0x0000a2000c1e1100 */
[----:B------:R-:W-:Y:S01]  /*15930*/  ISETP.GT.AND P2, PT, R8, 0x77, PT ;  /* 0x000000770800780c */ /* 0x000fe20003f44270 */
[----:B------:R-:W-:Y:S02]  /*15940*/  IMAD.X R14, R5, 0x1, R14, P1 ;  /* 0x00000001050e7824 */ /* 0x000fe400008e060e */
[----:B------:R-:W-:Y:S04]  /*15950*/  STL [R1+0x1c4], R2 ;  /* 0x0001c40201007387 */ /* 0x000fe80000100800 */
[----:B------:R1:W-:Y:S06]  /*15960*/  STL [R1+0x1c0], R14 ;  /* 0x0001c00e01007387 */ /* 0x0003ec0000100800 */
[----:B0-----:R-:W-:-:S02]  /*15970*/  @P2 IMAD.MOV.U32 R7, RZ, RZ, R14 ;  /* 0x000000ffff072224 */ /* 0x001fc400078e000e */
[----:B------:R-:W-:Y:S01]  /*15980*/  @P2 IMAD.MOV.U32 R6, RZ, RZ, R2 ;  /* 0x000000ffff062224 */ /* 0x000fe200078e0002 */
[----:B-1----:R-:W2:Y:S04]  /*15990*/  LDL.LU R14, [R1+0x674] ;  /* 0x00067400010e7983 */ /* 0x002ea80000300800 */
[----:B------:R-:W2:Y:S01]  /*159a0*/  LDL.LU R2, [R1+0x678] ;  /* 0x0006780001027983 */ /* 0x000ea20000300800 */
[----:B------:R-:W-:-:S06]  /*159b0*/  PRMT R67, RZ, 0x7610, R67 ;  /* 0x00007610ff437816 */ /* 0x000fcc0000000043 */
[----:B------:R0:W2:Y:S01]  /*159c0*/  @P2 LDG.E.U8 R67, desc[UR18][R6.64] ;  /* 0x0000001206432981 */ /* 0x0000a2000c1e1100 */
[----:B------:R-:W-:Y:S02]  /*159d0*/  ISETP.GT.AND P2, PT, R8, 0x78, PT ;  /* 0x000000780800780c */ /* 0x000fe40003f44270 */
[----:B------:R-:W-:Y:S02]  /*159e0*/  PRMT R30, RZ, 0x7610, R30 ;  /* 0x00007610ff1e7816 */ /* 0x000fe4000000001e */
[----:B---3--:R-:W-:-:S05]  /*159f0*/  IADD3 R0, P1, PT, R3, R0, RZ ;  /* 0x0000000003007210 */ /* 0x008fca0007f3e0ff */
[----:B------:R-:W-:Y:S01]  /*15a00*/  IMAD.X R11, R5, 0x1, R11, P1 ;  /* 0x00000001050b7824 */ /* 0x000fe200008e060b */
[----:B------:R-:W-:Y:S04]  /*15a10*/  STL [R1+0x668], R0 ;  /* 0x0006680001007387 */ /* 0x000fe80000100800 */
[----:B------:R1:W-:Y:S04]  /*15a20*/  STL [R1+0x664], R11 ;  /* 0x0006640b01007387 */ /* 0x0003e80000100800 */
[----:B------:R-:W3:Y:S04]  /*15a30*/  LDL.LU R68, [R1+0x67c] ;  /* 0x00067c0001447983 */ /* 0x000ee80000300800 */
[----:B------:R-:W3:Y:S01]  /*15a40*/  LDL.LU R15, [R1+0x680] ;  /* 0x00068000010f7983 */ /* 0x000ee20000300800 */
[----:B0-----:R-:W-:-:S02]  /*15a50*/  @P2 IMAD.MOV.U32 R6, RZ, RZ, R0 ;  /* 0x000000ffff062224 */ /* 0x001fc400078e0000 */
[----:B------:R-:W-:Y:S02]  /*15a60*/  @P2 IMAD.MOV.U32 R7, RZ, RZ, R11 ;  /* 0x000000ffff072224 */ /* 0x000fe400078e000b */
[----:B-1----:R-:W3:Y:S04]  /*15a70*/  LDL.LU R11, [R1+0x684] ;  /* 0x00068400010b7983 */ /* 0x002ee80000300800 */
[----:B------:R-:W3:Y:S04]  /*15a80*/  LDL.LU R0, [R1+0x688] ;  /* 0x0006880001007983 */ /* 0x000ee80000300800 */
[----:B------:R0:W3:Y:S01]  /*15a90*/  @P2 LDG.E.U8 R30, desc[UR18][R6.64] ;  /* 0x00000012061e2981 */ /* 0x0000e2000c1e1100 */
[----:B------:R-:W-:-:S02]  /*15aa0*/  ISETP.GT.AND P2, PT, R8, 0x79, PT ;  /* 0x000000790800780c */ /* 0x000fc40003f44270 */
[----:B----4-:R-:W-:-:S05]  /*15ab0*/  IADD3 R9, P1, PT, R3, R9, RZ ;  /* 0x0000000903097210 */ /* 0x010fca0007f3e0ff */
[----:B--2---:R-:W-:Y:S01]  /*15ac0*/  IMAD.X R10, R5, 0x1, R10, P1 ;  /* 0x00000001050a7824 */ /* 0x004fe200008e060a */
[----:B------:R-:W-:Y:S05]  /*15ad0*/  STL [R1+0x670], R9 ;  /* 0x0006700901007387 */ /* 0x000fea0000100800 */
[----:B0-----:R-:W-:Y:S01]  /*15ae0*/  @P2 IMAD.MOV.U32 R7, RZ, RZ, R10 ;  /* 0x000000ffff072224 */ /* 0x001fe200078e000a */
[----:B------:R0:W-:Y:S01]  /*15af0*/  STL [R1+0x66c], R10 ;  /* 0x00066c0a01007387 */ /* 0x0001e20000100800 */
[----:B------:R-:W-:-:S03]  /*15b00*/  @P2 IMAD.MOV.U32 R6, RZ, RZ, R9 ;  /* 0x000000ffff062224 */ /* 0x000fc600078e0009 */
[----:B0-----:R-:W2:Y:S04]  /*15b10*/  LDL.LU R10, [R1+0x68c] ;  /* 0x00068c00010a7983 */ /* 0x001ea80000300800 */
[----:B------:R-:W4:Y:S01]  /*15b20*/  LDL.LU R9, [R1+0x690] ;  /* 0x0006900001097983 */ /* 0x000f220000300800 */
[----:B------:R-:W-:-:S06]  /*15b30*/  PRMT R46, RZ, 0x7610, R46 ;  /* 0x00007610ff2e7816 */ /* 0x000fcc000000002e */
[----:B------:R0:W2:Y:S01]  /*15b40*/  @P2 LDG.E.U8 R46, desc[UR18][R6.64] ;  /* 0x00000012062e2981 */ /* 0x0000a2000c1e1100 */
[----:B------:R-:W-:Y:S02]  /*15b50*/  ISETP.GT.AND P2, PT, R8, 0x7a, PT ;  /* 0x0000007a0800780c */ /* 0x000fe40003f44270 */
[----:B------:R-:W-:Y:S02]  /*15b60*/  IADD3 R2, P1, PT, R3, R2, RZ ;  /* 0x0000000203027210 */ /* 0x000fe40007f3e0ff */
[----:B------:R-:W-:-:S03]  /*15b70*/  PRMT R54, RZ, 0x7610, R54 ;  /* 0x00007610ff367816 */ /* 0x000fc60000000036 */
[----:B------:R-:W-:-:S06]  /*15b80*/  IMAD.X R14, R5, 0x1, R14, P1 ;  /* 0x00000001050e7824 */ /* 0x000fcc00008e060e */
[----:B0-----:R-:W-:Y:S02]  /*15b90*/  @P2 IMAD.MOV.U32 R6, RZ, RZ, R2 ;  /* 0x000000ffff062224 */ /* 0x001fe400078e0002 */
[----:B------:R-:W-:-:S05]  /*15ba0*/  @P2 IMAD.MOV.U32 R7, RZ, RZ, R14 ;  /* 0x000000ffff072224 */ /* 0x000fca00078e000e */
[----:B------:R0:W2:Y:S01]  /*15bb0*/  @P2 LDG.E.U8 R54, desc[UR18][R6.64] ;  /* 0x0000001206362981 */ /* 0x0000a2000c1e1100 */
[----:B------:R-:W-:-:S03]  /*15bc0*/  ISETP.GT.AND P2, PT, R8, 0x7b, PT ;  /* 0x0000007b0800780c */ /* 0x000fc60003f44270 */
[----:B------:R-:W-:Y:S04]  /*15bd0*/  STL [R1+0x678], R2 ;  /* 0x0006780201007387 */ /* 0x000fe80000100800 */
[----:B------:R1:W-:Y:S01]  /*15be0*/  STL [R1+0x674], R14 ;  /* 0x0006740e01007387 */ /* 0x0003e20000100800 */
[----:B------:R-:W-:-:S03]  /*15bf0*/  PRMT R66, RZ, 0x7610, R66 ;  /* 0x00007610ff427816 */ /* 0x000fc60000000042 */
[----:B-1----:R-:W2:Y:S04]  /*15c00*/  LDL.LU R14, [R1+0x1c8] ;  /* 0x0001c800010e7983 */ /* 0x002ea80000300800 */
[----:B------:R-:W2:Y:S01]  /*15c10*/  LDL.LU R2, [R1+0x1cc] ;  /* 0x0001cc0001027983 */ /* 0x000ea20000300800 */
[----:B------:R-:W-:Y:S02]  /*15c20*/  PRMT R64, RZ, 0x7610, R64 ;  /* 0x00007610ff407816 */ /* 0x000fe40000000040 */
        /* <DEDUP_REMOVED lines=9> */
[----:B------:R-:W-:Y:S01]  /*15cc0*/  @P2 IMAD.MOV.U32 R7, RZ, RZ, R11 ;  /* 0x000000ffff072224 */ /* 0x000fe200078e000b */
[----:B------:R-:W-:Y:S04]  /*15cd0*/  STL [R1+0x680], R15 ;  /* 0x0006800f01007387 */ /* 0x000fe80000100800 */
[----:B------:R0:W3:Y:S01]  /*15ce0*/  @P2 LDG.E.U8 R64, desc[UR18][R6.64] ;  /* 0x0000001206402981 */ /* 0x0000e2000c1e1100 */
[----:B------:R-:W-:-:S03]  /*15cf0*/  ISETP.GT.AND P2, PT, R8, 0x7d, PT ;  /* 0x0000007d0800780c */ /* 0x000fc60003f44270 */
[----:B------:R-:W-:Y:S01]  /*15d00*/  STL [R1+0x67c], R68 ;  /* 0x00067c4401007387 */ /* 0x000fe20000100800 */
[----:B----4-:R-:W-:-:S03]  /*15d10*/  IADD3 R9, P1, PT, R3, R9, RZ ;  /* 0x0000000903097210 */ /* 0x010fc60007f3e0ff */
[----:B------:R-:W-:Y:S04]  /*15d20*/  STL [R1+0x688], R0 ;  /* 0x0006880001007387 */ /* 0x000fe80000100800 */
[----:B------:R1:W-:Y:S01]  /*15d30*/  STL [R1+0x684], R11 ;  /* 0x0006840b01007387 */ /* 0x0003e20000100800 */
[----:B--2---:R-:W-:-:S03]  /*15d40*/  IMAD.X R10, R5, 0x1, R10, P1 ;  /* 0x00000001050a7824 */ /* 0x004fc600008e060a */
[----:B-1----:R-:W2:Y:S04]  /*15d50*/  LDL.LU R11, [R1+0x1d0] ;  /* 0x0001d000010b7983 */ /* 0x002ea80000300800 */
[----:B------:R-:W4:Y:S01]  /*15d60*/  LDL.LU R0, [R1+0x1d4] ;  /* 0x0001d40001007983 */ /* 0x000f220000300800 */
[----:B0-----:R-:W-:-:S03]  /*15d70*/  @P2 IMAD.MOV.U32 R7, RZ, RZ, R10 ;  /* 0x000000ffff072224 */ /* 0x001fc600078e000a */
[----:B------:R-:W-:Y:S01]  /*15d80*/  STL [R1+0x690], R9 ;  /* 0x0006900901007387 */ /* 0x000fe20000100800 */
[----:B------:R-:W-:-:S03]  /*15d90*/  @P2 IMAD.MOV.U32 R6, RZ, RZ, R9 ;  /* 0x000000ffff062224 */ /* 0x000fc600078e0009 */
[----:B------:R0:W-:Y:S04]  /*15da0*/  STL [R1+0x68c], R10 ;  /* 0x00068c0a01007387 */ /* 0x0001e80000100800 */
[----:B0-----:R-:W3:Y:S04]  /*15db0*/  LDL.LU R10, [R1+0x1f8] ;  /* 0x0001f800010a7983 */ /* 0x001ee80000300800 */
[----:B------:R-:W3:Y:S01]  /*15dc0*/  LDL.LU R9, [R1+0x20c] ;  /* 0x00020c0001097983 */ /* 0x000ee20000300800 */
[----:B------:R-:W-:-:S06]  /*15dd0*/  PRMT R63, RZ, 0x7610, R63 ;  /* 0x00007610ff3f7816 */ /* 0x000fcc000000003f */
[----:B------:R0:W3:Y:S01]  /*15de0*/  @P2 LDG.E.U8 R63, desc[UR18][R6.64] ;  /* 0x00000012063f2981 */ /* 0x0000e2000c1e1100 */
[----:B------:R-:W-:Y:S02]  /*15df0*/  ISETP.GT.AND P2, PT, R8, 0x7e, PT ;  /* 0x0000007e0800780c */ /* 0x000fe40003f44270 */
[----:B------:R-:W-:-:S05]  /*15e00*/  IADD3 R2, P1, PT, R3, R2, RZ ;  /* 0x0000000203027210 */ /* 0x000fca0007f3e0ff */
[----:B------:R1:W-:Y:S06]  /*15e10*/  STL [R1+0x1cc], R2 ;  /* 0x0001cc0201007387 */ /* 0x0003ec0000100800 */
[----:B0-----:R-:W-:Y:S02]  /*15e20*/  @P2 IMAD.MOV.U32 R6, RZ, RZ, R2 ;  /* 0x000000ffff062224 */ /* 0x001fe400078e0002 */
[----:B-1----:R-:W0:Y:S01]  /*15e30*/  S2R R2, SR_TID.X ;  /* 0x0000000000027919 */ /* 0x002e220000002100 */
[----:B------:R-:W-:Y:S01]  /*15e40*/  IMAD.X R14, R5, 0x1, R14, P1 ;  /* 0x00000001050e7824 */ /* 0x000fe200008e060e */
[----:B------:R-:W-:-:S03]  /*15e50*/  PRMT R61, RZ, 0x7610, R61 ;  /* 0x00007610ff3d7816 */ /* 0x000fc6000000003d */
[----:B------:R-:W-:Y:S01]  /*15e60*/  @P2 IMAD.MOV.U32 R7, RZ, RZ, R14 ;  /* 0x000000ffff072224 */ /* 0x000fe200078e000e */
[----:B------:R-:W-:-:S04]  /*15e70*/  ISETP.GT.AND P4, PT, R8, 0x7f, PT ;  /* 0x0000007f0800780c */ /* 0x000fc80003f84270 */
[----:B------:R1:W3:Y:S04]  /*15e80*/  @P2 LDG.E.U8 R61, desc[UR18][R6.64] ;  /* 0x00000012063d2981 */ /* 0x0002e8000c1e1100 */
[----:B------:R1:W-:Y:S01]  /*15e90*/  STL [R1+0x1c8], R14 ;  /* 0x0001c80e01007387 */ /* 0x0003e20000100800 */
[----:B------:R-:W-:-:S03]  /*15ea0*/  SHF.R.S32.HI R88, RZ, 0x1f, R4 ;  /* 0x0000001fff587819 */ /* 0x000fc60000011404 */
[----:B------:R-:W3:Y:S01]  /*15eb0*/  LDL.LU R15, [R1+0x1d8] ;  /* 0x0001d800010f7983 */ /* 0x000ee20000300800 */
[----:B------:R-:W-:-:S03]  /*15ec0*/  IMAD.MOV.U32 R84, RZ, RZ, R12 ;  /* 0x000000ffff547224 */ /* 0x000fc600078e000c */
[----:B-1----:R-:W3:Y:S01]  /*15ed0*/  LDL.LU R14, [R1+0x1dc] ;  /* 0x0001dc00010e7983 */ /* 0x002ee20000300800 */
[----:B0-----:R-:W-:-:S04]  /*15ee0*/  LOP3.LUT R2, R2, 0x7f, RZ, 0xc0, !PT ;  /* 0x0000007f02027812 */ /* 0x001fc800078ec0ff */
[----:B------:R-:W-:Y:S02]  /*15ef0*/  ISETP.GE.AND P1, PT, R2, R8, PT ;  /* 0x000000080200720c */ /* 0x000fe40003f26270 */
[----:B----4-:R-:W-:-:S05]  /*15f00*/  IADD3 R0, P2, PT, R3, R0, RZ ;  /* 0x0000000003007210 */ /* 0x010fca0007f5e0ff */
[----:B--2---:R-:W-:Y:S01]  /*15f10*/  IMAD.X R11, R5, 0x1, R11, P2 ;  /* 0x00000001050b7824 */ /* 0x004fe200010e060b */
[----:B------:R0:W-:Y:S01]  /*15f20*/  STL [R1+0x1d4], R0 ;  /* 0x0001d40001007387 */ /* 0x0001e20000100800 */
[----:B------:R-:W-:-:S03]  /*15f30*/  @P4 IMAD.MOV.U32 R6, RZ, RZ, R0 ;  /* 0x000000ffff064224 */ /* 0x000fc600078e0000 */
[----:B------:R1:W-:Y:S04]  /*15f40*/  STL [R1+0x1d0], R11 ;  /* 0x0001d00b01007387 */ /* 0x0003e80000100800 */
[----:B------:R-:W2:Y:S04]  /*15f50*/  LDL.LU R12, [R1+0x234] ;  /* 0x00023400010c7983 */ /* 0x000ea80000300800 */
[----:B0-----:R-:W4:Y:S01]  /*15f60*/  LDL.LU R0, [R1+0x238] ;  /* 0x0002380001007983 */ /* 0x001f220000300800 */
[----:B---3--:R-:W-:-:S05]  /*15f70*/  IADD3 R9, P2, PT, R4, R9, RZ ;  /* 0x0000000904097210 */ /* 0x008fca0007f5e0ff */
[----:B------:R-:W-:Y:S01]  /*15f80*/  IMAD.X R10, R88, 0x1, R10, P2 ;  /* 0x00000001580a7824 */ /* 0x000fe200010e060a */
[----:B------:R0:W-:Y:S01]  /*15f90*/  STL [R1+0x20c], R9 ;  /* 0x00020c0901007387 */ /* 0x0001e20000100800 */
[----:B------:R-:W-:Y:S02]  /*15fa0*/  @P4 IMAD.MOV.U32 R7, RZ, RZ, R11 ;  /* 0x000000ffff074224 */ /* 0x000fe400078e000b */
[----:B------:R-:W-:Y:S01]  /*15fb0*/  @!P1 IMAD.MOV.U32 R8, RZ, RZ, R9 ;  /* 0x000000ffff089224 */ /* 0x000fe200078e0009 */
[----:B------:R3:W-:Y:S04]  /*15fc0*/  STL [R1+0x1f8], R10 ;  /* 0x0001f80a01007387 */ /* 0x0007e80000100800 */
[----:B-1----:R-:W2:Y:S01]  /*15fd0*/  LDL.LU R11, [R1+0x274] ;  /* 0x00027400010b7983 */ /* 0x002ea20000300800 */
[----:B0-----:R-:W-:-:S03]  /*15fe0*/  @!P1 IMAD.MOV.U32 R9, RZ, RZ, R10 ;  /* 0x000000ffff099224 */ /* 0x001fc600078e000a */
[----:B---3--:R-:W3:Y:S01]  /*15ff0*/  LDL.LU R10, [R1+0x278] ;  /* 0x00027800010a7983 */ /* 0x008ee20000300800 */
[----:B------:R-:W-:-:S06]  /*16000*/  PRMT R60, RZ, 0x7610, R60 ;  /* 0x00007610ff3c7816 */ /* 0x000fcc000000003c */
[----:B------:R0:W3:Y:S01]  /*16010*/  @P4 LDG.E.U8 R60, desc[UR18][R6.64] ;  /* 0x00000012063c4981 */ /* 0x0000e2000c1e1100 */
[----:B------:R-:W-:Y:S01]  /*16020*/  BAR.SYNC.DEFER_BLOCKING 0x0 ;  /* 0x0000000000007b1d */ /* 0x000fe20000010000 */
[----:B0-----:R-:W-:Y:S02]  /*16030*/  PRMT R6, RZ, 0x7610, R6 ;  /* 0x00007610ff067816 */ /* 0x001fe40000000006 */
[----:B------:R-:W-:Y:S02]  /*16040*/  PRMT R48, RZ, 0x7610, R48 ;  /* 0x00007610ff307816 */ /* 0x000fe40000000030 */
[----:B------:R-:W-:-:S05]  /*16050*/  IADD3 R14, P2, PT, R4, R14, RZ ;  /* 0x0000000e040e7210 */ /* 0x000fca0007f5e0ff */
[----:B------:R-:W-:Y:S01]  /*16060*/  IMAD.X R15, R88, 0x1, R15, P2 ;  /* 0x00000001580f7824 */ /* 0x000fe200010e060f */
[----:B------:R0:W3:Y:S04]  /*16070*/  @!P1 LDG.E.U8 R6, desc[UR18][R8.64] ;  /* 0x0000001208069981 */ /* 0x0000e8000c1e1100 */
[----:B------:R-:W-:Y:S04]  /*16080*/  STL [R1+0x1dc], R14 ;  /* 0x0001dc0e01007387 */ /* 0x000fe80000100800 */
[----:B------:R1:W-:Y:S01]  /*16090*/  STL [R1+0x1d8], R15 ;  /* 0x0001d80f01007387 */ /* 0x0003e20000100800 */
[----:B0-----:R-:W-:-:S02]  /*160a0*/  @!P1 IMAD.MOV.U32 R8, RZ, RZ, R14 ;  /* 0x000000ffff089224 */ /* 0x001fc400078e000e */
[----:B------:R-:W-:-:S05]  /*160b0*/  @!P1 IMAD.MOV.U32 R9, RZ, RZ, R15 ;  /* 0x000000ffff099224 */ /* 0x000fca00078e000f */
[----:B------:R0:W3:Y:S04]  /*160c0*/  @!P1 LDG.E.U8 R48, desc[UR18][R8.64] ;  /* 0x0000001208309981 */ /* 0x0000e8000c1e1100 */
[----:B-1----:R-:W3:Y:S04]  /*160d0*/  LDL.LU R15, [R1+0x2b4] ;  /* 0x0002b400010f7983 */ /* 0x002ee80000300800 */
[----:B------:R-:W3:Y:S01]  /*160e0*/  LDL.LU R14, [R1+0x2b8] ;  /* 0x0002b800010e7983 */ /* 0x000ee20000300800 */
[----:B----4-:R-:W-:-:S05]  /*160f0*/  IADD3 R0, P2, PT, R4, R0, RZ ;  /* 0x0000000004007210 */ /* 0x010fca0007f5e0ff */
[----:B--2---:R-:W-:Y:S01]  /*16100*/  IMAD.X R12, R88, 0x1, R12, P2 ;  /* 0x00000001580c7824 */ /* 0x004fe200010e060c */
[----:B------:R-:W-:Y:S01]  /*16110*/  STL [R1+0x238], R0 ;  /* 0x0002380001007387 */ /* 0x000fe20000100800 */
[----:B0-----:R-:W-:Y:S02]  /*16120*/  @!P1 IMAD.MOV.U32 R8, RZ, RZ, R0 ;  /* 0x000000ffff089224 */ /* 0x001fe400078e0000 */
[----:B------:R-:W-:Y:S01]  /*16130*/  @!P1 IMAD.MOV.U32 R9, RZ, RZ, R12 ;  /* 0x000000ffff099224 */ /* 0x000fe200078e000c */
[----:B------:R0:W-:Y:S04]  /*16140*/  STL [R1+0x234], R12 ;  /* 0x0002340c01007387 */ /* 0x0001e80000100800 */
[----:B0-----:R-:W2:Y:S01]  /*16150*/  LDL.LU R12, [R1+0x2f4] ;  /* 0x0002f400010c7983 */ /* 0x001ea20000300800 */
[----:B---3--:R-:W-:-:S03]  /*16160*/  IADD3 R10, P2, PT, R4, R10, RZ ;  /* 0x0000000a040a7210 */ /* 0x008fc60007f5e0ff */
[----:B------:R-:W3:Y:S02]  /*16170*/  LDL.LU R0, [R1+0x2f8] ;  /* 0x0002f80001007983 */ /* 0x000ee40000300800 */
[----:B------:R-:W-:Y:S02]  /*16180*/  IMAD.X R11, R88, 0x1, R11, P2 ;  /* 0x00000001580b7824 */ /* 0x000fe400010e060b */
[----:B------:R0:W-:Y:S04]  /*16190*/  STL [R1+0x278], R10 ;  /* 0x0002780a01007387 */ /* 0x0001e80000100800 */
[----:B------:R1:W-:Y:S04]  /*161a0*/  STL [R1+0x274], R11 ;  /* 0x0002740b01007387 */ /* 0x0003e80000100800 */
[----:B------:R-:W4:Y:S04]  /*161b0*/  LDL.LU R71, [R1+0x334] ;  /* 0x0003340001477983 */ /* 0x000f280000300800 */
[----:B------:R-:W4:Y:S01]  /*161c0*/  LDL.LU R68, [R1+0x338] ;  /* 0x0003380001447983 */ /* 0x000f220000300800 */
[----:B------:R-:W-:-:S06]  /*161d0*/  PRMT R7, RZ, 0x7610, R7 ;  /* 0x00007610ff077816 */ /* 0x000fcc0000000007 */
[----:B------:R0:W4:Y:S02]  /*161e0*/  @!P1 LDG.E.U8 R7, desc[UR18][R8.64] ;  /* 0x0000001208079981 */ /* 0x000124000c1e1100 */
[----:B0-----:R-:W-:Y:S02]  /*161f0*/  PRMT R8, RZ, 0x7610, R8 ;  /* 0x00007610ff087816 */ /* 0x001fe40000000008 */
[----:B------:R-:W-:-:S04]  /*16200*/  PRMT R9, RZ, 0x7610, R9 ;  /* 0x00007610ff097816 */ /* 0x000fc80000000009 */
[----:B------:R0:W4:Y:S01]  /*16210*/  @!P1 LDG.E.U8 R8, desc[UR18][R10.64] ;  /* 0x000000120a089981 */ /* 0x000122000c1e1100 */
[----:B------:R-:W-:Y:S01]  /*16220*/  IMAD.MOV.U32 R86, RZ, RZ, R13 ;  /* 0x000000ffff567224 */ /* 0x000fe200078e000d */
[----:B------:R-:W-:-:S05]  /*16230*/  IADD3 R14, P2, PT, R4, R14, RZ ;  /* 0x0000000e040e7210 */ /* 0x000fca0007f5e0ff */
[----:B------:R-:W-:Y:S01]  /*16240*/  IMAD.X R15, R88, 0x1, R15, P2 ;  /* 0x00000001580f7824 */ /* 0x000fe200010e060f */
[----:B------:R-:W-:Y:S01]  /*16250*/  STL [R1+0x2b8], R14 ;  /* 0x0002b80e01007387 */ /* 0x000fe20000100800 */
[----:B0-----:R-:W-:Y:S02]  /*16260*/  @!P1 IMAD.MOV.U32 R10, RZ, RZ, R14 ;  /* 0x000000ffff0a9224 */ /* 0x001fe400078e000e */
[----:B-1----:R-:W-:Y:S01]  /*16270*/  @!P1 IMAD.MOV.U32 R11, RZ, RZ, R15 ;  /* 0x000000ffff0b9224 */ /* 0x002fe200078e000f */
[----:B------:R0:W-:Y:S04]  /*16280*/  STL [R1+0x2b4], R15 ;  /* 0x0002b40f01007387 */ /* 0x0001e80000100800 */
[----:B------:R1:W4:Y:S04]  /*16290*/  @!P1 LDG.E.U8 R9, desc[UR18][R10.64] ;  /* 0x000000120a099981 */ /* 0x000328000c1e1100 */
[----:B0-----:R-:W4:Y:S04]  /*162a0*/  LDL.LU R15, [R1+0x374] ;  /* 0x00037400010f7983 */ /* 0x001f280000300800 */
[----:B------:R-:W4:Y:S01]  /*162b0*/  LDL.LU R14, [R1+0x378] ;  /* 0x00037800010e7983 */ /* 0x000f220000300800 */
[----:B-1----:R-:W-:-:S02]  /*162c0*/  PRMT R10, RZ, 0x7610, R10 ;  /* 0x00007610ff0a7816 */ /* 0x002fc4000000000a */
[----:B---3--:R-:W-:-:S05]  /*162d0*/  IADD3 R0, P2, PT, R4, R0, RZ ;  /* 0x0000000004007210 */ /* 0x008fca0007f5e0ff */
[----:B--2---:R-:W-:Y:S01]  /*162e0*/  IMAD.X R12, R88, 0x1, R12, P2 ;  /* 0x00000001580c7824 */ /* 0x004fe200010e060c */
[----:B------:R-:W-:Y:S03]  /*162f0*/  STL [R1+0x2f8], R0 ;  /* 0x0002f80001007387 */ /* 0x000fe60000100800 */
[----:B------:R-:W-:Y:S01]  /*16300*/  @!P1 IMAD.MOV.U32 R13, RZ, RZ, R12 ;  /* 0x000000ffff0d9224 */ /* 0x000fe200078e000c */
[----:B------:R0:W-:Y:S04]  /*16310*/  STL [R1+0x2f4], R12 ;  /* 0x0002f40c01007387 */ /* 0x0001e80000100800 */
[----:B------:R-:W2:Y:S01]  /*16320*/  LDL.LU R72, [R1+0x3b4] ;  /* 0x0003b40001487983 */ /* 0x000ea20000300800 */
[----:B----4-:R-:W-:Y:S01]  /*16330*/  IADD3 R68, P2, PT, R4, R68, RZ ;  /* 0x0000004404447210 */ /* 0x010fe20007f5e0ff */
[----:B0-----:R-:W-:-:S02]  /*16340*/  @!P1 IMAD.MOV.U32 R12, RZ, RZ, R0 ;  /* 0x000000ffff0c9224 */ /* 0x001fc400078e0000 */
[----:B------:R-:W3:Y:S02]  /*16350*/  LDL.LU R0, [R1+0x3b8] ;  /* 0x0003b80001007983 */ /* 0x000ee40000300800 */
[----:B------:R-:W-:Y:S02]  /*16360*/  IMAD.X R71, R88, 0x1, R71, P2 ;  /* 0x0000000158477824 */ /* 0x000fe400010e0647 */
[----:B------:R-:W-:Y:S04]  /*16370*/  STL [R1+0x338], R68 ;  /* 0x0003384401007387 */ /* 0x000fe80000100800 */
[----:B------:R0:W4:Y:S04]  /*16380*/  @!P1 LDG.E.U8 R10, desc[UR18][R12.64] ;  /* 0x000000120c0a9981 */ /* 0x000128000c1e1100 */
[----:B------:R1:W-:Y:S04]  /*16390*/  STL [R1+0x334], R71 ;  /* 0x0003344701007387 */ /* 0x0003e80000100800 */
[----:B------:R-:W4:Y:S01]  /*163a0*/  LDL.LU R76, [R1+0x1e0] ;  /* 0x0001e000014c7983 */ /* 0x000f220000300800 */
[----:B0-----:R-:W-:-:S03]  /*163b0*/  @!P1 IMAD.MOV.U32 R13, RZ, RZ, R71 ;  /* 0x000000ffff0d9224 */ /* 0x001fc600078e0047 */
[----:B-1----:R-:W4:Y:S01]  /*163c0*/  LDL.LU R71, [R1+0x1e4] ;  /* 0x0001e40001477983 */ /* 0x002f220000300800 */
[----:B------:R-:W-:Y:S01]  /*163d0*/  PRMT R11, RZ, 0x7610, R11 ;  /* 0x00007610ff0b7816 */ /* 0x000fe2000000000b */
[----:B------:R-:W-:-:S05]  /*163e0*/  @!P1 IMAD.MOV.U32 R12, RZ, RZ, R68 ;  /* 0x000000ffff0c9224 */ /* 0x000fca00078e0044 */
[----:B------:R0:W4:Y:S02]  /*163f0*/  @!P1 LDG.E.U8 R11, desc[UR18][R12.64] ;  /* 0x000000120c0b9981 */ /* 0x000124000c1e1100 */
[----:B0-----:R-:W-:Y:S02]  /*16400*/  PRMT R12, RZ, 0x7610, R12 ;  /* 0x00007610ff0c7816 */ /* 0x001fe4000000000c */
[----:B------:R-:W-:-:S05]  /*16410*/  IADD3 R14, P2, PT, R4, R14, RZ ;  /* 0x0000000e040e7210 */ /* 0x000fca0007f5e0ff */
[----:B------:R-:W-:Y:S01]  /*16420*/  IMAD.X R15, R88, 0x1, R15, P2 ;  /* 0x00000001580f7824 */ /* 0x000fe200010e060f */
[----:B------:R0:W-:Y:S04]  /*16430*/  STL [R1+0x378], R14 ;  /* 0x0003780e01007387 */ /* 0x0001e80000100800 */
[----:B------:R1:W-:Y:S04]  /*16440*/  STL [R1+0x374], R15 ;  /* 0x0003740f01007387 */ /* 0x0003e80000100800 */
[----:B------:R-:W4:Y:S04]  /*16450*/  LDL.LU R77, [R1+0x23c] ;  /* 0x00023c00014d7983 */ /* 0x000f280000300800 */
[----:B------:R-:W4:Y:S04]  /*16460*/  LDL.LU R68, [R1+0x240] ;  /* 0x0002400001447983 */ /* 0x000f280000300800 */
[----:B------:R0:W4:Y:S04]  /*16470*/  @!P1 LDG.E.U8 R12, desc[UR18][R14.64] ;  /* 0x000000120e0c9981 */ /* 0x000128000c1e1100 */
[----:B------:R-:W-:Y:S04]  /*16480*/  STS.U8 [R2+UR9+0x4000], R17 ;  /* 0x0040001102007988 */ /* 0x000fe80008000009 */
[----:B------:R-:W-:Y:S01]  /*16490*/  STS.U8 [R2+UR9+0x4400], R16 ;  /* 0x0044001002007988 */ /* 0x000fe20008000009 */
[----:B---3--:R-:W-:-:S05]  /*164a0*/  IADD3 R0, P2, PT, R4, R0, RZ ;  /* 0x0000000004007210 */ /* 0x008fca0007f5e0ff */
[----:B--2---:R-:W-:Y:S01]  /*164b0*/  IMAD.X R72, R88, 0x1, R72, P2 ;  /* 0x0000000158487824 */ /* 0x004fe200010e0648 */
[----:B------:R-:W-:Y:S01]  /*164c0*/  STL [R1+0x3b8], R0 ;  /* 0x0003b80001007387 */ /* 0x000fe20000100800 */
[----:B0-----:R-:W-:Y:S02]  /*164d0*/  @!P1 IMAD.MOV.U32 R14, RZ, RZ, R0 ;  /* 0x000000ffff0e9224 */ /* 0x001fe400078e0000 */
[----:B-1----:R-:W-:Y:S01]  /*164e0*/  @!P1 IMAD.MOV.U32 R15, RZ, RZ, R72 ;  /* 0x000000ffff0f9224 */ /* 0x002fe200078e0048 */
[----:B------:R0:W-:Y:S04]  /*164f0*/  STL [R1+0x3b4], R72 ;  /* 0x0003b44801007387 */ /* 0x0001e80000100800 */
[----:B0-----:R-:W2:Y:S01]  /*16500*/  LDL.LU R72, [R1+0x27c] ;  /* 0x00027c0001487983 */ /* 0x001ea20000300800 */
[----:B----4-:R-:W-:-:S03]  /*16510*/  IADD3 R71, P2, PT, R4, R71, RZ ;  /* 0x0000004704477210 */ /* 0x010fc60007f5e0ff */
[----:B------:R-:W3:Y:S02]  /*16520*/  LDL.LU R0, [R1+0x280] ;  /* 0x0002800001007983 */ /* 0x000ee40000300800 */
[----:B------:R-:W-:Y:S02]  /*16530*/  IMAD.X R76, R88, 0x1, R76, P2 ;  /* 0x00000001584c7824 */ /* 0x000fe400010e064c */
[----:B------:R-:W-:Y:S01]  /*16540*/  STL [R1+0x1e4], R71 ;  /* 0x0001e44701007387 */ /* 0x000fe20000100800 */
[----:B------:R-:W-:Y:S02]  /*16550*/  @!P1 IMAD.MOV.U32 R16, RZ, RZ, R71 ;  /* 0x000000ffff109224 */ /* 0x000fe400078e0047 */
[----:B------:R-:W-:Y:S01]  /*16560*/  @!P1 IMAD.MOV.U32 R17, RZ, RZ, R76 ;  /* 0x000000ffff119224 */ /* 0x000fe200078e004c */
[----:B------:R0:W-:Y:S04]  /*16570*/  STL [R1+0x1e0], R76 ;  /* 0x0001e04c01007387 */ /* 0x0001e80000100800 */
[----:B0-----:R-:W4:Y:S04]  /*16580*/  LDL.LU R76, [R1+0x2bc] ;  /* 0x0002bc00014c7983 */ /* 0x001f280000300800 */
[----:B------:R-:W4:Y:S01]  /*16590*/  LDL.LU R71, [R1+0x2c0] ;  /* 0x0002c00001477983 */ /* 0x000f220000300800 */
[----:B------:R-:W-:-:S06]  /*165a0*/  PRMT R13, RZ, 0x7610, R13 ;  /* 0x00007610ff0d7816 */ /* 0x000fcc000000000d */
[----:B------:R0:W4:Y:S02]  /*165b0*/  @!P1 LDG.E.U8 R13, desc[UR18][R14.64] ;  /* 0x000000120e0d9981 */ /* 0x000124000c1e1100 */
[----:B0-----:R-:W-:Y:S02]  /*165c0*/  PRMT R14, RZ, 0x7610, R14 ;  /* 0x00007610ff0e7816 */ /* 0x001fe4000000000e */
[----:B------:R-:W-:-:S04]  /*165d0*/  PRMT R15, RZ, 0x7610, R15 ;  /* 0x00007610ff0f7816 */ /* 0x000fc8000000000f */
[----:B------:R0:W4:Y:S01]  /*165e0*/  @!P1 LDG.E.U8 R14, desc[UR18][R16.64] ;  /* 0x00000012100e9981 */ /* 0x000122000c1e1100 */
[----:B------:R-:W-:-:S05]  /*165f0*/  IADD3 R68, P2, PT, R4, R68, RZ ;  /* 0x0000004404447210 */ /* 0x000fca0007f5e0ff */
[----:B------:R-:W-:Y:S01]  /*16600*/  IMAD.X R77, R88, 0x1, R77, P2 ;  /* 0x00000001584d7824 */ /* 0x000fe200010e064d */
[----:B------:R-:W-:Y:S01]  /*16610*/  STL [R1+0x240], R68 ;  /* 0x0002404401007387 */ /* 0x000fe20000100800 */
[----:B0-----:R-:W-:Y:S02]  /*16620*/  @!P1 IMAD.MOV.U32 R16, RZ, RZ, R68 ;  /* 0x000000ffff109224 */ /* 0x001fe400078e0044 */
[----:B------:R-:W-:Y:S01]  /*16630*/  @!P1 IMAD.MOV.U32 R17, RZ, RZ, R77 ;  /* 0x000000ffff119224 */ /* 0x000fe200078e004d */
[----:B------:R0:W-:Y:S04]  /*16640*/  STL [R1+0x23c], R77 ;  /* 0x00023c4d01007387 */ /* 0x0001e80000100800 */
[----:B------:R-:W-:Y:S04]  /*16650*/  STS.U8 [R2+UR9+0x4800], R19 ;  /* 0x0048001302007988 */ /* 0x000fe80008000009 */
[----:B------:R1:W4:Y:S04]  /*16660*/  @!P1 LDG.E.U8 R15, desc[UR18][R16.64] ;  /* 0x00000012100f9981 */ /* 0x000328000c1e1100 */
[----:B0-----:R-:W4:Y:S04]  /*16670*/  LDL.LU R77, [R1+0x2fc] ;  /* 0x0002fc00014d7983 */ /* 0x001f280000300800 */
[----:B------:R-:W4:Y:S01]  /*16680*/  LDL.LU R68, [R1+0x300] ;  /* 0x0003000001447983 */ /* 0x000f220000300800 */
[----:B-1----:R-:W-:-:S03]  /*16690*/  PRMT R16, RZ, 0x7610, R16 ;  /* 0x00007610ff107816 */ /* 0x002fc60000000010 */
[----:B------:R0:W-:Y:S01]  /*166a0*/  STS.U8 [R2+UR9+0x4c00], R18 ;  /* 0x004c001202007988 */ /* 0x0001e20008000009 */
[----:B---3--:R-:W-:-:S05]  /*166b0*/  IADD3 R0, P2, PT, R4, R0, RZ ;  /* 0x0000000004007210 */ /* 0x008fca0007f5e0ff */
[----:B--2---:R-:W-:Y:S01]  /*166c0*/  IMAD.X R72, R88, 0x1, R72, P2 ;  /* 0x0000000158487824 */ /* 0x004fe200010e0648 */
[----:B------:R-:W-:Y:S01]  /*166d0*/  STL [R1+0x280], R0 ;  /* 0x0002800001007387 */ /* 0x000fe20000100800 */
[----:B0-----:R-:W-:Y:S02]  /*166e0*/  @!P1 IMAD.MOV.U32 R18, RZ, RZ, R0 ;  /* 0x000000ffff129224 */ /* 0x001fe400078e0000 */
[----:B------:R-:W-:Y:S01]  /*166f0*/  @!P1 IMAD.MOV.U32 R19, RZ, RZ, R72 ;  /* 0x000000ffff139224 */ /* 0x000fe200078e0048 */
[----:B------:R0:W-:Y:S04]  /*16700*/  STL [R1+0x27c], R72 ;  /* 0x00027c4801007387 */ /* 0x0001e80000100800 */
[----:B------:R1:W2:Y:S04]  /*16710*/  @!P1 LDG.E.U8 R16, desc[UR18][R18.64] ;  /* 0x0000001212109981 */ /* 0x0002a8000c1e1100 */
[----:B0-----:R-:W3:Y:S01]  /*16720*/  LDL.LU R72, [R1+0x33c] ;  /* 0x00033c0001487983 */ /* 0x001ee20000300800 */
[----:B----4-:R-:W-:-:S03]  /*16730*/  IADD3 R71, P2, PT, R4, R71, RZ ;  /* 0x0000004704477210 */ /* 0x010fc60007f5e0ff */
[----:B------:R-:W4:Y:S02]  /*16740*/  LDL.LU R0, [R1+0x340] ;  /* 0x0003400001007983 */ /* 0x000f240000300800 */
[----:B------:R-:W-:Y:S02]  /*16750*/  IMAD.X R76, R88, 0x1, R76, P2 ;  /* 0x00000001584c7824 */ /* 0x000fe400010e064c */
[----:B------:R-:W-:Y:S01]  /*16760*/  STL [R1+0x2c0], R71 ;  /* 0x0002c04701007387 */ /* 0x000fe20000100800 */
[----:B-1----:R-:W-:Y:S02]  /*16770*/  @!P1 IMAD.MOV.U32 R18, RZ, RZ, R71 ;  /* 0x000000ffff129224 */ /* 0x002fe400078e0047 */
[----:B------:R-:W-:Y:S01]  /*16780*/  @!P1 IMAD.MOV.U32 R19, RZ, RZ, R76 ;  /* 0x000000ffff139224 */ /* 0x000fe200078e004c */
[----:B------:R0:W-:Y:S04]  /*16790*/  STL [R1+0x2bc], R76 ;  /* 0x0002bc4c01007387 */ /* 0x0001e80000100800 */
[----:B0-----:R-:W2:Y:S04]  /*167a0*/  LDL.LU R76, [R1+0x37c] ;  /* 0x00037c00014c7983 */ /* 0x001ea80000300800 */
[----:B------:R-:W2:Y:S01]  /*167b0*/  LDL.LU R71, [R1+0x380] ;  /* 0x0003800001477983 */ /* 0x000ea20000300800 */
[----:B------:R-:W-:-:S03]  /*167c0*/  PRMT R17, RZ, 0x7610, R17 ;  /* 0x00007610ff117816 */ /* 0x000fc60000000011 */
[----:B------:R-:W-:Y:S04]  /*167d0*/  STS.U8 [R2+UR9+0x5000], R21 ;  /* 0x0050001502007988 */ /* 0x000fe80008000009 */
[----:B------:R0:W2:Y:S04]  /*167e0*/  @!P1 LDG.E.U8 R17, desc[UR18][R18.64] ;  /* 0x0000001212119981 */ /* 0x0000a8000c1e1100 */
[----:B------:R1:W-:Y:S01]  /*167f0*/  STS.U8 [R2+UR9+0x5400], R20 ;  /* 0x0054001402007988 */ /* 0x0003e20008000009 */
[----:B0-----:R-:W-:Y:S02]  /*16800*/  PRMT R18, RZ, 0x7610, R18 ;  /* 0x00007610ff127816 */ /* 0x001fe40000000012 */
[----:B------:R-:W-:-:S05]  /*16810*/  IADD3 R68, P2, PT, R4, R68, RZ ;  /* 0x0000004404447210 */ /* 0x000fca0007f5e0ff */
[----:B------:R-:W-:Y:S01]  /*16820*/  IMAD.X R77, R88, 0x1, R77, P2 ;  /* 0x00000001584d7824 */ /* 0x000fe200010e064d */
[----:B------:R0:W-:Y:S01]  /*16830*/  STL [R1+0x300], R68 ;  /* 0x0003004401007387 */ /* 0x0001e20000100800 */
[----:B-1----:R-:W-:Y:S02]  /*16840*/  @!P1 IMAD.MOV.U32 R20, RZ, RZ, R68 ;  /* 0x000000ffff149224 */ /* 0x002fe400078e0044 */
[----:B------:R-:W-:Y:S01]  /*16850*/  @!P1 IMAD.MOV.U32 R21, RZ, RZ, R77 ;  /* 0x000000ffff159224 */ /* 0x000fe200078e004d */
[----:B------:R-:W-:Y:S04]  /*16860*/  STL [R1+0x2fc], R77 ;  /* 0x0002fc4d01007387 */ /* 0x000fe80000100800 */
[----:B------:R1:W2:Y:S04]  /*16870*/  @!P1 LDG.E.U8 R18, desc[UR18][R20.64] ;  /* 0x0000001214129981 */ /* 0x0002a8000c1e1100 */
[----:B0-----:R-:W2:Y:S04]  /*16880*/  LDL.LU R68, [R1+0x3c0] ;  /* 0x0003c00001447983 */ /* 0x001ea80000300800 */
[----:B------:R-:W-:Y:S04]  /*16890*/  STS.U8 [R2+UR9+0x5800], R23 ;  /* 0x0058001702007988 */ /* 0x000fe80008000009 */
[----:B------:R-:W-:Y:S01]  /*168a0*/  STS.U8 [R2+UR9+0x5c00], R22 ;  /* 0x005c001602007988 */ /* 0x000fe20008000009 */
[----:B----4-:R-:W-:-:S05]  /*168b0*/  IADD3 R0, P2, PT, R4, R0, RZ ;  /* 0x0000000004007210 */ /* 0x010fca0007f5e0ff */
[----:B---3--:R-:W-:Y:S01]  /*168c0*/  IMAD.X R72, R88, 0x1, R72, P2 ;  /* 0x0000000158487824 */ /* 0x008fe200010e0648 */
[----:B------:R-:W-:Y:S03]  /*168d0*/  STL [R1+0x340], R0 ;  /* 0x0003400001007387 */ /* 0x000fe60000100800 */
[----:B-1----:R-:W-:Y:S01]  /*168e0*/  @!P1 IMAD.MOV.U32 R21, RZ, RZ, R72 ;  /* 0x000000ffff159224 */ /* 0x002fe200078e0048 */
[----:B------:R0:W-:Y:S01]  /*168f0*/  STL [R1+0x33c], R72 ;  /* 0x00033c4801007387 */ /* 0x0001e20000100800 */
[----:B------:R-:W-:-:S03]  /*16900*/  @!P1 IMAD.MOV.U32 R20, RZ, RZ, R0 ;  /* 0x000000ffff149224 */ /* 0x000fc600078e0000 */
[----:B0-----:R-:W3:Y:S01]  /*16910*/  LDL.LU R72, [R1+0x3bc] ;  /* 0x0003bc0001487983 */ /* 0x001ee20000300800 */
[----:B--2---:R-:W-:-:S03]  /*16920*/  IADD3 R71, P2, PT, R4, R71, RZ ;  /* 0x0000004704477210 */ /* 0x004fc60007f5e0ff */
[----:B------:R-:W2:Y:S02]  /*16930*/  LDL.LU R77, [R1+0x1e8] ;  /* 0x0001e800014d7983 */ /* 0x000ea40000300800 */
[----:B------:R-:W-:Y:S02]  /*16940*/  IMAD.X R76, R88, 0x1, R76, P2 ;  /* 0x00000001584c7824 */ /* 0x000fe400010e064c */
[----:B------:R-:W4:Y:S01]  /*16950*/  LDL.LU R0, [R1+0x1ec] ;  /* 0x0001ec0001007983 */ /* 0x000f220000300800 */
[----:B------:R-:W-:Y:S02]  /*16960*/  @!P1 IMAD.MOV.U32 R22, RZ, RZ, R71 ;  /* 0x000000ffff169224 */ /* 0x000fe400078e0047 */
[----:B------:R-:W-:Y:S01]  /*16970*/  @!P1 IMAD.MOV.U32 R23, RZ, RZ, R76 ;  /* 0x000000ffff179224 */ /* 0x000fe200078e004c */
[----:B------:R-:W-:Y:S04]  /*16980*/  STL [R1+0x380], R71 ;  /* 0x0003804701007387 */ /* 0x000fe80000100800 */
[----:B------:R0:W-:Y:S04]  /*16990*/  STL [R1+0x37c], R76 ;  /* 0x00037c4c01007387 */ /* 0x0001e80000100800 */
[----:B0-----:R-:W2:Y:S04]  /*169a0*/  LDL.LU R76, [R1+0x244] ;  /* 0x00024400014c7983 */ /* 0x001ea80000300800 */
[----:B------:R-:W2:Y:S01]  /*169b0*/  LDL.LU R71, [R1+0x248] ;  /* 0x0002480001477983 */ /* 0x000ea20000300800 */
[----:B------:R-:W-:-:S06]  /*169c0*/  PRMT R19, RZ, 0x7610, R19 ;  /* 0x00007610ff137816 */ /* 0x000fcc0000000013 */
[----:B------:R0:W2:Y:S02]  /*169d0*/  @!P1 LDG.E.U8 R19, desc[UR18][R20.64] ;  /* 0x0000001214139981 */ /* 0x0000a4000c1e1100 */
[----:B0-----:R-:W-:Y:S02]  /*169e0*/  PRMT R20, RZ, 0x7610, R20 ;  /* 0x00007610ff147816 */ /* 0x001fe40000000014 */
[----:B------:R-:W-:-:S04]  /*169f0*/  IADD3 R68, P2, PT, R4, R68, RZ ;  /* 0x0000004404447210 */ /* 0x000fc80007f5e0ff */
[----:B------:R0:W2:Y:S01]  /*16a00*/  @!P1 LDG.E.U8 R20, desc[UR18][R22.64] ;  /* 0x0000001216149981 */ /* 0x0000a2000c1e1100 */
[----:B------:R-:W-:-:S03]  /*16a10*/  PRMT R21, RZ, 0x7610, R21 ;  /* 0x00007610ff157816 */ /* 0x000fc60000000015 */
[----:B------:R-:W-:Y:S01]  /*16a20*/  STL [R1+0x3c0], R68 ;  /* 0x0003c04401007387 */ /* 0x000fe20000100800 */
[----:B0-----:R-:W-:-:S03]  /*16a30*/  @!P1 IMAD.MOV.U32 R22, RZ, RZ, R68 ;  /* 0x000000ffff169224 */ /* 0x001fc600078e0044 */
[----:B------:R-:W-:Y:S04]  /*16a40*/  STS.U8 [R2+UR9+0x6000], R25 ;  /* 0x0060001902007988 */ /* 0x000fe80008000009 */
[----:B------:R-:W-:Y:S01]  /*16a50*/  STS.U8 [R2+UR9+0x6400], R24 ;  /* 0x0064001802007988 */ /* 0x000fe20008000009 */
[----:B---3--:R-:W-:-:S04]  /*16a60*/  IMAD.X R72, R88, 0x1, R72, P2 ;  /* 0x0000000158487824 */ /* 0x008fc800010e0648 */
[----:B------:R-:W-:Y:S01]  /*16a70*/  @!P1 IMAD.MOV.U32 R23, RZ, RZ, R72 ;  /* 0x000000ffff179224 */ /* 0x000fe200078e0048 */
[----:B------:R0:W-:Y:S01]  /*16a80*/  STL [R1+0x3bc], R72 ;  /* 0x0003bc4801007387 */ /* 0x0001e20000100800 */
[----:B----4-:R-:W-:-:S03]  /*16a90*/  IADD3 R0, P2, PT, R4, R0, RZ ;  /* 0x0000000004007210 */ /* 0x010fc60007f5e0ff */
[----:B------:R1:W3:Y:S02]  /*16aa0*/  @!P1 LDG.E.U8 R21, desc[UR18][R22.64] ;  /* 0x0000001216159981 */ /* 0x0002e4000c1e1100 */
[----:B--2---:R-:W-:Y:S02]  /*16ab0*/  IMAD.X R77, R88, 0x1, R77, P2 ;  /* 0x00000001584d7824 */ /* 0x004fe400010e064d */
[----:B0-----:R-:W2:Y:S04]  /*16ac0*/  LDL.LU R72, [R1+0x284] ;  /* 0x0002840001487983 */ /* 0x001ea80000300800 */
[----:B------:R-:W4:Y:S01]  /*16ad0*/  LDL.LU R68, [R1+0x288] ;  /* 0x0002880001447983 */ /* 0x000f220000300800 */
[----:B-1----:R-:W-:Y:S01]  /*16ae0*/  PRMT R22, RZ, 0x7610, R22 ;  /* 0x00007610ff167816 */ /* 0x002fe20000000016 */
[----:B------:R-:W-:-:S02]  /*16af0*/  @!P1 IMAD.MOV.U32 R24, RZ, RZ, R0 ;  /* 0x000000ffff189224 */ /* 0x000fc400078e0000 */
[----:B------:R0:W-:Y:S01]  /*16b00*/  STL [R1+0x1ec], R0 ;  /* 0x0001ec0001007387 */ /* 0x0001e20000100800 */
[----:B------:R-:W-:Y:S01]  /*16b10*/  @!P1 IMAD.MOV.U32 R25, RZ, RZ, R77 ;  /* 0x000000ffff199224 */ /* 0x000fe200078e004d */
[----:B------:R-:W-:Y:S02]  /*16b20*/  IADD3 R71, P2, PT, R4, R71, RZ ;  /* 0x0000004704477210 */ /* 0x000fe40007f5e0ff */
[----:B------:R-:W-:Y:S03]  /*16b30*/  STL [R1+0x1e8], R77 ;  /* 0x0001e84d01007387 */ /* 0x000fe60000100800 */
[----:B------:R-:W-:Y:S01]  /*16b40*/  IMAD.X R76, R88, 0x1, R76, P2 ;  /* 0x00000001584c7824 */ /* 0x000fe200010e064c */
[----:B0-----:R-:W3:Y:S04]  /*16b50*/  LDL.LU R0, [R1+0x2c8] ;  /* 0x0002c80001007983 */ /* 0x001ee80000300800 */
[----:B------:R0:W3:Y:S04]  /*16b60*/  @!P1 LDG.E.U8 R22, desc[UR18][R24.64] ;  /* 0x0000001218169981 */ /* 0x0000e8000c1e1100 */
[----:B------:R-:W-:Y:S04]  /*16b70*/  STL [R1+0x248], R71 ;  /* 0x0002484701007387 */ /* 0x000fe80000100800 */
[----:B------:R1:W-:Y:S01]  /*16b80*/  STL [R1+0x244], R76 ;  /* 0x0002444c01007387 */ /* 0x0003e20000100800 */
[----:B0-----:R-:W-:-:S03]  /*16b90*/  @!P1 IMAD.MOV.U32 R25, RZ, RZ, R76 ;  /* 0x000000ffff199224 */ /* 0x001fc600078e004c */
[----:B-1----:R-:W3:Y:S01]  /*16ba0*/  LDL.LU R76, [R1+0x2c4] ;  /* 0x0002c400014c7983 */ /* 0x002ee20000300800 */
[----:B------:R-:W-:Y:S01]  /*16bb0*/  PRMT R23, RZ, 0x7610, R23 ;  /* 0x00007610ff177816 */ /* 0x000fe20000000017 */
[----:B------:R-:W-:Y:S02]  /*16bc0*/  @!P1 IMAD.MOV.U32 R24, RZ, RZ, R71 ;  /* 0x000000ffff189224 */ /* 0x000fe400078e0047 */
[----:B------:R-:W3:Y:S04]  /*16bd0*/  LDL.LU R71, [R1+0x308] ;  /* 0x0003080001477983 */ /* 0x000ee80000300800 */
[----:B------:R-:W-:Y:S04]  /*16be0*/  STS.U8 [R2+UR9+0x6800], R27 ;  /* 0x0068001b02007988 */ /* 0x000fe80008000009 */
[----:B------:R0:W3:Y:S04]  /*16bf0*/  @!P1 LDG.E.U8 R23, desc[UR18][R24.64] ;  /* 0x0000001218179981 */ /* 0x0000e8000c1e1100 */
[----:B------:R1:W-:Y:S01]  /*16c00*/  STS.U8 [R2+UR9+0x6c00], R26 ;  /* 0x006c001a02007988 */ /* 0x0003e20008000009 */
[----:B0-----:R-:W-:-:S02]  /*16c10*/  PRMT R24, RZ, 0x7610, R24 ;  /* 0x00007610ff187816 */ /* 0x001fc40000000018 */
[----:B----4-:R-:W-:-:S05]  /*16c20*/  IADD3 R68, P2, PT, R4, R68, RZ ;  /* 0x0000004404447210 */ /* 0x010fca0007f5e0ff */
[----:B--2---:R-:W-:Y:S01]  /*16c30*/  IMAD.X R72, R88, 0x1, R72, P2 ;  /* 0x0000000158487824 */ /* 0x004fe200010e0648 */
[----:B------:R-:W-:Y:S01]  /*16c40*/  STL [R1+0x288], R68 ;  /* 0x0002884401007387 */ /* 0x000fe20000100800 */
[----:B-1----:R-:W-:Y:S02]  /*16c50*/  @!P1 IMAD.MOV.U32 R26, RZ, RZ, R68 ;  /* 0x000000ffff1a9224 */ /* 0x002fe400078e0044 */
[----:B------:R-:W-:Y:S01]  /*16c60*/  @!P1 IMAD.MOV.U32 R27, RZ, RZ, R72 ;  /* 0x000000ffff1b9224 */ /* 0x000fe200078e0048 */
[----:B------:R0:W-:Y:S04]  /*16c70*/  STL [R1+0x284], R72 ;  /* 0x0002844801007387 */ /* 0x0001e80000100800 */
[----:B------:R-:W2:Y:S01]  /*16c80*/  LDL.LU R77, [R1+0x304] ;  /* 0x00030400014d7983 */ /* 0x000ea20000300800 */
[----:B---3--:R-:W-:-:S03]  /*16c90*/  IADD3 R0, P2, PT, R4, R0, RZ ;  /* 0x0000000004007210 */ /* 0x008fc60007f5e0ff */
[----:B------:R1:W3:Y:S04]  /*16ca0*/  @!P1 LDG.E.U8 R24, desc[UR18][R26.64] ;  /* 0x000000121a189981 */ /* 0x0002e8000c1e1100 */
[----:B0-----:R-:W4:Y:S04]  /*16cb0*/  LDL.LU R72, [R1+0x344] ;  /* 0x0003440001487983 */ /* 0x001f280000300800 */
[----:B------:R-:W3:Y:S01]  /*16cc0*/  LDL.LU R68, [R1+0x348] ;  /* 0x0003480001447983 */ /* 0x000ee20000300800 */
[----:B-1----:R-:W-:-:S03]  /*16cd0*/  @!P1 IMAD.MOV.U32 R26, RZ, RZ, R0 ;  /* 0x000000ffff1a9224 */ /* 0x002fc600078e0000 */
[----:B------:R-:W-:Y:S01]  /*16ce0*/  STL [R1+0x2c8], R0 ;  /* 0x0002c80001007387 */ /* 0x000fe20000100800 */
[----:B------:R-:W-:-:S04]  /*16cf0*/  IMAD.X R76, R88, 0x1, R76, P2 ;  /* 0x00000001584c7824 */ /* 0x000fc800010e064c */
[----:B------:R-:W-:Y:S01]  /*16d00*/  @!P1 IMAD.MOV.U32 R27, RZ, RZ, R76 ;  /* 0x000000ffff1b9224 */ /* 0x000fe200078e004c */
[----:B------:R0:W-:Y:S04]  /*16d10*/  STL [R1+0x2c4], R76 ;  /* 0x0002c44c01007387 */ /* 0x0001e80000100800 */
[----:B0-----:R-:W4:Y:S04]  /*16d20*/  LDL.LU R76, [R1+0x384] ;  /* 0x00038400014c7983 */ /* 0x001f280000300800 */
[----:B------:R-:W4:Y:S01]  /*16d30*/  LDL.LU R0, [R1+0x388] ;  /* 0x0003880001007983 */ /* 0x000f220000300800 */
[----:B------:R-:W-:-:S02]  /*16d40*/  IADD3 R71, P2, PT, R4, R71, RZ ;  /* 0x0000004704477210 */ /* 0x000fc40007f5e0ff */
[----:B------:R-:W-:Y:S01]  /*16d50*/  PRMT R25, RZ, 0x7610, R25 ;  /* 0x00007610ff197816 */ /* 0x000fe20000000019 */
[----:B------:R-:W-:Y:S04]  /*16d60*/  STS.U8 [R2+UR9+0x7000], R29 ;  /* 0x0070001d02007988 */ /* 0x000fe80008000009 */
[----:B------:R0:W-:Y:S04]  /*16d70*/  STS.U8 [R2+UR9+0x7400], R28 ;  /* 0x0074001c02007988 */ /* 0x0001e80008000009 */
[----:B------:R1:W-:Y:S04]  /*16d80*/  STL [R1+0x308], R71 ;  /* 0x0003084701007387 */ /* 0x0003e80000100800 */
[----:B------:R1:W4:Y:S01]  /*16d90*/  @!P1 LDG.E.U8 R25, desc[UR18][R26.64] ;  /* 0x000000121a199981 */ /* 0x000322000c1e1100 */
[----:B0-----:R-:W-:Y:S01]  /*16da0*/  @!P1 IMAD.MOV.U32 R28, RZ, RZ, R71 ;  /* 0x000000ffff1c9224 */ /* 0x001fe200078e0047 */
[----:B-1----:R-:W-:-:S02]  /*16db0*/  PRMT R26, RZ, 0x7610, R26 ;  /* 0x00007610ff1a7816 */ /* 0x002fc4000000001a */
[----:B------:R-:W-:Y:S04]  /*16dc0*/  STS.U8 [R2+UR9+0x7800], R31 ;  /* 0x0078001f02007988 */ /* 0x000fe80008000009 */
[----:B------:R-:W-:Y:S01]  /*16dd0*/  STS.U8 [R2+UR9+0x7c00], R30 ;  /* 0x007c001e02007988 */ /* 0x000fe20008000009 */
[----:B--2---:R-:W-:-:S05]  /*16de0*/  IMAD.X R77, R88, 0x1, R77, P2 ;  /* 0x00000001584d7824 */ /* 0x004fca00010e064d */
[----:B------:R0:W-:Y:S01]  /*16df0*/  STL [R1+0x304], R77 ;  /* 0x0003044d01007387 */ /* 0x0001e20000100800 */
[----:B---3--:R-:W-:-:S03]  /*16e00*/  IADD3 R68, P2, PT, R4, R68, RZ ;  /* 0x0000004404447210 */ /* 0x008fc60007f5e0ff */
[----:B------:R-:W2:Y:S01]  /*16e10*/  LDL.LU R71, [R1+0x3c4] ;  /* 0x0003c40001477983 */ /* 0x000ea20000300800 */
[----:B------:R-:W-:Y:S02]  /*16e20*/  @!P1 IMAD.MOV.U32 R29, RZ, RZ, R77 ;  /* 0x000000ffff1d9224 */ /* 0x000fe400078e004d */
[----:B----4-:R-:W-:Y:S01]  /*16e30*/  IMAD.X R72, R88, 0x1, R72, P2 ;  /* 0x0000000158487824 */ /* 0x010fe200010e0648 */
[----:B------:R-:W-:Y:S04]  /*16e40*/  STL [R1+0x348], R68 ;  /* 0x0003484401007387 */ /* 0x000fe80000100800 */
[----:B------:R1:W-:Y:S04]  /*16e50*/  STL [R1+0x344], R72 ;  /* 0x0003444801007387 */ /* 0x0003e80000100800 */
[----:B0-----:R-:W3:Y:S04]  /*16e60*/  LDL.LU R77, [R1+0x1f4] ;  /* 0x0001f400014d7983 */ /* 0x001ee80000300800 */
[----:B------:R0:W4:Y:S01]  /*16e70*/  @!P1 LDG.E.U8 R26, desc[UR18][R28.64] ;  /* 0x000000121c1a9981 */ /* 0x000122000c1e1100 */
[----:B------:R-:W-:Y:S01]  /*16e80*/  IADD3 R0, P2, PT, R4, R0, RZ ;  /* 0x0000000004007210 */ /* 0x000fe20007f5e0ff */
[----:B0-----:R-:W-:-:S02]  /*16e90*/  @!P1 IMAD.MOV.U32 R29, RZ, RZ, R72 ;  /* 0x000000ffff1d9224 */ /* 0x001fc400078e0048 */
[----:B-1----:R-:W4:Y:S02]  /*16ea0*/  LDL.LU R72, [R1+0x210] ;  /* 0x0002100001487983 */ /* 0x002f240000300800 */
[----:B------:R-:W-:Y:S02]  /*16eb0*/  IMAD.X R76, R88, 0x1, R76, P2 ;  /* 0x00000001584c7824 */ /* 0x000fe400010e064c */
[----:B------:R-:W-:Y:S01]  /*16ec0*/  STL [R1+0x388], R0 ;  /* 0x0003880001007387 */ /* 0x000fe20000100800 */
[----:B------:R-:W-:Y:S02]  /*16ed0*/  @!P1 IMAD.MOV.U32 R30, RZ, RZ, R0 ;  /* 0x000000ffff1e9224 */ /* 0x000fe400078e0000 */
[----:B------:R-:W-:Y:S01]  /*16ee0*/  @!P1 IMAD.MOV.U32 R31, RZ, RZ, R76 ;  /* 0x000000ffff1f9224 */ /* 0x000fe200078e004c */
[----:B------:R0:W-:Y:S04]  /*16ef0*/  STL [R1+0x384], R76 ;  /* 0x0003844c01007387 */ /* 0x0001e80000100800 */
[----:B------:R-:W4:Y:S04]  /*16f00*/  LDL.LU R78, [R1+0x1f0] ;  /* 0x0001f000014e7983 */ /* 0x000f280000300800 */
[----:B0-----:R-:W4:Y:S04]  /*16f10*/  LDL.LU R76, [R1+0x24c] ;  /* 0x00024c00014c7983 */ /* 0x001f280000300800 */
[----:B------:R-:W4:Y:S01]  /*16f20*/  LDL.LU R0, [R1+0x250] ;  /* 0x0002500001007983 */ /* 0x000f220000300800 */
[----:B------:R-:W-:-:S02]  /*16f30*/  @!P1 IMAD.MOV.U32 R28, RZ, RZ, R68 ;  /* 0x000000ffff1c9224 */ /* 0x000fc400078e0044 */
[----:B------:R-:W0:Y:S01]  /*16f40*/  S2R R68, SR_TID.X ;  /* 0x0000000000447919 */ /* 0x000e220000002100 */
[----:B------:R-:W-:-:S06]  /*16f50*/  PRMT R27, RZ, 0x7610, R27 ;  /* 0x00007610ff1b7816 */ /* 0x000fcc000000001b */
[----:B------:R1:W4:Y:S02]  /*16f60*/  @!P1 LDG.E.U8 R27, desc[UR18][R28.64] ;  /* 0x000000121c1b9981 */ /* 0x000324000c1e1100 */
[----:B-1----:R-:W-:Y:S02]  /*16f70*/  PRMT R28, RZ, 0x7610, R28 ;  /* 0x00007610ff1c7816 */ /* 0x002fe4000000001c */
[----:B------:R-:W-:-:S04]  /*16f80*/  PRMT R29, RZ, 0x7610, R29 ;  /* 0x00007610ff1d7816 */ /* 0x000fc8000000001d */
[----:B------:R1:W4:Y:S01]  /*16f90*/  @!P1 LDG.E.U8 R28, desc[UR18][R30.64] ;  /* 0x000000121e1c9981 */ /* 0x000322000c1e1100 */
[----:B0-----:R-:W-:-:S04]  /*16fa0*/  LOP3.LUT R68, R68, 0x7f, RZ, 0xc0, !PT ;  /* 0x0000007f44447812 */ /* 0x001fc800078ec0ff */
[----:B------:R-:W-:-:S05]  /*16fb0*/  LOP3.LUT R68, R68, 0x10, RZ, 0x3c, !PT ;  /* 0x0000001044447812 */ /* 0x000fca00078e3cff */
[----:B------:R-:W-:Y:S04]  /*16fc0*/  STS.U8 [R68+UR9+0x4080], R33 ;  /* 0x0040802144007988 */ /* 0x000fe80008000009 */
[----:B------:R-:W-:Y:S01]  /*16fd0*/  STS.U8 [R68+UR9+0x4480], R32 ;  /* 0x0044802044007988 */ /* 0x000fe20008000009 */
[----:B--2---:R-:W-:-:S05]  /*16fe0*/  IADD3 R71, P2, PT, R4, R71, RZ ;  /* 0x0000004704477210 */ /* 0x004fca0007f5e0ff */
[----:B------:R-:W-:Y:S01]  /*16ff0*/  STL [R1+0x3c4], R71 ;  /* 0x0003c44701007387 */ /* 0x000fe20000100800 */
[----:B-1----:R-:W-:Y:S02]  /*17000*/  @!P1 IMAD.MOV.U32 R30, RZ, RZ, R71 ;  /* 0x000000ffff1e9224 */ /* 0x002fe400078e0047 */
[----:B---3--:R-:W-:-:S04]  /*17010*/  IMAD.X R77, R88, 0x1, R77, P2 ;  /* 0x00000001584d7824 */ /* 0x008fc800010e064d */
[----:B------:R-:W-:Y:S01]  /*17020*/  @!P1 IMAD.MOV.U32 R31, RZ, RZ, R77 ;  /* 0x000000ffff1f9224 */ /* 0x000fe200078e004d */
[----:B------:R0:W-:Y:S04]  /*17030*/  STL [R1+0x1f4], R77 ;  /* 0x0001f44d01007387 */ /* 0x0001e80000100800 */
[----:B------:R1:W2:Y:S04]  /*17040*/  @!P1 LDG.E.U8 R29, desc[UR18][R30.64] ;  /* 0x000000121e1d9981 */ /* 0x0002a8000c1e1100 */
[----:B0-----:R-:W3:Y:S04]  /*17050*/  LDL.LU R77, [R1+0x28c] ;  /* 0x00028c00014d7983 */ /* 0x001ee80000300800 */
[----:B------:R-:W2:Y:S01]  /*17060*/  LDL.LU R71, [R1+0x290] ;  /* 0x0002900001477983 */ /* 0x000ea20000300800 */
[----:B----4-:R-:W-:-:S02]  /*17070*/  IADD3 R72, P2, PT, R4, R72, RZ ;  /* 0x0000004804487210 */ /* 0x010fc40007f5e0ff */
[----:B-1----:R-:W-:-:S03]  /*17080*/  PRMT R30, RZ, 0x7610, R30 ;  /* 0x00007610ff1e7816 */ /* 0x002fc6000000001e */
[----:B------:R0:W-:Y:S01]  /*17090*/  STL [R1+0x210], R72 ;  /* 0x0002104801007387 */ /* 0x0001e20000100800 */
[----:B------:R-:W-:Y:S02]  /*170a0*/  @!P1 IMAD.MOV.U32 R32, RZ, RZ, R72 ;  /* 0x000000ffff209224 */ /* 0x000fe400078e0048 */
[----:B------:R-:W-:-:S04]  /*170b0*/  IMAD.X R78, R88, 0x1, R78, P2 ;  /* 0x00000001584e7824 */ /* 0x000fc800010e064e */
[----:B------:R-:W-:Y:S01]  /*170c0*/  @!P1 IMAD.MOV.U32 R33, RZ, RZ, R78 ;  /* 0x000000ffff219224 */ /* 0x000fe200078e004e */
[----:B------:R-:W-:Y:S04]  /*170d0*/  STL [R1+0x1f0], R78 ;  /* 0x0001f04e01007387 */ /* 0x000fe80000100800 */
[----:B0-----:R-:W4:Y:S01]  /*170e0*/  LDL.LU R72, [R1+0x2d0] ;  /* 0x0002d00001487983 */ /* 0x001f220000300800 */
[----:B------:R-:W-:-:S03]  /*170f0*/  IADD3 R0, P2, PT, R4, R0, RZ ;  /* 0x0000000004007210 */ /* 0x000fc60007f5e0ff */
[----:B------:R0:W4:Y:S02]  /*17100*/  @!P1 LDG.E.U8 R30, desc[UR18][R32.64] ;  /* 0x00000012201e9981 */ /* 0x000124000c1e1100 */
[----:B------:R-:W-:Y:S02]  /*17110*/  IMAD.X R76, R88, 0x1, R76, P2 ;  /* 0x00000001584c7824 */ /* 0x000fe400010e064c */
[----:B------:R-:W-:Y:S04]  /*17120*/  STL [R1+0x250], R0 ;  /* 0x0002500001007387 */ /* 0x000fe80000100800 */
[----:B------:R1:W-:Y:S01]  /*17130*/  STL [R1+0x24c], R76 ;  /* 0x00024c4c01007387 */ /* 0x0003e20000100800 */
[----:B0-----:R-:W-:-:S03]  /*17140*/  @!P1 IMAD.MOV.U32 R33, RZ, RZ, R76 ;  /* 0x000000ffff219224 */ /* 0x001fc600078e004c */
[----:B-1----:R-:W4:Y:S01]  /*17150*/  LDL.LU R76, [R1+0x2cc] ;  /* 0x0002cc00014c7983 */ /* 0x002f220000300800 */
[----:B------:R-:W-:Y:S01]  /*17160*/  PRMT R31, RZ, 0x7610, R31 ;  /* 0x00007610ff1f7816 */ /* 0x000fe2000000001f */
[----:B------:R-:W-:Y:S02]  /*17170*/  @!P1 IMAD.MOV.U32 R32, RZ, RZ, R0 ;  /* 0x000000ffff209224 */ /* 0x000fe400078e0000 */
[----:B------:R-:W4:Y:S04]  /*17180*/  LDL.LU R0, [R1+0x310] ;  /* 0x0003100001007983 */ /* 0x000f280000300800 */
[----:B------:R-:W-:Y:S04]  /*17190*/  STS.U8 [R68+UR9+0x4880], R35 ;  /* 0x0048802344007988 */ /* 0x000fe80008000009 */
[----:B------:R0:W4:Y:S04]  /*171a0*/  @!P1 LDG.E.U8 R31, desc[UR18][R32.64] ;  /* 0x00000012201f9981 */ /* 0x000128000c1e1100 */
[----:B------:R1:W-:Y:S01]  /*171b0*/  STS.U8 [R68+UR9+0x4c80], R34 ;  /* 0x004c802244007988 */ /* 0x0003e20008000009 */
[----:B0-----:R-:W-:-:S02]  /*171c0*/  PRMT R32, RZ, 0x7610, R32 ;  /* 0x00007610ff207816 */ /* 0x001fc40000000020 */
[----:B--2---:R-:W-:-:S05]  /*171d0*/  IADD3 R71, P2, PT, R4, R71, RZ ;  /* 0x0000004704477210 */ /* 0x004fca0007f5e0ff */
[----:B---3--:R-:W-:Y:S01]  /*171e0*/  IMAD.X R77, R88, 0x1, R77, P2 ;  /* 0x00000001584d7824 */ /* 0x008fe200010e064d */
[----:B------:R-:W-:Y:S01]  /*171f0*/  STL [R1+0x290], R71 ;  /* 0x0002904701007387 */ /* 0x000fe20000100800 */
[----:B-1----:R-:W-:Y:S02]  /*17200*/  @!P1 IMAD.MOV.U32 R34, RZ, RZ, R71 ;  /* 0x000000ffff229224 */ /* 0x002fe400078e0047 */
[----:B------:R-:W-:Y:S01]  /*17210*/  @!P1 IMAD.MOV.U32 R35, RZ, RZ, R77 ;  /* 0x000000ffff239224 */ /* 0x000fe200078e004d */
[----:B------:R0:W-:Y:S04]  /*17220*/  STL [R1+0x28c], R77 ;  /* 0x00028c4d01007387 */ /* 0x0001e80000100800 */
[----:B------:R1:W2:Y:S04]  /*17230*/  @!P1 LDG.E.U8 R32, desc[UR18][R34.64] ;  /* 0x0000001222209981 */ /* 0x0002a8000c1e1100 */
[----:B0-----:R-:W3:Y:S01]  /*17240*/  LDL.LU R77, [R1+0x30c] ;  /* 0x00030c00014d7983 */ /* 0x001ee20000300800 */
[----:B----4-:R-:W-:-:S03]  /*17250*/  IADD3 R72, P2, PT, R4, R72, RZ ;  /* 0x0000004804487210 */ /* 0x010fc60007f5e0ff */
[----:B------:R-:W4:Y:S04]  /*17260*/  LDL.LU R78, [R1+0x34c] ;  /* 0x00034c00014e7983 */ /* 0x000f280000300800 */
[----:B------:R-:W2:Y:S01]  /*17270*/  LDL.LU R71, [R1+0x350] ;  /* 0x0003500001477983 */ /* 0x000ea20000300800 */
        /* <DEDUP_REMOVED lines=10> */
[----:B------:R-:W-:Y:S04]  /*17320*/  STL [R1+0x310], R0 ;  /* 0x0003100001007387 */ /* 0x000fe80000100800 */
[----:B------:R0:W-:Y:S04]  /*17330*/  STS.U8 [R68+UR9+0x5480], R36 ;  /* 0x0054802444007988 */ /* 0x0001e80008000009 */
[----:B------:R1:W4:Y:S01]  /*17340*/  @!P1 LDG.E.U8 R33, desc[UR18][R34.64] ;  /* 0x0000001222219981 */ /* 0x000322000c1e1100 */
[----:B0-----:R-:W-:Y:S01]  /*17350*/  @!P1 IMAD.MOV.U32 R36, RZ, RZ, R0 ;  /* 0x000000ffff249224 */ /* 0x001fe200078e0000 */
[----:B-1----:R-:W-:-:S02]  /*17360*/  PRMT R34, RZ, 0x7610, R34 ;  /* 0x00007610ff227816 */ /* 0x002fc40000000022 */
[----:B------:R-:W-:Y:S01]  /*17370*/  STS.U8 [R68+UR9+0x5880], R39 ;  /* 0x0058802744007988 */ /* 0x000fe20008000009 */
[----:B---3--:R-:W-:-:S04]  /*17380*/  IMAD.X R77, R88, 0x1, R77, P2 ;  /* 0x00000001584d7824 */ /* 0x008fc800010e064d */
[----:B------:R-:W-:Y:S01]  /*17390*/  @!P1 IMAD.MOV.U32 R37, RZ, RZ, R77 ;  /* 0x000000ffff259224 */ /* 0x000fe200078e004d */
[----:B------:R0:W-:Y:S01]  /*173a0*/  STL [R1+0x30c], R77 ;  /* 0x00030c4d01007387 */ /* 0x0001e20000100800 */
[----:B--2---:R-:W-:-:S03]  /*173b0*/  IADD3 R71, P2, PT, R4, R71, RZ ;  /* 0x0000004704477210 */ /* 0x004fc60007f5e0ff */
[----:B------:R1:W2:Y:S02]  /*173c0*/  @!P1 LDG.E.U8 R34, desc[UR18][R36.64] ;  /* 0x0000001224229981 */ /* 0x0002a4000c1e1100 */
[----:B----4-:R-:W-:Y:S02]  /*173d0*/  IMAD.X R78, R88, 0x1, R78, P2 ;  /* 0x00000001584e7824 */ /* 0x010fe400010e064e */
[----:B0-----:R-:W3:Y:S04]  /*173e0*/  LDL.LU R77, [R1+0x1fc] ;  /* 0x0001fc00014d7983 */ /* 0x001ee80000300800 */
[----:B------:R-:W4:Y:S01]  /*173f0*/  LDL.LU R0, [R1+0x3c8] ;  /* 0x0003c80001007983 */ /* 0x000f220000300800 */
[----:B-1----:R-:W-:-:S03]  /*17400*/  @!P1 IMAD.MOV.U32 R36, RZ, RZ, R71 ;  /* 0x000000ffff249224 */ /* 0x002fc600078e0047 */
[----:B------:R0:W-:Y:S04]  /*17410*/  STL [R1+0x350], R71 ;  /* 0x0003504701007387 */ /* 0x0001e80000100800 */
[----:B------:R-:W-:Y:S04]  /*17420*/  STL [R1+0x34c], R78 ;  /* 0x00034c4e01007387 */ /* 0x000fe80000100800 */
[----:B0-----:R-:W2:Y:S01]  /*17430*/  LDL.LU R71, [R1+0x218] ;  /* 0x0002180001477983 */ /* 0x001ea20000300800 */
[----:B------:R-:W-:-:S05]  /*17440*/  IADD3 R72, P2, PT, R4, R72, RZ ;  /* 0x0000004804487210 */ /* 0x000fca0007f5e0ff */
[----:B------:R-:W-:Y:S01]  /*17450*/  IMAD.X R76, R88, 0x1, R76, P2 ;  /* 0x00000001584c7824 */ /* 0x000fe200010e064c */
[----:B------:R-:W-:Y:S03]  /*17460*/  STL [R1+0x390], R72 ;  /* 0x0003904801007387 */ /* 0x000fe60000100800 */
[----:B------:R-:W-:Y:S01]  /*17470*/  @!P1 IMAD.MOV.U32 R39, RZ, RZ, R76 ;  /* 0x000000ffff279224 */ /* 0x000fe200078e004c */
[----:B------:R0:W-:Y:S04]  /*17480*/  STL [R1+0x38c], R76 ;  /* 0x00038c4c01007387 */ /* 0x0001e80000100800 */
[----:B0-----:R-:W2:Y:S01]  /*17490*/  LDL.LU R76, [R1+0x214] ;  /* 0x00021400014c7983 */ /* 0x001ea20000300800 */
[----:B------:R-:W-:Y:S01]  /*174a0*/  PRMT R35, RZ, 0x7610, R35 ;  /* 0x00007610ff237816 */ /* 0x000fe20000000023 */
[----:B------:R-:W-:-:S02]  /*174b0*/  @!P1 IMAD.MOV.U32 R37, RZ, RZ, R78 ;  /* 0x000000ffff259224 */ /* 0x000fc400078e004e */
[----:B------:R0:W-:Y:S04]  /*174c0*/  STS.U8 [R68+UR9+0x5c80], R38 ;  /* 0x005c802644007988 */ /* 0x0001e80008000009 */
[----:B------:R1:W2:Y:S01]  /*174d0*/  @!P1 LDG.E.U8 R35, desc[UR18][R36.64] ;  /* 0x0000001224239981 */ /* 0x0002a2000c1e1100 */
[----:B0-----:R-:W-:-:S03]  /*174e0*/  @!P1 IMAD.MOV.U32 R38, RZ, RZ, R72 ;  /* 0x000000ffff269224 */ /* 0x001fc600078e0048 */
[----:B------:R-:W2:Y:S01]  /*174f0*/  LDL.LU R72, [R1+0x258] ;  /* 0x0002580001487983 */ /* 0x000ea20000300800 */
[----:B-1----:R-:W-:-:S06]  /*17500*/  PRMT R36, RZ, 0x7610, R36 ;  /* 0x00007610ff247816 */ /* 0x002fcc0000000024 */
[----:B------:R0:W2:Y:S04]  /*17510*/  @!P1 LDG.E.U8 R36, desc[UR18][R38.64] ;  /* 0x0000001226249981 */ /* 0x0000a8000c1e1100 */
[----:B------:R-:W-:Y:S04]  /*17520*/  STS.U8 [R68+UR9+0x6080], R41 ;  /* 0x0060802944007988 */ /* 0x000fe80008000009 */
[----:B------:R-:W-:Y:S01]  /*17530*/  STS.U8 [R68+UR9+0x6480], R40 ;  /* 0x0064802844007988 */ /* 0x000fe20008000009 */
[----:B----4-:R-:W-:-:S05]  /*17540*/  IADD3 R0, P2, PT, R4, R0, RZ ;  /* 0x0000000004007210 */ /* 0x010fca0007f5e0ff */
[----:B---3--:R-:W-:Y:S01]  /*17550*/  IMAD.X R77, R88, 0x1, R77, P2 ;  /* 0x00000001584d7824 */ /* 0x008fe200010e064d */
[----:B------:R-:W-:Y:S03]  /*17560*/  STL [R1+0x3c8], R0 ;  /* 0x0003c80001007387 */ /* 0x000fe60000100800 */
[----:B0-----:R-:W-:Y:S01]  /*17570*/  @!P1 IMAD.MOV.U32 R39, RZ, RZ, R77 ;  /* 0x000000ffff279224 */ /* 0x001fe200078e004d */
[----:B------:R0:W-:Y:S01]  /*17580*/  STL [R1+0x1fc], R77 ;  /* 0x0001fc4d01007387 */ /* 0x0001e20000100800 */
[----:B--2---:R-:W-:Y:S01]  /*17590*/  IADD3 R71, P2, PT, R4, R71, RZ ;  /* 0x0000004704477210 */ /* 0x004fe20007f5e0ff */
[----:B------:R-:W-:Y:S02]  /*175a0*/  @!P1 IMAD.MOV.U32 R38, RZ, RZ, R0 ;  /* 0x000000ffff269224 */ /* 0x000fe400078e0000 */
[----:B0-----:R-:W2:Y:S04]  /*175b0*/  LDL.LU R77, [R1+0x254] ;  /* 0x00025400014d7983 */ /* 0x001ea80000300800 */
[----:B------:R-:W3:Y:S04]  /*175c0*/  LDL.LU R78, [R1+0x294] ;  /* 0x00029400014e7983 */ /* 0x000ee80000300800 */
[----:B------:R-:W4:Y:S01]  /*175d0*/  LDL.LU R0, [R1+0x298] ;  /* 0x0002980001007983 */ /* 0x000f220000300800 */
[----:B------:R-:W-:-:S03]  /*175e0*/  @!P1 IMAD.MOV.U32 R40, RZ, RZ, R71 ;  /* 0x000000ffff289224 */ /* 0x000fc600078e0047 */
[----:B------:R-:W-:Y:S01]  /*175f0*/  STL [R1+0x218], R71 ;  /* 0x0002184701007387 */ /* 0x000fe20000100800 */
[----:B------:R-:W-:-:S04]  /*17600*/  IMAD.X R76, R88, 0x1, R76, P2 ;  /* 0x00000001584c7824 */ /* 0x000fc800010e064c */
[----:B------:R-:W-:Y:S01]  /*17610*/  @!P1 IMAD.MOV.U32 R41, RZ, RZ, R76 ;  /* 0x000000ffff299224 */ /* 0x000fe200078e004c */
[----:B------:R0:W-:Y:S04]  /*17620*/  STL [R1+0x214], R76 ;  /* 0x0002144c01007387 */ /* 0x0001e80000100800 */
[----:B0-----:R-:W3:Y:S04]  /*17630*/  LDL.LU R76, [R1+0x2d4] ;  /* 0x0002d400014c7983 */ /* 0x001ee80000300800 */
[----:B------:R-:W3:Y:S01]  /*17640*/  LDL.LU R71, [R1+0x2d8] ;  /* 0x0002d80001477983 */ /* 0x000ee20000300800 */
[----:B------:R-:W-:-:S02]  /*17650*/  PRMT R37, RZ, 0x7610, R37 ;  /* 0x00007610ff257816 */ /* 0x000fc40000000025 */
[----:B------:R-:W-:-:S04]  /*17660*/  IADD3 R72, P2, PT, R4, R72, RZ ;  /* 0x0000004804487210 */ /* 0x000fc80007f5e0ff */
[----:B------:R0:W3:Y:S04]  /*17670*/  @!P1 LDG.E.U8 R37, desc[UR18][R38.64] ;  /* 0x0000001226259981 */ /* 0x0000e8000c1e1100 */
[----:B------:R-:W-:Y:S01]  /*17680*/  STL [R1+0x258], R72 ;  /* 0x0002584801007387 */ /* 0x000fe20000100800 */
[----:B0-----:R-:W-:Y:S02]  /*17690*/  PRMT R38, RZ, 0x7610, R38 ;  /* 0x00007610ff267816 */ /* 0x001fe40000000026 */
[----:B------:R-:W-:-:S04]  /*176a0*/  PRMT R39, RZ, 0x7610, R39 ;  /* 0x00007610ff277816 */ /* 0x000fc80000000027 */
[----:B------:R0:W3:Y:S04]  /*176b0*/  @!P1 LDG.E.U8 R38, desc[UR18][R40.64] ;  /* 0x0000001228269981 */ /* 0x0000e8000c1e1100 */
[----:B------:R-:W-:Y:S01]  /*176c0*/  STS.U8 [R68+UR9+0x6880], R43 ;  /* 0x0068802b44007988 */ /* 0x000fe20008000009 */
[----:B0-----:R-:W-:-:S03]  /*176d0*/  @!P1 IMAD.MOV.U32 R40, RZ, RZ, R72 ;  /* 0x000000ffff289224 */ /* 0x001fc600078e0048 */
[----:B------:R-:W-:Y:S01]  /*176e0*/  STS.U8 [R68+UR9+0x6c80], R42 ;  /* 0x006c802a44007988 */ /* 0x000fe20008000009 */
[----:B--2---:R-:W-:-:S04]  /*176f0*/  IMAD.X R77, R88, 0x1, R77, P2 ;  /* 0x00000001584d7824 */ /* 0x004fc800010e064d */
[----:B------:R-:W-:Y:S01]  /*17700*/  @!P1 IMAD.MOV.U32 R41, RZ, RZ, R77 ;  /* 0x000000ffff299224 */ /* 0x000fe200078e004d */
[----:B------:R0:W-:Y:S01]  /*17710*/  STL [R1+0x254], R77 ;  /* 0x0002544d01007387 */ /* 0x0001e20000100800 */
[----:B----4-:R-:W-:-:S03]  /*17720*/  IADD3 R0, P2, PT, R4, R0, RZ ;  /* 0x0000000004007210 */ /* 0x010fc60007f5e0ff */
[----:B------:R1:W2:Y:S02]  /*17730*/  @!P1 LDG.E.U8 R39, desc[UR18][R40.64] ;  /* 0x0000001228279981 */ /* 0x0002a4000c1e1100 */
[----:B---3--:R-:W-:Y:S02]  /*17740*/  IMAD.X R78, R88, 0x1, R78, P2 ;  /* 0x00000001584e7824 */ /* 0x008fe400010e064e */
[----:B0-----:R-:W3:Y:S04]  /*17750*/  LDL.LU R77, [R1+0x314] ;  /* 0x00031400014d7983 */ /* 0x001ee80000300800 */
[----:B------:R-:W4:Y:S01]  /*17760*/  LDL.LU R72, [R1+0x318] ;  /* 0x0003180001487983 */ /* 0x000f220000300800 */
[----:B-1----:R-:W-:Y:S01]  /*17770*/  PRMT R40, RZ, 0x7610, R40 ;  /* 0x00007610ff287816 */ /* 0x002fe20000000028 */
[----:B------:R-:W-:-:S02]  /*17780*/  @!P1 IMAD.MOV.U32 R42, RZ, RZ, R0 ;  /* 0x000000ffff2a9224 */ /* 0x000fc400078e0000 */
[----:B------:R0:W-:Y:S01]  /*17790*/  STL [R1+0x298], R0 ;  /* 0x0002980001007387 */ /* 0x0001e20000100800 */
[----:B------:R-:W-:-:S03]  /*177a0*/  @!P1 IMAD.MOV.U32 R43, RZ, RZ, R78 ;  /* 0x000000ffff2b9224 */ /* 0x000fc600078e004e */
[----:B------:R-:W-:Y:S04]  /*177b0*/  STL [R1+0x294], R78 ;  /* 0x0002944e01007387 */ /* 0x000fe80000100800 */
[----:B------:R1:W2:Y:S04]  /*177c0*/  @!P1 LDG.E.U8 R40, desc[UR18][R42.64] ;  /* 0x000000122a289981 */ /* 0x0002a8000c1e1100 */
[----:B0-----:R-:W2:Y:S01]  /*177d0*/  LDL.LU R0, [R1+0x358] ;  /* 0x0003580001007983 */ /* 0x001ea20000300800 */
[----:B------:R-:W-:-:S05]  /*177e0*/  IADD3 R71, P2, PT, R4, R71, RZ ;  /* 0x0000004704477210 */ /* 0x000fca0007f5e0ff */
[----:B------:R-:W-:Y:S01]  /*177f0*/  IMAD.X R76, R88, 0x1, R76, P2 ;  /* 0x00000001584c7824 */ /* 0x000fe200010e064c */
[----:B------:R-:W-:Y:S03]  /*17800*/  STL [R1+0x2d8], R71 ;  /* 0x0002d84701007387 */ /* 0x000fe60000100800 */
[----:B-1----:R-:W-:Y:S01]  /*17810*/  @!P1 IMAD.MOV.U32 R43, RZ, RZ, R76 ;  /* 0x000000ffff2b9224 */ /* 0x002fe200078e004c */
[----:B------:R0:W-:Y:S04]  /*17820*/  STL [R1+0x2d4], R76 ;  /* 0x0002d44c01007387 */ /* 0x0001e80000100800 */
[----:B0-----:R-:W2:Y:S01]  /*17830*/  LDL.LU R76, [R1+0x354] ;  /* 0x00035400014c7983 */ /* 0x001ea20000300800 */
[----:B------:R-:W-:Y:S01]  /*17840*/  PRMT R41, RZ, 0x7610, R41 ;  /* 0x00007610ff297816 */ /* 0x000fe20000000029 */
[----:B------:R-:W-:-:S02]  /*17850*/  @!P1 IMAD.MOV.U32 R42, RZ, RZ, R71 ;  /* 0x000000ffff2a9224 */ /* 0x000fc400078e0047 */
[----:B------:R-:W2:Y:S04]  /*17860*/  LDL.LU R71, [R1+0x398] ;  /* 0x0003980001477983 */ /* 0x000ea80000300800 */
[----:B------:R-:W-:Y:S04]  /*17870*/  STS.U8 [R68+UR9+0x7080], R45 ;  /* 0x0070802d44007988 */ /* 0x000fe80008000009 */
[----:B------:R0:W2:Y:S04]  /*17880*/  @!P1 LDG.E.U8 R41, desc[UR18][R42.64] ;  /* 0x000000122a299981 */ /* 0x0000a8000c1e1100 */
[----:B------:R1:W-:Y:S01]  /*17890*/  STS.U8 [R68+UR9+0x7480], R44 ;  /* 0x0074802c44007988 */ /* 0x0003e20008000009 */
[----:B0-----:R-:W-:-:S02]  /*178a0*/  PRMT R42, RZ, 0x7610, R42 ;  /* 0x00007610ff2a7816 */ /* 0x001fc4000000002a */
[----:B----4-:R-:W-:-:S05]  /*178b0*/  IADD3 R72, P2, PT, R4, R72, RZ ;  /* 0x0000004804487210 */ /* 0x010fca0007f5e0ff */
[----:B---3--:R-:W-:Y:S01]  /*178c0*/  IMAD.X R77, R88, 0x1, R77, P2 ;  /* 0x00000001584d7824 */ /* 0x008fe200010e064d */
[----:B------:R-:W-:Y:S01]  /*178d0*/  STL [R1+0x318], R72 ;  /* 0x0003184801007387 */ /* 0x000fe20000100800 */
[----:B-1----:R-:W-:Y:S02]  /*178e0*/  @!P1 IMAD.MOV.U32 R44, RZ, RZ, R72 ;  /* 0x000000ffff2c9224 */ /* 0x002fe400078e0048 */
[----:B------:R-:W-:Y:S01]  /*178f0*/  @!P1 IMAD.MOV.U32 R45, RZ, RZ, R77 ;  /* 0x000000ffff2d9224 */ /* 0x000fe200078e004d */
[----:B------:R0:W-:Y:S04]  /*17900*/  STL [R1+0x314], R77 ;  /* 0x0003144d01007387 */ /* 0x0001e80000100800 */
[----:B------:R-:W3:Y:S01]  /*17910*/  LDL.LU R78, [R1+0x394] ;  /* 0x00039400014e7983 */ /* 0x000ee20000300800 */
[----:B--2---:R-:W-:-:S03]  /*17920*/  IADD3 R0, P2, PT, R4, R0, RZ ;  /* 0x0000000004007210 */ /* 0x004fc60007f5e0ff */
[----:B------:R1:W2:Y:S04]  /*17930*/  @!P1 LDG.E.U8 R42, desc[UR18][R44.64] ;  /* 0x000000122c2a9981 */ /* 0x0002a8000c1e1100 */
[----:B0-----:R-:W4:Y:S04]  /*17940*/  LDL.LU R77, [R1+0x200] ;  /* 0x00020000014d7983 */ /* 0x001f280000300800 */
[----:B------:R-:W2:Y:S01]  /*17950*/  LDL.LU R72, [R1+0x3cc] ;  /* 0x0003cc0001487983 */ /* 0x000ea20000300800 */
[----:B-1----:R-:W-:-:S03]  /*17960*/  @!P1 IMAD.MOV.U32 R44, RZ, RZ, R0 ;  /* 0x000000ffff2c9224 */ /* 0x002fc600078e0000 */
[----:B------:R0:W-:Y:S01]  /*17970*/  STL [R1+0x358], R0 ;  /* 0x0003580001007387 */ /* 0x0001e20000100800 */
[----:B------:R-:W-:-:S05]  /*17980*/  IMAD.X R76, R88, 0x1, R76, P2 ;  /* 0x00000001584c7824 */ /* 0x000fca00010e064c */
[----:B------:R1:W-:Y:S04]  /*17990*/  STL [R1+0x354], R76 ;  /* 0x0003544c01007387 */ /* 0x0003e80000100800 */
[----:B0-----:R-:W4:Y:S01]  /*179a0*/  LDL.LU R0, [R1+0x220] ;  /* 0x0002200001007983 */ /* 0x001f220000300800 */
[----:B------:R-:W-:-:S03]  /*179b0*/  @!P1 IMAD.MOV.U32 R45, RZ, RZ, R76 ;  /* 0x000000ffff2d9224 */ /* 0x000fc600078e004c */
[----:B-1----:R-:W4:Y:S01]  /*179c0*/  LDL.LU R76, [R1+0x21c] ;  /* 0x00021c00014c7983 */ /* 0x002f220000300800 */
[----:B------:R-:W-:Y:S02]  /*179d0*/  IADD3 R71, P2, PT, R4, R71, RZ ;  /* 0x0000004704477210 */ /* 0x000fe40007f5e0ff */
[----:B------:R-:W-:Y:S01]  /*179e0*/  PRMT R43, RZ, 0x7610, R43 ;  /* 0x00007610ff2b7816 */ /* 0x000fe2000000002b */
[----:B------:R-:W-:Y:S04]  /*179f0*/  STS.U8 [R68+UR9+0x7880], R47 ;  /* 0x0078802f44007988 */ /* 0x000fe80008000009 */
[----:B------:R0:W-:Y:S04]  /*17a00*/  STS.U8 [R68+UR9+0x7c80], R46 ;  /* 0x007c802e44007988 */ /* 0x0001e80008000009 */
[----:B------:R1:W4:Y:S04]  /*17a10*/  @!P1 LDG.E.U8 R43, desc[UR18][R44.64] ;  /* 0x000000122c2b9981 */ /* 0x000328000c1e1100 */
[----:B------:R3:W-:Y:S01]  /*17a20*/  STL [R1+0x398], R71 ;  /* 0x0003984701007387 */ /* 0x0007e20000100800 */
[----:B0-----:R-:W-:Y:S01]  /*17a30*/  @!P1 IMAD.MOV.U32 R46, RZ, RZ, R71 ;  /* 0x000000ffff2e9224 */ /* 0x001fe200078e0047 */
[----:B-1----:R-:W-:-:S02]  /*17a40*/  PRMT R44, RZ, 0x7610, R44 ;  /* 0x00007610ff2c7816 */ /* 0x002fc4000000002c */
[----:B------:R-:W-:Y:S01]  /*17a50*/  PRMT R45, RZ, 0x7610, R45 ;  /* 0x00007610ff2d7816 */ /* 0x000fe2000000002d */
[----:B---3--:R-:W-:-:S04]  /*17a60*/  IMAD.X R78, R88, 0x1, R78, P2 ;  /* 0x00000001584e7824 */ /* 0x008fc800010e064e */
[----:B------:R-:W-:Y:S01]  /*17a70*/  @!P1 IMAD.MOV.U32 R47, RZ, RZ, R78 ;  /* 0x000000ffff2f9224 */ /* 0x000fe200078e004e */
[----:B------:R-:W-:Y:S04]  /*17a80*/  STL [R1+0x394], R78 ;  /* 0x0003944e01007387 */ /* 0x000fe80000100800 */
[----:B------:R-:W3:Y:S01]  /*17a90*/  LDL.LU R71, [R1+0x260] ;  /* 0x0002600001477983 */ /* 0x000ee20000300800 */
[----:B--2---:R-:W-:-:S03]  /*17aa0*/  IADD3 R72, P2, PT, R4, R72, RZ ;  /* 0x0000004804487210 */ /* 0x004fc60007f5e0ff */
[----:B------:R0:W2:Y:S02]  /*17ab0*/  @!P1 LDG.E.U8 R44, desc[UR18][R46.64] ;  /* 0x000000122e2c9981 */ /* 0x0000a4000c1e1100 */
[----:B----4-:R-:W-:Y:S02]  /*17ac0*/  IMAD.X R77, R88, 0x1, R77, P2 ;  /* 0x00000001584d7824 */ /* 0x010fe400010e064d */
[----:B------:R-:W-:Y:S04]  /*17ad0*/  STL [R1+0x3cc], R72 ;  /* 0x0003cc4801007387 */ /* 0x000fe80000100800 */
[----:B------:R1:W-:Y:S01]  /*17ae0*/  STL [R1+0x200], R77 ;  /* 0x0002004d01007387 */ /* 0x0003e20000100800 */
[----:B0-----:R-:W-:Y:S02]  /*17af0*/  @!P1 IMAD.MOV.U32 R46, RZ, RZ, R72 ;  /* 0x000000ffff2e9224 */ /* 0x001fe400078e0048 */
[----:B------:R-:W-:-:S05]  /*17b00*/  @!P1 IMAD.MOV.U32 R47, RZ, RZ, R77 ;  /* 0x000000ffff2f9224 */ /* 0x000fca00078e004d */
[----:B------:R0:W4:Y:S04]  /*17b10*/  @!P1 LDG.E.U8 R45, desc[UR18][R46.64] ;  /* 0x000000122e2d9981 */ /* 0x000128000c1e1100 */
[----:B-1----:R-:W2:Y:S04]  /*17b20*/  LDL.LU R77, [R1+0x25c] ;  /* 0x00025c00014d7983 */ /* 0x002ea80000300800 */
[----:B------:R-:W4:Y:S01]  /*17b30*/  LDL.LU R72, [R1+0x2a0] ;  /* 0x0002a00001487983 */ /* 0x000f220000300800 */
[----:B------:R-:W-:-:S05]  /*17b40*/  IADD3 R0, P2, PT, R4, R0, RZ ;  /* 0x0000000004007210 */ /* 0x000fca0007f5e0ff */
[----:B------:R-:W-:Y:S01]  /*17b50*/  IMAD.X R76, R88, 0x1, R76, P2 ;  /* 0x00000001584c7824 */ /* 0x000fe200010e064c */
[----:B------:R-:W-:Y:S03]  /*17b60*/  STL [R1+0x220], R0 ;  /* 0x0002200001007387 */ /* 0x000fe60000100800 */
[----:B0-----:R-:W-:Y:S01]  /*17b70*/  @!P1 IMAD.MOV.U32 R47, RZ, RZ, R76 ;  /* 0x000000ffff2f9224 */ /* 0x001fe200078e004c */
[----:B------:R0:W-:Y:S04]  /*17b80*/  STL [R1+0x21c], R76 ;  /* 0x00021c4c01007387 */ /* 0x0001e80000100800 */
[----:B0-----:R-:W4:Y:S01]  /*17b90*/  LDL.LU R76, [R1+0x29c] ;  /* 0x00029c00014c7983 */ /* 0x001f220000300800 */
[----:B------:R-:W0:Y:S01]  /*17ba0*/  S2R R68, SR_TID.X ;  /* 0x0000000000447919 */ /* 0x000e220000002100 */
[----:B------:R-:W-:-:S02]  /*17bb0*/  @!P1 IMAD.MOV.U32 R46, RZ, RZ, R0 ;  /* 0x000000ffff2e9224 */ /* 0x000fc400078e0000 */
[----:B------:R-:W4:Y:S04]  /*17bc0*/  LDL.LU R78, [R1+0x2dc] ;  /* 0x0002dc00014e7983 */ /* 0x000f280000300800 */
[----:B------:R-:W4:Y:S01]  /*17bd0*/  LDL.LU R0, [R1+0x2e0] ;  /* 0x0002e00001007983 */ /* 0x000f220000300800 */
[----:B0-----:R-:W-:-:S04]  /*17be0*/  LOP3.LUT R68, R68, 0x7f, RZ, 0xc0, !PT ;  /* 0x0000007f44447812 */ /* 0x001fc800078ec0ff */
[----:B------:R-:W-:-:S05]  /*17bf0*/  LOP3.LUT R68, R68, 0x20, RZ, 0x3c, !PT ;  /* 0x0000002044447812 */ /* 0x000fca00078e3cff */
[----:B------:R-:W-:Y:S04]  /*17c00*/  STS.U8 [R68+UR9+0x4100], R59 ;  /* 0x0041003b44007988 */ /* 0x000fe80008000009 */
[----:B------:R0:W-:Y:S04]  /*17c10*/  STS.U8 [R68+UR9+0x4500], R49 ;  /* 0x0045003144007988 */ /* 0x0001e80008000009 */
[----:B------:R1:W-:Y:S01]  /*17c20*/  STS.U8 [R68+UR9+0x4900], R50 ;  /* 0x0049003244007988 */ /* 0x0003e20008000009 */
[----:B0-----:R-:W-:Y:S02]  /*17c30*/  PRMT R49, RZ, 0x7610, R49 ;  /* 0x00007610ff317816 */ /* 0x001fe40000000031 */
[----:B-1----:R-:W-:-:S04]  /*17c40*/  PRMT R50, RZ, 0x7610, R50 ;  /* 0x00007610ff327816 */ /* 0x002fc80000000032 */
[----:B------:R0:W4:Y:S01]  /*17c50*/  @!P1 LDG.E.U8 R49, desc[UR18][R46.64] ;  /* 0x000000122e319981 */ /* 0x000122000c1e1100 */
[----:B---3--:R-:W-:-:S05]  /*17c60*/  IADD3 R71, P2, PT, R4, R71, RZ ;  /* 0x0000004704477210 */ /* 0x008fca0007f5e0ff */
[----:B------:R-:W-:Y:S01]  /*17c70*/  STL [R1+0x260], R71 ;  /* 0x0002604701007387 */ /* 0x000fe20000100800 */
[----:B0-----:R-:W-:Y:S02]  /*17c80*/  @!P1 IMAD.MOV.U32 R46, RZ, RZ, R71 ;  /* 0x000000ffff2e9224 */ /* 0x001fe400078e0047 */
[----:B--2---:R-:W-:Y:S01]  /*17c90*/  IMAD.X R77, R88, 0x1, R77, P2 ;  /* 0x00000001584d7824 */ /* 0x004fe200010e064d */
[----:B----4-:R-:W-:-:S04]  /*17ca0*/  IADD3 R72, P2, PT, R4, R72, RZ ;  /* 0x0000004804487210 */ /* 0x010fc80007f5e0ff */
[----:B------:R0:W-:Y:S01]  /*17cb0*/  STL [R1+0x25c], R77 ;  /* 0x00025c4d01007387 */ /* 0x0001e20000100800 */
[----:B------:R-:W-:-:S05]  /*17cc0*/  @!P1 IMAD.MOV.U32 R47, RZ, RZ, R77 ;  /* 0x000000ffff2f9224 */ /* 0x000fca00078e004d */
[----:B------:R1:W2:Y:S04]  /*17cd0*/  @!P1 LDG.E.U8 R50, desc[UR18][R46.64] ;  /* 0x000000122e329981 */ /* 0x0002a8000c1e1100 */
[----:B0-----:R-:W3:Y:S04]  /*17ce0*/  LDL.LU R77, [R1+0x31c] ;  /* 0x00031c00014d7983 */ /* 0x001ee80000300800 */
[----:B------:R-:W4:Y:S01]  /*17cf0*/  LDL.LU R71, [R1+0x320] ;  /* 0x0003200001477983 */ /* 0x000f220000300800 */
[----:B-1----:R-:W-:-:S03]  /*17d00*/  @!P1 IMAD.MOV.U32 R46, RZ, RZ, R72 ;  /* 0x000000ffff2e9224 */ /* 0x002fc600078e0048 */
[----:B------:R-:W-:Y:S01]  /*17d10*/  STL [R1+0x2a0], R72 ;  /* 0x0002a04801007387 */ /* 0x000fe20000100800 */
[----:B------:R-:W-:-:S04]  /*17d20*/  IMAD.X R76, R88, 0x1, R76, P2 ;  /* 0x00000001584c7824 */ /* 0x000fc800010e064c */
[----:B------:R-:W-:Y:S01]  /*17d30*/  @!P1 IMAD.MOV.U32 R47, RZ, RZ, R76 ;  /* 0x000000ffff2f9224 */ /* 0x000fe200078e004c */
[----:B------:R0:W-:Y:S04]  /*17d40*/  STL [R1+0x29c], R76 ;  /* 0x00029c4c01007387 */ /* 0x0001e80000100800 */
[----:B0-----:R-:W2:Y:S04]  /*17d50*/  LDL.LU R76, [R1+0x35c] ;  /* 0x00035c00014c7983 */ /* 0x001ea80000300800 */
[----:B------:R-:W2:Y:S01]  /*17d60*/  LDL.LU R72, [R1+0x360] ;  /* 0x0003600001487983 */ /* 0x000ea20000300800 */
[----:B------:R-:W-:-:S03]  /*17d70*/  IADD3 R0, P2, PT, R4, R0, RZ ;  /* 0x0000000004007210 */ /* 0x000fc60007f5e0ff */
[----:B------:R0:W-:Y:S02]  /*17d80*/  STS.U8 [R68+UR9+0x4d00], R51 ;  /* 0x004d003344007988 */ /* 0x0001e40008000009 */
[----:B------:R-:W-:Y:S02]  /*17d90*/  IMAD.X R78, R88, 0x1, R78, P2 ;  /* 0x00000001584e7824 */ /* 0x000fe400010e064e */
[----:B------:R1:W-:Y:S01]  /*17da0*/  STS.U8 [R68+UR9+0x5100], R52 ;  /* 0x0051003444007988 */ /* 0x0003e20008000009 */
[----:B0-----:R-:W-:-:S03]  /*17db0*/  PRMT R51, RZ, 0x7610, R51 ;  /* 0x00007610ff337816 */ /* 0x001fc60000000033 */
[----:B------:R0:W-:Y:S01]  /*17dc0*/  STL [R1+0x2e0], R0 ;  /* 0x0002e00001007387 */ /* 0x0001e20000100800 */
[----:B-1----:R-:W-:-:S03]  /*17dd0*/  PRMT R52, RZ, 0x7610, R52 ;  /* 0x00007610ff347816 */ /* 0x002fc60000000034 */
[----:B------:R1:W2:Y:S04]  /*17de0*/  @!P1 LDG.E.U8 R51, desc[UR18][R46.64] ;  /* 0x000000122e339981 */ /* 0x0002a8000c1e1100 */
[----:B------:R-:W-:Y:S01]  /*17df0*/  STL [R1+0x2dc], R78 ;  /* 0x0002dc4e01007387 */ /* 0x000fe20000100800 */
[----:B-1----:R-:W-:Y:S02]  /*17e00*/  @!P1 IMAD.MOV.U32 R46, RZ, RZ, R0 ;  /* 0x000000ffff2e9224 */ /* 0x002fe400078e0000 */
[----:B------:R-:W-:Y:S01]  /*17e10*/  @!P1 IMAD.MOV.U32 R47, RZ, RZ, R78 ;  /* 0x000000ffff2f9224 */ /* 0x000fe200078e004e */
[----:B0-----:R-:W2:Y:S04]  /*17e20*/  LDL.LU R0, [R1+0x3a0] ;  /* 0x0003a00001007983 */ /* 0x001ea80000300800 */
[----:B------:R0:W-:Y:S04]  /*17e30*/  STS.U8 [R68+UR9+0x5500], R53 ;  /* 0x0055003544007988 */ /* 0x0001e80008000009 */
[----:B------:R1:W2:Y:S01]  /*17e40*/  @!P1 LDG.E.U8 R52, desc[UR18][R46.64] ;  /* 0x000000122e349981 */ /* 0x0002a2000c1e1100 */
[----:B0-----:R-:W-:-:S02]  /*17e50*/  PRMT R53, RZ, 0x7610, R53 ;  /* 0x00007610ff357816 */ /* 0x001fc40000000035 */
[----:B----4-:R-:W-:-:S05]  /*17e60*/  IADD3 R71, P2, PT, R4, R71, RZ ;  /* 0x0000004704477210 */ /* 0x010fca0007f5e0ff */
[----:B---3--:R-:W-:Y:S01]  /*17e70*/  IMAD.X R77, R88, 0x1, R77, P2 ;  /* 0x00000001584d7824 */ /* 0x008fe200010e064d */
[----:B------:R-:W-:Y:S01]  /*17e80*/  STL [R1+0x320], R71 ;  /* 0x0003204701007387 */ /* 0x000fe20000100800 */
[----:B-1----:R-:W-:Y:S02]  /*17e90*/  @!P1 IMAD.MOV.U32 R46, RZ, RZ, R71 ;  /* 0x000000ffff2e9224 */ /* 0x002fe400078e0047 */
[----:B------:R-:W-:Y:S01]  /*17ea0*/  @!P1 IMAD.MOV.U32 R47, RZ, RZ, R77 ;  /* 0x000000ffff2f9224 */ /* 0x000fe200078e004d */
[----:B------:R0:W-:Y:S04]  /*17eb0*/  STL [R1+0x31c], R77 ;  /* 0x00031c4d01007387 */ /* 0x0001e80000100800 */
[----:B------:R1:W3:Y:S04]  /*17ec0*/  @!P1 LDG.E.U8 R53, desc[UR18][R46.64] ;  /* 0x000000122e359981 */ /* 0x0002e8000c1e1100 */
[----:B0-----:R-:W4:Y:S04]  /*17ed0*/  LDL.LU R77, [R1+0x39c] ;  /* 0x00039c00014d7983 */ /* 0x001f280000300800 */
[----:B------:R-:W3:Y:S01]  /*17ee0*/  LDL.LU R71, [R1+0x3d0] ;  /* 0x0003d00001477983 */ /* 0x000ee20000300800 */
[----:B--2---:R-:W-:-:S05]  /*17ef0*/  IADD3 R72, P2, PT, R4, R72, RZ ;  /* 0x0000004804487210 */ /* 0x004fca0007f5e0ff */
[----:B------:R-:W-:Y:S01]  /*17f00*/  IMAD.X R76, R88, 0x1, R76, P2 ;  /* 0x00000001584c7824 */ /* 0x000fe200010e064c */
[----:B------:R-:W-:Y:S03]  /*17f10*/  STL [R1+0x360], R72 ;  /* 0x0003604801007387 */ /* 0x000fe60000100800 */
[----:B-1----:R-:W-:Y:S01]  /*17f20*/  @!P1 IMAD.MOV.U32 R47, RZ, RZ, R76 ;  /* 0x000000ffff2f9224 */ /* 0x002fe200078e004c */
[----:B------:R0:W-:Y:S04]  /*17f30*/  STL [R1+0x35c], R76 ;  /* 0x00035c4c01007387 */ /* 0x0001e80000100800 */
[----:B0-----:R-:W2:Y:S01]  /*17f40*/  LDL.LU R76, [R1+0x204] ;  /* 0x00020400014c7983 */ /* 0x001ea20000300800 */
[----:B------:R-:W-:-:S03]  /*17f50*/  @!P1 IMAD.MOV.U32 R46, RZ, RZ, R72 ;  /* 0x000000ffff2e9224 */ /* 0x000fc600078e0048 */
[----:B------:R0:W-:Y:S04]  /*17f60*/  STS.U8 [R68+UR9+0x5900], R58 ;  /* 0x0059003a44007988 */ /* 0x0001e80008000009 */
[----:B------:R-:W2:Y:S04]  /*17f70*/  LDL.LU R78, [R1+0x224] ;  /* 0x00022400014e7983 */ /* 0x000ea80000300800 */
[----:B------:R-:W2:Y:S01]  /*17f80*/  LDL.LU R72, [R1+0x228] ;  /* 0x0002280001487983 */ /* 0x000ea20000300800 */
[----:B------:R-:W-:Y:S02]  /*17f90*/  IADD3 R0, P2, PT, R4, R0, RZ ;  /* 0x0000000004007210 */ /* 0x000fe40007f5e0ff */
[----:B0-----:R-:W-:Y:S01]  /*17fa0*/  PRMT R58, RZ, 0x7610, R58 ;  /* 0x00007610ff3a7816 */ /* 0x001fe2000000003a */
[----:B------:R0:W-:Y:S04]  /*17fb0*/  STS.U8 [R68+UR9+0x5d00], R57 ;  /* 0x005d003944007988 */ /* 0x0001e80008000009 */
[----:B------:R-:W-:Y:S04]  /*17fc0*/  STL [R1+0x3a0], R0 ;  /* 0x0003a00001007387 */ /* 0x000fe80000100800 */
[----:B------:R1:W2:Y:S01]  /*17fd0*/  @!P1 LDG.E.U8 R58, desc[UR18][R46.64] ;  /* 0x000000122e3a9981 */ /* 0x0002a2000c1e1100 */
[----:B0-----:R-:W-:Y:S01]  /*17fe0*/  PRMT R57, RZ, 0x7610, R57 ;  /* 0x00007610ff397816 */ /* 0x001fe20000000039 */
[----:B-1----:R-:W-:-:S02]  /*17ff0*/  @!P1 IMAD.MOV.U32 R46, RZ, RZ, R0 ;  /* 0x000000ffff2e9224 */ /* 0x002fc400078e0000 */
[----:B----4-:R-:W-:Y:S01]  /*18000*/  IMAD.X R77, R88, 0x1, R77, P2 ;  /* 0x00000001584d7824 */ /* 0x010fe200010e064d */
[----:B---3--:R-:W-:-:S04]  /*18010*/  IADD3 R71, P2, PT, R4, R71, RZ ;  /* 0x0000004704477210 */ /* 0x008fc80007f5e0ff */
[----:B------:R0:W-:Y:S01]  /*18020*/  STL [R1+0x39c], R77 ;  /* 0x00039c4d01007387 */ /* 0x0001e20000100800 */
[----:B------:R-:W-:-:S05]  /*18030*/  @!P1 IMAD.MOV.U32 R47, RZ, RZ, R77 ;  /* 0x000000ffff2f9224 */ /* 0x000fca00078e004d */
[----:B------:R1:W3:Y:S04]  /*18040*/  @!P1 LDG.E.U8 R57, desc[UR18][R46.64] ;  /* 0x000000122e399981 */ /* 0x0002e8000c1e1100 */
[----:B0-----:R-:W4:Y:S04]  /*18050*/  LDL.LU R77, [R1+0x264] ;  /* 0x00026400014d7983 */ /* 0x001f280000300800 */
[----:B------:R-:W3:Y:S01]  /*18060*/  LDL.LU R0, [R1+0x268] ;  /* 0x0002680001007983 */ /* 0x000ee20000300800 */
[----:B-1----:R-:W-:-:S03]  /*18070*/  @!P1 IMAD.MOV.U32 R46, RZ, RZ, R71 ;  /* 0x000000ffff2e9224 */ /* 0x002fc600078e0047 */
[----:B------:R-:W-:Y:S01]  /*18080*/  STL [R1+0x3d0], R71 ;  /* 0x0003d04701007387 */ /* 0x000fe20000100800 */
[----:B--2---:R-:W-:-:S04]  /*18090*/  IMAD.X R76, R88, 0x1, R76, P2 ;  /* 0x00000001584c7824 */ /* 0x004fc800010e064c */
        /* <DEDUP_REMOVED lines=13> */
[----:B------:R-:W-:Y:S01]  /*18170*/  PRMT R59, RZ, 0x7610, R59 ;  /* 0x00007610ff3b7816 */ /* 0x000fe2000000003b */
[----:B-1----:R-:W-:Y:S02]  /*18180*/  @!P1 IMAD.MOV.U32 R46, RZ, RZ, R72 ;  /* 0x000000ffff2e9224 */ /* 0x002fe400078e0048 */
[----:B------:R-:W-:Y:S01]  /*18190*/  @!P1 IMAD.MOV.U32 R47, RZ, RZ, R78 ;  /* 0x000000ffff2f9224 */ /* 0x000fe200078e004e */
[----:B0-----:R-:W2:Y:S04]  /*181a0*/  LDL.LU R72, [R1+0x2e8] ;  /* 0x0002e80001487983 */ /* 0x001ea80000300800 */
[----:B------:R0:W2:Y:S01]  /*181b0*/  @!P1 LDG.E.U8 R55, desc[UR18][R46.64] ;  /* 0x000000122e379981 */ /* 0x0000a2000c1e1100 */
[----:B---3--:R-:W-:-:S05]  /*181c0*/  IADD3 R0, P2, PT, R4, R0, RZ ;  /* 0x0000000004007210 */ /* 0x008fca0007f5e0ff */
[----:B----4-:R-:W-:Y:S01]  /*181d0*/  IMAD.X R77, R88, 0x1, R77, P2 ;  /* 0x00000001584d7824 */ /* 0x010fe200010e064d */
[----:B------:R-:W-:Y:S01]  /*181e0*/  STL [R1+0x268], R0 ;  /* 0x0002680001007387 */ /* 0x000fe20000100800 */
[----:B0-----:R-:W-:Y:S02]  /*181f0*/  @!P1 IMAD.MOV.U32 R46, RZ, RZ, R0 ;  /* 0x000000ffff2e9224 */ /* 0x001fe400078e0000 */
[----:B------:R-:W-:Y:S01]  /*18200*/  @!P1 IMAD.MOV.U32 R47, RZ, RZ, R77 ;  /* 0x000000ffff2f9224 */ /* 0x000fe200078e004d */
[----:B------:R0:W-:Y:S04]  /*18210*/  STL [R1+0x264], R77 ;  /* 0x0002644d01007387 */ /* 0x0001e80000100800 */
[----:B------:R1:W3:Y:S04]  /*18220*/  @!P1 LDG.E.U8 R59, desc[UR18][R46.64] ;  /* 0x000000122e3b9981 */ /* 0x0002e8000c1e1100 */
[----:B0-----:R-:W4:Y:S04]  /*18230*/  LDL.LU R77, [R1+0x2e4] ;  /* 0x0002e400014d7983 */ /* 0x001f280000300800 */
[----:B------:R-:W3:Y:S01]  /*18240*/  LDL.LU R0, [R1+0x328] ;  /* 0x0003280001007983 */ /* 0x000ee20000300800 */
[----:B--2---:R-:W-:-:S05]  /*18250*/  IADD3 R71, P2, PT, R4, R71, RZ ;  /* 0x0000004704477210 */ /* 0x004fca0007f5e0ff */
[----:B------:R-:W-:Y:S01]  /*18260*/  IMAD.X R76, R88, 0x1, R76, P2 ;  /* 0x00000001584c7824 */ /* 0x000fe200010e064c */
[----:B------:R-:W-:Y:S01]  /*18270*/  STL [R1+0x2a8], R71 ;  /* 0x0002a84701007387 */ /* 0x000fe20000100800 */
[----:B-1----:R-:W-:Y:S02]  /*18280*/  @!P1 IMAD.MOV.U32 R46, RZ, RZ, R71 ;  /* 0x000000ffff2e9224 */ /* 0x002fe400078e0047 */
[----:B------:R-:W-:Y:S01]  /*18290*/  @!P1 IMAD.MOV.U32 R47, RZ, RZ, R76 ;  /* 0x000000ffff2f9224 */ /* 0x000fe200078e004c */
[----:B------:R0:W-:Y:S04]  /*182a0*/  STL [R1+0x2a4], R76 ;  /* 0x0002a44c01007387 */ /* 0x0001e80000100800 */
[----:B------:R-:W2:Y:S04]  /*182b0*/  LDL.LU R78, [R1+0x324] ;  /* 0x00032400014e7983 */ /* 0x000ea80000300800 */
[----:B0-----:R-:W2:Y:S04]  /*182c0*/  LDL.LU R76, [R1+0x364] ;  /* 0x00036400014c7983 */ /* 0x001ea80000300800 */
[----:B------:R-:W2:Y:S04]  /*182d0*/  LDL.LU R71, [R1+0x368] ;  /* 0x0003680001477983 */ /* 0x000ea80000300800 */
[----:B------:R0:W-:Y:S01]  /*182e0*/  STS.U8 [R68+UR9+0x6900], R62 ;  /* 0x0069003e44007988 */ /* 0x0001e20008000009 */
[----:B------:R-:W-:-:S02]  /*182f0*/  IADD3 R72, P2, PT, R4, R72, RZ ;  /* 0x0000004804487210 */ /* 0x000fc40007f5e0ff */
[----:B0-----:R-:W-:Y:S01]  /*18300*/  PRMT R62, RZ, 0x7610, R62 ;  /* 0x00007610ff3e7816 */ /* 0x001fe2000000003e */
[----:B------:R0:W-:Y:S04]  /*18310*/  STS.U8 [R68+UR9+0x6d00], R70 ;  /* 0x006d004644007988 */ /* 0x0001e80008000009 */
[----:B------:R-:W-:Y:S04]  /*18320*/  STL [R1+0x2e8], R72 ;  /* 0x0002e84801007387 */ /* 0x000fe80000100800 */
[----:B------:R1:W2:Y:S01]  /*18330*/  @!P1 LDG.E.U8 R62, desc[UR18][R46.64] ;  /* 0x000000122e3e9981 */ /* 0x0002a2000c1e1100 */
[----:B0-----:R-:W-:-:S03]  /*18340*/  PRMT R70, RZ, 0x7610, R70 ;  /* 0x00007610ff467816 */ /* 0x001fc60000000046 */
[----:B------:R-:W-:Y:S01]  /*18350*/  STS.U8 [R68+UR9+0x7100], R74 ;  /* 0x0071004a44007988 */ /* 0x000fe20008000009 */
[----:B-1----:R-:W-:-:S03]  /*18360*/  @!P1 IMAD.MOV.U32 R46, RZ, RZ, R72 ;  /* 0x000000ffff2e9224 */ /* 0x002fc600078e0048 */
[----:B------:R0:W-:Y:S02]  /*18370*/  STS.U8 [R68+UR9+0x7500], R73 ;  /* 0x0075004944007988 */ /* 0x0001e40008000009 */
[----:B0-----:R-:W-:Y:S01]  /*18380*/  PRMT R73, RZ, 0x7610, R73 ;  /* 0x00007610ff497816 */ /* 0x001fe20000000049 */
[----:B----4-:R-:W-:Y:S01]  /*18390*/  IMAD.X R77, R88, 0x1, R77, P2 ;  /* 0x00000001584d7824 */ /* 0x010fe200010e064d */
[----:B---3--:R-:W-:-:S04]  /*183a0*/  IADD3 R0, P2, PT, R4, R0, RZ ;  /* 0x0000000004007210 */ /* 0x008fc80007f5e0ff */
[----:B------:R0:W-:Y:S01]  /*183b0*/  STL [R1+0x2e4], R77 ;  /* 0x0002e44d01007387 */ /* 0x0001e20000100800 */
[----:B------:R-:W-:-:S05]  /*183c0*/  @!P1 IMAD.MOV.U32 R47, RZ, RZ, R77 ;  /* 0x000000ffff2f9224 */ /* 0x000fca00078e004d */
[----:B------:R1:W3:Y:S04]  /*183d0*/  @!P1 LDG.E.U8 R70, desc[UR18][R46.64] ;  /* 0x000000122e469981 */ /* 0x0002e8000c1e1100 */
[----:B0-----:R-:W4:Y:S04]  /*183e0*/  LDL.LU R77, [R1+0x3a4] ;  /* 0x0003a400014d7983 */ /* 0x001f280000300800 */
[----:B------:R-:W3:Y:S01]  /*183f0*/  LDL.LU R72, [R1+0x3a8] ;  /* 0x0003a80001487983 */ /* 0x000ee20000300800 */
[----:B--2---:R-:W-:-:S03]  /*18400*/  IMAD.X R78, R88, 0x1, R78, P2 ;  /* 0x00000001584e7824 */ /* 0x004fc600010e064e */
[----:B------:R0:W-:Y:S01]  /*18410*/  STL [R1+0x328], R0 ;  /* 0x0003280001007387 */ /* 0x0001e20000100800 */
[----:B-1----:R-:W-:Y:S02]  /*18420*/  @!P1 IMAD.MOV.U32 R46, RZ, RZ, R0 ;  /* 0x000000ffff2e9224 */ /* 0x002fe400078e0000 */
[----:B------:R-:W-:Y:S01]  /*18430*/  @!P1 IMAD.MOV.U32 R47, RZ, RZ, R78 ;  /* 0x000000ffff2f9224 */ /* 0x000fe200078e004e */
[----:B------:R-:W-:Y:S01]  /*18440*/  IADD3 R71, P2, PT, R4, R71, RZ ;  /* 0x0000004704477210 */ /* 0x000fe20007f5e0ff */
[----:B------:R-:W-:Y:S04]  /*18450*/  STL [R1+0x324], R78 ;  /* 0x0003244e01007387 */ /* 0x000fe80000100800 */
[----:B------:R-:W-:Y:S01]  /*18460*/  IMAD.X R76, R88, 0x1, R76, P2 ;  /* 0x00000001584c7824 */ /* 0x000fe200010e064c */
[----:B0-----:R-:W2:Y:S04]  /*18470*/  LDL.LU R0, [R1+0x3d4] ;  /* 0x0003d40001007983 */ /* 0x001ea80000300800 */
[----:B------:R0:W2:Y:S04]  /*18480*/  @!P1 LDG.E.U8 R73, desc[UR18][R46.64] ;  /* 0x000000122e499981 */ /* 0x0000a8000c1e1100 */
[----:B------:R1:W-:Y:S04]  /*18490*/  STL [R1+0x368], R71 ;  /* 0x0003684701007387 */ /* 0x0003e80000100800 */
[----:B------:R1:W-:Y:S01]  /*184a0*/  STL [R1+0x364], R76 ;  /* 0x0003644c01007387 */ /* 0x0003e20000100800 */
[----:B0-----:R-:W-:-:S03]  /*184b0*/  @!P1 IMAD.MOV.U32 R46, RZ, RZ, R71 ;  /* 0x000000ffff2e9224 */ /* 0x001fc600078e0047 */
[----:B-1----:R-:W2:Y:S01]  /*184c0*/  LDL.LU R71, [R1+0x208] ;  /* 0x0002080001477983 */ /* 0x002ea20000300800 */
[----:B------:R-:W-:-:S03]  /*184d0*/  @!P1 IMAD.MOV.U32 R47, RZ, RZ, R76 ;  /* 0x000000ffff2f9224 */ /* 0x000fc600078e004c */
[----:B------:R0:W-:Y:S04]  /*184e0*/  STS.U8 [R68+UR9+0x7900], R65 ;  /* 0x0079004144007988 */ /* 0x0001e80008000009 */
[----:B------:R-:W2:Y:S01]  /*184f0*/  LDL.LU R76, [R1+0x230] ;  /* 0x00023000014c7983 */ /* 0x000ea20000300800 */
[----:B0-----:R-:W-:-:S03]  /*18500*/  PRMT R65, RZ, 0x7610, R65 ;  /* 0x00007610ff417816 */ /* 0x001fc60000000041 */
[----:B------:R0:W-:Y:S04]  /*18510*/  STS.U8 [R68+UR9+0x7d00], R54 ;  /* 0x007d003644007988 */ /* 0x0001e80008000009 */
[----:B------:R1:W2:Y:S01]  /*18520*/  @!P1 LDG.E.U8 R65, desc[UR18][R46.64] ;  /* 0x000000122e419981 */ /* 0x0002a2000c1e1100 */
[----:B0-----:R-:W-:Y:S02]  /*18530*/  PRMT R54, RZ, 0x7610, R54 ;  /* 0x00007610ff367816 */ /* 0x001fe40000000036 */
[----:B---3--:R-:W-:-:S05]  /*18540*/  IADD3 R72, P2, PT, R4, R72, RZ ;  /* 0x0000004804487210 */ /* 0x008fca0007f5e0ff */
[----:B----4-:R-:W-:Y:S01]  /*18550*/  IMAD.X R77, R88, 0x1, R77, P2 ;  /* 0x00000001584d7824 */ /* 0x010fe200010e064d */
[----:B------:R0:W-:Y:S01]  /*18560*/  STL [R1+0x3a8], R72 ;  /* 0x0003a84801007387 */ /* 0x0001e20000100800 */
[----:B-1----:R-:W-:Y:S02]  /*18570*/  @!P1 IMAD.MOV.U32 R46, RZ, RZ, R72 ;  /* 0x000000ffff2e9224 */ /* 0x002fe400078e0048 */
[----:B------:R-:W-:Y:S01]  /*18580*/  @!P1 IMAD.MOV.U32 R47, RZ, RZ, R77 ;  /* 0x000000ffff2f9224 */ /* 0x000fe200078e004d */
[----:B------:R1:W-:Y:S04]  /*18590*/  STL [R1+0x3a4], R77 ;  /* 0x0003a44d01007387 */ /* 0x0003e80000100800 */
[----:B------:R-:W3:Y:S01]  /*185a0*/  LDL.LU R78, [R1+0x22c] ;  /* 0x00022c00014e7983 */ /* 0x000ee20000300800 */
[----:B--2---:R-:W-:-:S03]  /*185b0*/  IADD3 R0, P2, PT, R4, R0, RZ ;  /* 0x0000000004007210 */ /* 0x004fc60007f5e0ff */
[----:B0-----:R-:W2:Y:S04]  /*185c0*/  LDL.LU R72, [R1+0x270] ;  /* 0x0002700001487983 */ /* 0x001ea80000300800 */
[----:B------:R-:W-:Y:S04]  /*185d0*/  STL [R1+0x3d4], R0 ;  /* 0x0003d40001007387 */ /* 0x000fe80000100800 */
[----:B------:R0:W4:Y:S04]  /*185e0*/  @!P1 LDG.E.U8 R54, desc[UR18][R46.64] ;  /* 0x000000122e369981 */ /* 0x000128000c1e1100 */
[----:B-1----:R-:W4:Y:S01]  /*185f0*/  LDL.LU R77, [R1+0x26c] ;  /* 0x00026c00014d7983 */ /* 0x002f220000300800 */
[----:B------:R-:W-:-:S02]  /*18600*/  IMAD.X R71, R88, 0x1, R71, P2 ;  /* 0x0000000158477824 */ /* 0x000fc400010e0647 */
[----:B0-----:R-:W-:Y:S02]  /*18610*/  @!P1 IMAD.MOV.U32 R46, RZ, RZ, R0 ;  /* 0x000000ffff2e9224 */ /* 0x001fe400078e0000 */
[----:B------:R-:W-:Y:S01]  /*18620*/  @!P1 IMAD.MOV.U32 R47, RZ, RZ, R71 ;  /* 0x000000ffff2f9224 */ /* 0x000fe200078e0047 */
[----:B------:R0:W-:Y:S04]  /*18630*/  STL [R1+0x208], R71 ;  /* 0x0002084701007387 */ /* 0x0001e80000100800 */
[----:B0-----:R-:W4:Y:S04]  /*18640*/  LDL.LU R71, [R1+0x2ac] ;  /* 0x0002ac0001477983 */ /* 0x001f280000300800 */
[----:B------:R-:W4:Y:S01]  /*18650*/  LDL.LU R0, [R1+0x2b0] ;  /* 0x0002b00001007983 */ /* 0x000f220000300800 */
[----:B------:R-:W0:Y:S01]  /*18660*/  S2R R68, SR_TID.X ;  /* 0x0000000000447919 */ /* 0x000e220000002100 */
[----:B------:R-:W-:-:S02]  /*18670*/  IADD3 R76, P2, PT, R4, R76, RZ ;  /* 0x0000004c044c7210 */ /* 0x000fc40007f5e0ff */
[----:B------:R-:W-:-:S03]  /*18680*/  PRMT R74, RZ, 0x7610, R74 ;  /* 0x00007610ff4a7816 */ /* 0x000fc6000000004a */
[----:B------:R-:W-:Y:S04]  /*18690*/  STL [R1+0x230], R76 ;  /* 0x0002304c01007387 */ /* 0x000fe80000100800 */
[----:B------:R1:W4:Y:S02]  /*186a0*/  @!P1 LDG.E.U8 R74, desc[UR18][R46.64] ;  /* 0x000000122e4a9981 */ /* 0x000324000c1e1100 */
[----:B-1----:R-:W-:Y:S01]  /*186b0*/  @!P1 IMAD.MOV.U32 R46, RZ, RZ, R76 ;  /* 0x000000ffff2e9224 */ /* 0x002fe200078e004c */
[----:B0-----:R-:W-:-:S04]  /*186c0*/  LOP3.LUT R68, R68, 0x7f, RZ, 0xc0, !PT ;  /* 0x0000007f44447812 */ /* 0x001fc800078ec0ff */
[----:B------:R-:W-:-:S05]  /*186d0*/  LOP3.LUT R68, R68, 0x30, RZ, 0x3c, !PT ;  /* 0x0000003044447812 */ /* 0x000fca00078e3cff */
[----:B------:R-:W-:Y:S04]  /*186e0*/  STS.U8 [R68+UR9+0x4180], R86 ;  /* 0x0041805644007988 */ /* 0x000fe80008000009 */
[----:B------:R0:W-:Y:S02]  /*186f0*/  STS.U8 [R68+UR9+0x4580], R81 ;  /* 0x0045805144007988 */ /* 0x0001e40008000009 */
[----:B0-----:R-:W-:Y:S01]  /*18700*/  PRMT R81, RZ, 0x7610, R81 ;  /* 0x00007610ff517816 */ /* 0x001fe20000000051 */
[----:B---3--:R-:W-:Y:S01]  /*18710*/  IMAD.X R78, R88, 0x1, R78, P2 ;  /* 0x00000001584e7824 */ /* 0x008fe200010e064e */
[----:B--2---:R-:W-:-:S04]  /*18720*/  IADD3 R72, P2, PT, R4, R72, RZ ;  /* 0x0000004804487210 */ /* 0x004fc80007f5e0ff */
[----:B------:R0:W-:Y:S01]  /*18730*/  STL [R1+0x22c], R78 ;  /* 0x00022c4e01007387 */ /* 0x0001e20000100800 */
[----:B------:R-:W-:-:S05]  /*18740*/  @!P1 IMAD.MOV.U32 R47, RZ, RZ, R78 ;  /* 0x000000ffff2f9224 */ /* 0x000fca00078e004e */
[----:B------:R1:W2:Y:S04]  /*18750*/  @!P1 LDG.E.U8 R81, desc[UR18][R46.64] ;  /* 0x000000122e519981 */ /* 0x0002a8000c1e1100 */
[----:B0-----:R-:W3:Y:S01]  /*18760*/  LDL.LU R78, [R1+0x2ec] ;  /* 0x0002ec00014e7983 */ /* 0x001ee20000300800 */
[----:B----4-:R-:W-:-:S03]  /*18770*/  IMAD.X R77, R88, 0x1, R77, P2 ;  /* 0x00000001584d7824 */ /* 0x010fc600010e064d */
[----:B------:R-:W4:Y:S01]  /*18780*/  LDL.LU R76, [R1+0x2f0] ;  /* 0x0002f000014c7983 */ /* 0x000f220000300800 */
[----:B-1----:R-:W-:-:S03]  /*18790*/  @!P1 IMAD.MOV.U32 R46, RZ, RZ, R72 ;  /* 0x000000ffff2e9224 */ /* 0x002fc600078e0048 */
[----:B------:R0:W-:Y:S04]  /*187a0*/  STL [R1+0x270], R72 ;  /* 0x0002704801007387 */ /* 0x0001e80000100800 */
[----:B------:R1:W-:Y:S01]  /*187b0*/  STL [R1+0x26c], R77 ;  /* 0x00026c4d01007387 */ /* 0x0003e20000100800 */
[----:B------:R-:W-:-:S03]  /*187c0*/  @!P1 IMAD.MOV.U32 R47, RZ, RZ, R77 ;  /* 0x000000ffff2f9224 */ /* 0x000fc600078e004d */
[----:B0-----:R-:W2:Y:S01]  /*187d0*/  LDL.LU R72, [R1+0x330] ;  /* 0x0003300001487983 */ /* 0x001ea20000300800 */
[----:B------:R-:W-:-:S05]  /*187e0*/  IADD3 R0, P2, PT, R4, R0, RZ ;  /* 0x0000000004007210 */ /* 0x000fca0007f5e0ff */
[----:B------:R-:W-:Y:S01]  /*187f0*/  IMAD.X R71, R88, 0x1, R71, P2 ;  /* 0x0000000158477824 */ /* 0x000fe200010e0647 */
[----:B------:R-:W-:Y:S04]  /*18800*/  STL [R1+0x2b0], R0 ;  /* 0x0002b00001007387 */ /* 0x000fe80000100800 */
[----:B------:R-:W-:Y:S04]  /*18810*/  STL [R1+0x2ac], R71 ;  /* 0x0002ac4701007387 */ /* 0x000fe80000100800 */
[----:B-1----:R-:W2:Y:S04]  /*18820*/  LDL.LU R77, [R1+0x32c] ;  /* 0x00032c00014d7983 */ /* 0x002ea80000300800 */
[----:B------:R0:W-:Y:S04]  /*18830*/  STS.U8 [R68+UR9+0x4980], R83 ;  /* 0x0049805344007988 */ /* 0x0001e80008000009 */
[----:B------:R1:W-:Y:S01]  /*18840*/  STS.U8 [R68+UR9+0x4d80], R85 ;  /* 0x004d805544007988 */ /* 0x0003e20008000009 */
[----:B0-----:R-:W-:-:S02]  /*18850*/  PRMT R83, RZ, 0x7610, R83 ;  /* 0x00007610ff537816 */ /* 0x001fc40000000053 */
[----:B-1----:R-:W-:-:S04]  /*18860*/  PRMT R85, RZ, 0x7610, R85 ;  /* 0x00007610ff557816 */ /* 0x002fc80000000055 */
[----:B------:R0:W2:Y:S04]  /*18870*/  @!P1 LDG.E.U8 R83, desc[UR18][R46.64] ;  /* 0x000000122e539981 */ /* 0x0000a8000c1e1100 */
[----:B------:R1:W-:Y:S01]  /*18880*/  STS.U8 [R68+UR9+0x5180], R87 ;  /* 0x0051805744007988 */ /* 0x0003e20008000009 */
[----:B0-----:R-:W-:Y:S02]  /*18890*/  @!P1 IMAD.MOV.U32 R47, RZ, RZ, R71 ;  /* 0x000000ffff2f9224 */ /* 0x001fe400078e0047 */
[----:B------:R-:W-:Y:S01]  /*188a0*/  @!P1 IMAD.MOV.U32 R46, RZ, RZ, R0 ;  /* 0x000000ffff2e9224 */ /* 0x000fe200078e0000 */
[----:B------:R-:W2:Y:S04]  /*188b0*/  LDL.LU R71, [R1+0x36c] ;  /* 0x00036c0001477983 */ /* 0x000ea80000300800 */
[----:B------:R-:W2:Y:S01]  /*188c0*/  LDL.LU R0, [R1+0x370] ;  /* 0x0003700001007983 */ /* 0x000ea20000300800 */
[----:B-1----:R-:W-:-:S03]  /*188d0*/  PRMT R87, RZ, 0x7610, R87 ;  /* 0x00007610ff577816 */ /* 0x002fc60000000057 */
[----:B------:R0:W2:Y:S01]  /*188e0*/  @!P1 LDG.E.U8 R85, desc[UR18][R46.64] ;  /* 0x000000122e559981 */ /* 0x0000a2000c1e1100 */
[----:B------:R-:W-:Y:S01]  /*188f0*/  IMAD.MOV.U32 R90, RZ, RZ, R84 ;  /* 0x000000ffff5a7224 */ /* 0x000fe200078e0054 */
[----:B----4-:R-:W-:-:S05]  /*18900*/  IADD3 R76, P2, PT, R4, R76, RZ ;  /* 0x0000004c044c7210 */ /* 0x010fca0007f5e0ff */
[----:B---3--:R-:W-:Y:S01]  /*18910*/  IMAD.X R78, R88, 0x1, R78, P2 ;  /* 0x00000001584e7824 */ /* 0x008fe200010e064e */
[----:B------:R1:W-:Y:S01]  /*18920*/  STL [R1+0x2f0], R76 ;  /* 0x0002f04c01007387 */ /* 0x0003e20000100800 */
[----:B0-----:R-:W-:Y:S02]  /*18930*/  @!P1 IMAD.MOV.U32 R46, RZ, RZ, R76 ;  /* 0x000000ffff2e9224 */ /* 0x001fe400078e004c */
[----:B------:R-:W-:Y:S01]  /*18940*/  @!P1 IMAD.MOV.U32 R47, RZ, RZ, R78 ;  /* 0x000000ffff2f9224 */ /* 0x000fe200078e004e */
[----:B--2---:R-:W-:Y:S01]  /*18950*/  IADD3 R72, P2, PT, R4, R72, RZ ;  /* 0x0000004804487210 */ /* 0x004fe20007f5e0ff */
[----:B------:R-:W-:Y:S04]  /*18960*/  STL [R1+0x2ec], R78 ;  /* 0x0002ec4e01007387 */ /* 0x000fe80000100800 */
[----:B-1----:R-:W2:Y:S04]  /*18970*/  LDL.LU R76, [R1+0x3b0] ;  /* 0x0003b000014c7983 */ /* 0x002ea80000300800 */
[----:B------:R-:W3:Y:S04]  /*18980*/  LDL.LU R84, [R1+0x70] ;  /* 0x0000700001547983 */ /* 0x000ee80000300800 */
[----:B------:R-:W4:Y:S04]  /*18990*/  LDL.LU R86, [R1+0x50] ;  /* 0x0000500001567983 */ /* 0x000f280000300800 */
[----:B------:R0:W4:Y:S01]  /*189a0*/  @!P1 LDG.E.U8 R87, desc[UR18][R46.64] ;  /* 0x000000122e579981 */ /* 0x000122000c1e1100 */
[----:B------:R-:W-:-:S03]  /*189b0*/  IMAD.X R77, R88, 0x1, R77, P2 ;  /* 0x00000001584d7824 */ /* 0x000fc600010e064d */
[----:B------:R-:W-:Y:S04]  /*189c0*/  STL [R1+0x330], R72 ;  /* 0x0003304801007387 */ /* 0x000fe80000100800 */
[----:B------:R1:W-:Y:S01]  /*189d0*/  STL [R1+0x32c], R77 ;  /* 0x00032c4d01007387 */ /* 0x0003e20000100800 */
[----:B0-----:R-:W-:-:S03]  /*189e0*/  @!P1 IMAD.MOV.U32 R47, RZ, RZ, R77 ;  /* 0x000000ffff2f9224 */ /* 0x001fc600078e004d */
[----:B-1----:R-:W4:Y:S01]  /*189f0*/  LDL.LU R77, [R1+0x3ac] ;  /* 0x0003ac00014d7983 */ /* 0x002f220000300800 */
[----:B------:R-:W-:-:S03]  /*18a00*/  @!P1 IMAD.MOV.U32 R46, RZ, RZ, R72 ;  /* 0x000000ffff2e9224 */ /* 0x000fc600078e0048 */
[----:B------:R0:W-:Y:S04]  /*18a10*/  STS.U8 [R68+UR9+0x5580], R89 ;  /* 0x0055805944007988 */ /* 0x0001e80008000009 */
[----:B------:R1:W-:Y:S01]  /*18a20*/  STS.U8 [R68+UR9+0x5980], R91 ;  /* 0x0059805b44007988 */ /* 0x0003e20008000009 */
[----:B0-----:R-:W-:Y:S02]  /*18a30*/  PRMT R89, RZ, 0x7610, R89 ;  /* 0x00007610ff597816 */ /* 0x001fe40000000059 */
[----:B------:R-:W-:-:S04]  /*18a40*/  IADD3 R0, P2, PT, R4, R0, RZ ;  /* 0x0000000004007210 */ /* 0x000fc80007f5e0ff */
[----:B------:R0:W4:Y:S01]  /*18a50*/  @!P1 LDG.E.U8 R89, desc[UR18][R46.64] ;  /* 0x000000122e599981 */ /* 0x000122000c1e1100 */
[----:B------:R-:W-:Y:S01]  /*18a60*/  IMAD.X R71, R88, 0x1, R71, P2 ;  /* 0x0000000158477824 */ /* 0x000fe200010e0647 */
[----:B-1----:R-:W-:Y:S02]  /*18a70*/  PRMT R91, RZ, 0x7610, R91 ;  /* 0x00007610ff5b7816 */ /* 0x002fe4000000005b */
[----:B------:R-:W-:Y:S04]  /*18a80*/  STL [R1+0x370], R0 ;  /* 0x0003700001007387 */ /* 0x000fe80000100800 */
[----:B------:R1:W-:Y:S01]  /*18a90*/  STL [R1+0x36c], R71 ;  /* 0x00036c4701007387 */ /* 0x0003e20000100800 */
[----:B0-----:R-:W-:Y:S02]  /*18aa0*/  @!P1 IMAD.MOV.U32 R46, RZ, RZ, R0 ;  /* 0x000000ffff2e9224 */ /* 0x001fe400078e0000 */
[----:B------:R-:W-:Y:S01]  /*18ab0*/  @!P1 IMAD.MOV.U32 R47, RZ, RZ, R71 ;  /* 0x000000ffff2f9224 */ /* 0x000fe200078e0047 */
[----:B------:R-:W4:Y:S04]  /*18ac0*/  LDL.LU R72, [R1+0x6c8] ;  /* 0x0006c80001487983 */ /* 0x000f280000300800 */
[----:B------:R-:W4:Y:S04]  /*18ad0*/  LDL.LU R79, [R1+0x6b4] ;  /* 0x0006b400014f7983 */ /* 0x000f280000300800 */
[----:B-1----:R-:W4:Y:S04]  /*18ae0*/  LDL.LU R71, [R1+0x100] ;  /* 0x0001000001477983 */ /* 0x002f280000300800 */
[----:B------:R-:W4:Y:S04]  /*18af0*/  LDL.LU R0, [R1+0xe4] ;  /* 0x0000e40001007983 */ /* 0x000f280000300800 */
[----:B------:R0:W-:Y:S04]  /*18b00*/  STS.U8 [R68+UR9+0x5d80], R93 ;  /* 0x005d805d44007988 */ /* 0x0001e80008000009 */
[----:B------:R-:W4:Y:S04]  /*18b10*/  LDL.LU R78, [R1+0xc8] ;  /* 0x0000c800014e7983 */ /* 0x000f280000300800 */
[----:B------:R1:W4:Y:S01]  /*18b20*/  @!P1 LDG.E.U8 R91, desc[UR18][R46.64] ;  /* 0x000000122e5b9981 */ /* 0x000322000c1e1100 */
[----:B0-----:R-:W-:-:S03]  /*18b30*/  PRMT R93, RZ, 0x7610, R93 ;  /* 0x00007610ff5d7816 */ /* 0x001fc6000000005d */
[----:B------:R-:W4:Y:S04]  /*18b40*/  LDL.LU R92, [R1+0xac] ;  /* 0x0000ac00015c7983 */ /* 0x000f280000300800 */
[----:B------:R-:W-:Y:S01]  /*18b50*/  STS.U8 [R68+UR9+0x6180], R90 ;  /* 0x0061805a44007988 */ /* 0x000fe20008000009 */
[----:B--2---:R-:W-:-:S05]  /*18b60*/  IADD3 R76, P2, PT, R4, R76, RZ ;  /* 0x0000004c044c7210 */ /* 0x004fca0007f5e0ff */
[----:B-1----:R-:W-:Y:S01]  /*18b70*/  @!P1 IMAD.MOV.U32 R46, RZ, RZ, R76 ;  /* 0x000000ffff2e9224 */ /* 0x002fe200078e004c */
[----:B------:R0:W-:Y:S04]  /*18b80*/  STL [R1+0x3b0], R76 ;  /* 0x0003b04c01007387 */ /* 0x0001e80000100800 */
[----:B---3--:R-:W-:Y:S01]  /*18b90*/  STS.U8 [R68+UR9+0x6580], R84 ;  /* 0x0065805444007988 */ /* 0x008fe20008000009 */
[----:B----4-:R-:W-:-:S04]  /*18ba0*/  IMAD.X R77, R88, 0x1, R77, P2 ;  /* 0x00000001584d7824 */ /* 0x010fc800010e064d */
[----:B------:R-:W-:Y:S01]  /*18bb0*/  @!P1 IMAD.MOV.U32 R47, RZ, RZ, R77 ;  /* 0x000000ffff2f9224 */ /* 0x000fe200078e004d */
[----:B------:R1:W-:Y:S04]  /*18bc0*/  STL [R1+0x3ac], R77 ;  /* 0x0003ac4d01007387 */ /* 0x0003e80000100800 */
[----:B0-----:R-:W2:Y:S04]  /*18bd0*/  LDL.LU R76, [R1+0x6c] ;  /* 0x00006c00014c7983 */ /* 0x001ea80000300800 */
[----:B------:R0:W3:Y:S04]  /*18be0*/  @!P1 LDG.E.U8 R93, desc[UR18][R46.64] ;  /* 0x000000122e5d9981 */ /* 0x0000e8000c1e1100 */
[----:B-1----:R-:W4:Y:S04]  /*18bf0*/  LDL.LU R77, [R1+0x4c] ;  /* 0x00004c00014d7983 */ /* 0x002f280000300800 */
[----:B------:R-:W2:Y:S04]  /*18c00*/  LDL.LU R88, [R1+0x28] ;  /* 0x0000280001587983 */ /* 0x000ea80000300800 */
[----:B------:R-:W2:Y:S04]  /*18c10*/  LDL.LU R46, [R1+0x11c] ;  /* 0x00011c00012e7983 */ /* 0x000ea80000300800 */
[----:B------:R-:W2:Y:S04]  /*18c20*/  LDL.LU R47, [R1+0x8c] ;  /* 0x00008c00012f7983 */ /* 0x000ea80000300800 */
[----:B------:R-:W2:Y:S04]  /*18c30*/  LDL.LU R90, [R1+0x4] ;  /* 0x00000400015a7983 */ /* 0x000ea80000300800 */
[----:B------:R-:W2:Y:S04]  /*18c40*/  LDL.LU R84, [R1+0x84c] ;  /* 0x00084c0001547983 */ /* 0x000ea80000300800 */
[----:B------:R-:W-:Y:S04]  /*18c50*/  STS.U8 [R68+UR9+0x6980], R86 ;  /* 0x0069805644007988 */ /* 0x000fe80008000009 */
[----:B--2---:R-:W-:Y:S04]  /*18c60*/  STS.U8 [R68+UR9+0x6d80], R84 ;  /* 0x006d805444007988 */ /* 0x004fe80008000009 */
[----:B------:R-:W-:Y:S04]  /*18c70*/  STS.U8 [R68+UR9+0x7180], R82 ;  /* 0x0071805244007988 */ /* 0x000fe80008000009 */
[----:B------:R-:W-:Y:S04]  /*18c80*/  STS.U8 [R68+UR9+0x7580], R80 ;  /* 0x0075805044007988 */ /* 0x000fe80008000009 */
[----:B------:R1:W-:Y:S02]  /*18c90*/  STS.U8 [R68+UR9+0x7980], R75 ;  /* 0x0079804b44007988 */ /* 0x0003e40008000009 */
[----:B-1----:R-:W-:-:S02]  /*18ca0*/  LOP3.LUT R75, R2, 0x30, RZ, 0x3c, !PT ;  /* 0x00000030024b7812 */ /* 0x002fc400078e3cff */
[----:B------:R-:W2:Y:S04]  /*18cb0*/  LDL.LU R68, [R1+0x6c4] ;  /* 0x0006c40001447983 */ /* 0x000ea80000300800 */
[----:B------:R-:W2:Y:S04]  /*18cc0*/  LDL.LU R86, [R1+0x6b0] ;  /* 0x0006b00001567983 */ /* 0x000ea80000300800 */
[----:B------:R-:W2:Y:S04]  /*18cd0*/  LDL.LU R82, [R1+0x69c] ;  /* 0x00069c0001527983 */ /* 0x000ea80000300800 */
[----:B------:R-:W2:Y:S04]  /*18ce0*/  LDL.LU R84, [R1+0x118] ;  /* 0x0001180001547983 */ /* 0x000ea80000300800 */
[----:B------:R1:W-:Y:S04]  /*18cf0*/  STS.U8 [R75+UR9+0x7d80], R66 ;  /* 0x007d80424b007988 */ /* 0x0003e80008000009 */
[----:B-1----:R-:W2:Y:S01]  /*18d00*/  LDL.LU R66, [R1+0x6a0] ;  /* 0x0006a00001427983 */ /* 0x002ea20000300800 */
[----:B------:R-:W-:-:S05]  /*18d10*/  LOP3.LUT R80, R2, 0x40, RZ, 0x3c, !PT ;  /* 0x0000004002507812 */ /* 0x000fca00078e3cff */
[----:B------:R1:W-:Y:S04]  /*18d20*/  STS.U8 [R80+UR9+0x4200], R72 ;  /* 0x0042004850007988 */ /* 0x0003e80008000009 */
[----:B------:R0:W-:Y:S04]  /*18d30*/  STS.U8 [R80+UR9+0x4600], R79 ;  /* 0x0046004f50007988 */ /* 0x0001e80008000009 */
[----:B-1----:R-:W3:Y:S04]  /*18d40*/  LDL.LU R72, [R1+0x848] ;  /* 0x0008480001487983 */ /* 0x002ee80000300800 */
[----:B0-----:R-:W3:Y:S04]  /*18d50*/  LDL.LU R79, [R1+0x844] ;  /* 0x00084400014f7983 */ /* 0x001ee80000300800 */
[----:B--2---:R-:W-:Y:S04]  /*18d60*/  STS.U8 [R80+UR9+0x4a00], R66 ;  /* 0x004a004250007988 */ /* 0x004fe80008000009 */
[----:B------:R-:W-:Y:S04]  /*18d70*/  STS.U8 [R80+UR9+0x4e00], R46 ;  /* 0x004e002e50007988 */ /* 0x000fe80008000009 */
[----:B------:R0:W-:Y:S04]  /*18d80*/  STS.U8 [R80+UR9+0x5200], R71 ;  /* 0x0052004750007988 */ /* 0x0001e80008000009 */
[----:B------:R1:W-:Y:S04]  /*18d90*/  STS.U8 [R80+UR9+0x5600], R0 ;  /* 0x0056000050007988 */ /* 0x0003e80008000009 */
[----:B------:R2:W-:Y:S04]  /*18da0*/  STS.U8 [R80+UR9+0x5a00], R78 ;  /* 0x005a004e50007988 */ /* 0x0005e80008000009 */
[----:B0-----:R-:W3:Y:S04]  /*18db0*/  LDL.LU R71, [R1+0xfc] ;  /* 0x0000fc0001477983 */ /* 0x001ee80000300800 */
[----:B-1----:R-:W3:Y:S04]  /*18dc0*/  LDL.LU R0, [R1+0xe0] ;  /* 0x0000e00001007983 */ /* 0x002ee80000300800 */
[----:B------:R0:W-:Y:S04]  /*18dd0*/  STS.U8 [R80+UR9+0x5e00], R92 ;  /* 0x005e005c50007988 */ /* 0x0001e80008000009 */
[----:B--2---:R-:W2:Y:S04]  /*18de0*/  LDL.LU R78, [R1+0xc4] ;  /* 0x0000c400014e7983 */ /* 0x004ea80000300800 */
[----:B0-----:R-:W2:Y:S04]  /*18df0*/  LDL.LU R92, [R1+0xa8] ;  /* 0x0000a800015c7983 */ /* 0x001ea80000300800 */
[----:B------:R0:W-:Y:S04]  /*18e00*/  STS.U8 [R80+UR9+0x6200], R47 ;  /* 0x0062002f50007988 */ /* 0x0001e80008000009 */
[----:B------:R-:W-:Y:S04]  /*18e10*/  STS.U8 [R80+UR9+0x6600], R76 ;  /* 0x0066004c50007988 */ /* 0x000fe80008000009 */
[----:B----4-:R-:W-:Y:S04]  /*18e20*/  STS.U8 [R80+UR9+0x6a00], R77 ;  /* 0x006a004d50007988 */ /* 0x010fe80008000009 */
[----:B------:R-:W-:Y:S04]  /*18e30*/  STS.U8 [R80+UR9+0x6e00], R88 ;  /* 0x006e005850007988 */ /* 0x000fe80008000009 */
[----:B------:R-:W-:Y:S04]  /*18e40*/  STS.U8 [R80+UR9+0x7200], R90 ;  /* 0x0072005a50007988 */ /* 0x000fe80008000009 */
[----:B0-----:R-:W4:Y:S04]  /*18e50*/  LDL.LU R47, [R1+0x20] ;  /* 0x00002000012f7983 */ /* 0x001f280000300800 */
[----:B---3--:R0:W-:Y:S04]  /*18e60*/  STS.U8 [R80+UR9+0x7600], R79 ;  /* 0x0076004f50007988 */ /* 0x0081e80008000009 */
[----:B------:R1:W-:Y:S04]  /*18e70*/  STS.U8 [R80+UR9+0x7a00], R72 ;  /* 0x007a004850007988 */ /* 0x0003e80008000009 */
[----:B------:R3:W-:Y:S04]  /*18e80*/  STS.U8 [R80+UR9+0x7e00], R64 ;  /* 0x007e004050007988 */ /* 0x0007e80008000009 */
[----:B0-----:R-:W4:Y:S04]  /*18e90*/  LDL.LU R79, [R1+0x68] ;  /* 0x00006800014f7983 */ /* 0x001f280000300800 */
[----:B-1----:R-:W4:Y:S04]  /*18ea0*/  LDL.LU R72, [R1+0x44] ;  /* 0x0000440001487983 */ /* 0x002f280000300800 */
[----:B---3--:R-:W3:Y:S01]  /*18eb0*/  LDL.LU R64, [R1+0x84] ;  /* 0x0000840001407983 */ /* 0x008ee20000300800 */
[----:B------:R-:W-:-:S03]  /*18ec0*/  LOP3.LUT R66, R2, 0x50, RZ, 0x3c, !PT ;  /* 0x0000005002427812 */ /* 0x000fc600078e3cff */
[----:B------:R-:W4:Y:S04]  /*18ed0*/  LDL.LU R2, [R1+0x6c0] ;  /* 0x0006c00001027983 */ /* 0x000f280000300800 */
[----:B------:R-:W4:Y:S04]  /*18ee0*/  LDL.LU R76, [R1+0x6ac] ;  /* 0x0006ac00014c7983 */ /* 0x000f280000300800 */
[----:B------:R-:W4:Y:S04]  /*18ef0*/  LDL.LU R77, [R1+0x698] ;  /* 0x00069800014d7983 */ /* 0x000f280000300800 */
[----:B------:R-:W4:Y:S04]  /*18f00*/  LDL.LU R88, [R1+0x114] ;  /* 0x0001140001587983 */ /* 0x000f280000300800 */
[----:B------:R0:W-:Y:S04]  /*18f10*/  STS.U8 [R66+UR9+0x4280], R68 ;  /* 0x0042804442007988 */ /* 0x0001e80008000009 */
[----:B------:R-:W4:Y:S04]  /*18f20*/  LDL.LU R90, [R1+0xf8] ;  /* 0x0000f800015a7983 */ /* 0x000f280000300800 */
[----:B------:R1:W-:Y:S04]  /*18f30*/  STS.U8 [R66+UR9+0x4680], R86 ;  /* 0x0046805642007988 */ /* 0x0003e80008000009 */
[----:B0-----:R-:W4:Y:S04]  /*18f40*/  LDL.LU R68, [R1+0xdc] ;  /* 0x0000dc0001447983 */ /* 0x001f280000300800 */
[----:B------:R0:W-:Y:S04]  /*18f50*/  STS.U8 [R66+UR9+0x4a80], R82 ;  /* 0x004a805242007988 */ /* 0x0001e80008000009 */
[----:B-1----:R-:W4:Y:S04]  /*18f60*/  LDL.LU R86, [R1+0xc0] ;  /* 0x0000c00001567983 */ /* 0x002f280000300800 */
[----:B------:R1:W-:Y:S04]  /*18f70*/  STS.U8 [R66+UR9+0x4e80], R84 ;  /* 0x004e805442007988 */ /* 0x0003e80008000009 */
[----:B0-----:R-:W4:Y:S04]  /*18f80*/  LDL.LU R82, [R1+0xa4] ;  /* 0x0000a40001527983 */ /* 0x001f280000300800 */
[----:B-1----:R-:W4:Y:S04]  /*18f90*/  LDL.LU R84, [R1+0x80] ;  /* 0x0000800001547983 */ /* 0x002f280000300800 */
[----:B------:R-:W4:Y:S04]  /*18fa0*/  LDL.LU R46, [R1+0x5c] ;  /* 0x00005c00012e7983 */ /* 0x000f280000300800 */
[----:B------:R0:W-:Y:S04]  /*18fb0*/  STS.U8 [R66+UR9+0x5280], R71 ;  /* 0x0052804742007988 */ /* 0x0001e80008000009 */
[----:B------:R1:W-:Y:S04]  /*18fc0*/  STS.U8 [R66+UR9+0x5680], R0 ;  /* 0x0056800042007988 */ /* 0x0003e80008000009 */
[----:B0-----:R-:W4:Y:S04]  /*18fd0*/  LDL.LU R71, [R1+0x840] ;  /* 0x0008400001477983 */ /* 0x001f280000300800 */
[----:B-1----:R0:W5:Y:S04]  /*18fe0*/  LDL.LU R0, [R1+0x83c] ;  /* 0x00083c0001007983 */ /* 0x0021680000300800 */
[----:B--2---:R1:W-:Y:S04]  /*18ff0*/  STS.U8 [R66+UR9+0x5a80], R78 ;  /* 0x005a804e42007988 */ /* 0x0043e80008000009 */
[----:B------:R2:W-:Y:S04]  /*19000*/  STS.U8 [R66+UR9+0x5e80], R92 ;  /* 0x005e805c42007988 */ /* 0x0005e80008000009 */
[----:B-1----:R-:W4:Y:S04]  /*19010*/  LDL.LU R78, [R1+0x838] ;  /* 0x00083800014e7983 */ /* 0x002f280000300800 */
[----:B--2---:R-:W2:Y:S04]  /*19020*/  LDL.LU R92, [R1+0x834] ;  /* 0x00083400015c7983 */ /* 0x004ea80000300800 */
[----:B---3--:R1:W-:Y:S04]  /*19030*/  STS.U8 [R66+UR9+0x6280], R64 ;  /* 0x0062804042007988 */ /* 0x0083e80008000009 */
[----:B----4-:R3:W-:Y:S04]  /*19040*/  STS.U8 [R66+UR9+0x6680], R79 ;  /* 0x0066804f42007988 */ /* 0x0107e80008000009 */
[----:B-1----:R-:W4:Y:S01]  /*19050*/  LDL.LU R64, [R1+0xbc] ;  /* 0x0000bc0001407983 */ /* 0x002f220000300800 */
[----:B---3--:R-:W1:Y:S03]  /*19060*/  S2R R79, SR_TID.X ;  /* 0x00000000004f7919 */ /* 0x008e660000002100 */
[----:B------:R3:W-:Y:S04]  /*19070*/  STS.U8 [R66+UR9+0x6a80], R72 ;  /* 0x006a804842007988 */ /* 0x0007e80008000009 */
[----:B------:R0:W-:Y:S04]  /*19080*/  STS.U8 [R66+UR9+0x6e80], R47 ;  /* 0x006e802f42007988 */ /* 0x0001e80008000009 */
[----:B---3--:R-:W3:Y:S01]  /*19090*/  LDL.LU R72, [R1+0x9c] ;  /* 0x00009c0001487983 */ /* 0x008ee20000300800 */
[----:B-1----:R-:W-:-:S04]  /*190a0*/  LOP3.LUT R79, R79, 0x7f, RZ, 0xc0, !PT ;  /* 0x0000007f4f4f7812 */ /* 0x002fc800078ec0ff */
[C---:B0-----:R-:W-:Y:S01]  /*190b0*/  LOP3.LUT R47, R79.reuse, 0x60, RZ, 0x3c, !PT ;  /* 0x000000604f2f7812 */ /* 0x041fe200078e3cff */
[----:B--2---:R0:W-:Y:S04]  /*190c0*/  STS.U8 [R66+UR9+0x7280], R92 ;  /* 0x0072805c42007988 */ /* 0x0041e80008000009 */
[----:B------:R1:W-:Y:S04]  /*190d0*/  STS.U8 [R66+UR9+0x7680], R78 ;  /* 0x0076804e42007988 */ /* 0x0003e80008000009 */
[----:B------:R2:W-:Y:S04]  /*190e0*/  STS.U8 [R66+UR9+0x7a80], R71 ;  /* 0x007a804742007988 */ /* 0x0005e80008000009 */
[----:B0-----:R-:W3:Y:S04]  /*190f0*/  LDL.LU R92, [R1+0xd8] ;  /* 0x0000d800015c7983 */ /* 0x001ee80000300800 */
[----:B-1----:R-:W3:Y:S04]  /*19100*/  LDL.LU R78, [R1+0xf4] ;  /* 0x0000f400014e7983 */ /* 0x002ee80000300800 */
[----:B--2---:R-:W2:Y:S04]  /*19110*/  LDL.LU R71, [R1+0x110] ;  /* 0x0001100001477983 */ /* 0x004ea80000300800 */
[----:B------:R0:W-:Y:S04]  /*19120*/  STS.U8 [R66+UR9+0x7e80], R63 ;  /* 0x007e803f42007988 */ /* 0x0001e80008000009 */
[----:B------:R1:W-:Y:S04]  /*19130*/  STS.U8 [R47+UR9+0x4300], R2 ;  /* 0x004300022f007988 */ /* 0x0003e80008000009 */
[----:B------:R4:W-:Y:S04]  /*19140*/  STS.U8 [R47+UR9+0x4700], R76 ;  /* 0x0047004c2f007988 */ /* 0x0009e80008000009 */
[----:B0-----:R-:W2:Y:S04]  /*19150*/  LDL.LU R63, [R1+0x694] ;  /* 0x00069400013f7983 */ /* 0x001ea80000300800 */
[----:B-1----:R0:W5:Y:S04]  /*19160*/  LDL.LU R2, [R1+0x830] ;  /* 0x0008300001027983 */ /* 0x0021680000300800 */
[----:B----4-:R-:W4:Y:S04]  /*19170*/  LDL.LU R76, [R1+0x82c] ;  /* 0x00082c00014c7983 */ /* 0x010f280000300800 */
[----:B------:R1:W-:Y:S04]  /*19180*/  STS.U8 [R47+UR9+0x4b00], R77 ;  /* 0x004b004d2f007988 */ /* 0x0003e80008000009 */
[----:B------:R0:W-:Y:S04]  /*19190*/  STS.U8 [R47+UR9+0x4f00], R88 ;  /* 0x004f00582f007988 */ /* 0x0001e80008000009 */
[----:B------:R0:W-:Y:S04]  /*191a0*/  STS.U8 [R47+UR9+0x5300], R90 ;  /* 0x0053005a2f007988 */ /* 0x0001e80008000009 */
[----:B-1----:R-:W2:Y:S04]  /*191b0*/  LDL.LU R77, [R1+0x828] ;  /* 0x00082800014d7983 */ /* 0x002ea80000300800 */
[----:B0-----:R-:W2:Y:S04]  /*191c0*/  LDL.LU R88, [R1+0x824] ;  /* 0x0008240001587983 */ /* 0x001ea80000300800 */
[----:B------:R-:W2:Y:S04]  /*191d0*/  LDL.LU R90, [R1+0x820] ;  /* 0x00082000015a7983 */ /* 0x000ea80000300800 */
[----:B------:R0:W-:Y:S04]  /*191e0*/  STS.U8 [R47+UR9+0x5700], R68 ;  /* 0x005700442f007988 */ /* 0x0001e80008000009 */
[----:B------:R1:W-:Y:S04]  /*191f0*/  STS.U8 [R47+UR9+0x5b00], R86 ;  /* 0x005b00562f007988 */ /* 0x0003e80008000009 */
[----:B------:R1:W-:Y:S04]  /*19200*/  STS.U8 [R47+UR9+0x5f00], R82 ;  /* 0x005f00522f007988 */ /* 0x0003e80008000009 */
[----:B0-----:R-:W2:Y:S04]  /*19210*/  LDL.LU R68, [R1+0x81c] ;  /* 0x00081c0001447983 */ /* 0x001ea80000300800 */
[----:B-1----:R-:W2:Y:S04]  /*19220*/  LDL.LU R86, [R1+0x818] ;  /* 0x0008180001567983 */ /* 0x002ea80000300800 */
[----:B------:R-:W2:Y:S04]  /*19230*/  LDL.LU R82, [R1+0x814] ;  /* 0x0008140001527983 */ /* 0x000ea80000300800 */
[----:B------:R0:W-:Y:S04]  /*19240*/  STS.U8 [R47+UR9+0x6300], R84 ;  /* 0x006300542f007988 */ /* 0x0001e80008000009 */
[----:B0-----:R-:W2:Y:S04]  /*19250*/  LDL.LU R84, [R1+0x810] ;  /* 0x0008100001547983 */ /* 0x001ea80000300800 */
[----:B------:R-:W-:Y:S04]  /*19260*/  STS.U8 [R47+UR9+0x6700], R46 ;  /* 0x0067002e2f007988 */ /* 0x000fe80008000009 */
[----:B--2---:R0:W-:Y:S04]  /*19270*/  STS.U8 [R47+UR9+0x6b00], R84 ;  /* 0x006b00542f007988 */ /* 0x0041e80008000009 */
[----:B------:R1:W-:Y:S04]  /*19280*/  STS.U8 [R47+UR9+0x6f00], R86 ;  /* 0x006f00562f007988 */ /* 0x0003e80008000009 */
[----:B------:R2:W-:Y:S04]  /*19290*/  STS.U8 [R47+UR9+0x7300], R90 ;  /* 0x0073005a2f007988 */ /* 0x0005e80008000009 */
[----:B0-----:R-:W3:Y:S04]  /*192a0*/  LDL.LU R84, [R1+0x80c] ;  /* 0x00080c0001547983 */ /* 0x001ee80000300800 */
[----:B-1----:R-:W3:Y:S04]  /*192b0*/  LDL.LU R86, [R1+0x808] ;  /* 0x0008080001567983 */ /* 0x002ee80000300800 */
[----:B--2---:R-:W2:Y:S04]  /*192c0*/  LDL.LU R90, [R1+0x6a4] ;  /* 0x0006a400015a7983 */ /* 0x004ea80000300800 */
[----:B------:R0:W-:Y:S04]  /*192d0*/  STS.U8 [R47+UR9+0x7700], R77 ;  /* 0x0077004d2f007988 */ /* 0x0001e80008000009 */
[----:B0-----:R-:W2:Y:S01]  /*192e0*/  LDL.LU R77, [R1+0x6bc] ;  /* 0x0006bc00014d7983 */ /* 0x001ea20000300800 */
[----:B------:R-:W-:-:S03]  /*192f0*/  LOP3.LUT R46, R79, 0x70, RZ, 0x3c, !PT ;  /* 0x000000704f2e7812 */ /* 0x000fc600078e3cff */
[----:B------:R-:W-:Y:S04]  /*19300*/  STS.U8 [R47+UR9+0x7b00], R69 ;  /* 0x007b00452f007988 */ /* 0x000fe80008000009 */
[----:B------:R-:W-:Y:S04]  /*19310*/  STS.U8 [R47+UR9+0x7f00], R61 ;  /* 0x007f003d2f007988 */ /* 0x000fe80008000009 */
[----:B--2---:R-:W-:Y:S04]  /*19320*/  STS.U8 [R46+UR9+0x4380], R77 ;  /* 0x0043804d2e007988 */ /* 0x004fe80008000009 */
[----:B------:R-:W-:Y:S04]  /*19330*/  STS.U8 [R46+UR9+0x4780], R90 ;  /* 0x0047805a2e007988 */ /* 0x000fe80008000009 */
[----:B------:R-:W-:Y:S04]  /*19340*/  STS.U8 [R46+UR9+0x4b80], R63 ;  /* 0x004b803f2e007988 */ /* 0x000fe80008000009 */
[----:B------:R-:W-:Y:S04]  /*19350*/  STS.U8 [R46+UR9+0x4f80], R71 ;  /* 0x004f80472e007988 */ /* 0x000fe80008000009 */
[----:B---3--:R-:W-:Y:S04]  /*19360*/  STS.U8 [R46+UR9+0x5380], R78 ;  /* 0x0053804e2e007988 */ /* 0x008fe80008000009 */
[----:B------:R-:W-:Y:S04]  /*19370*/  STS.U8 [R46+UR9+0x5780], R92 ;  /* 0x0057805c2e007988 */ /* 0x000fe80008000009 */
[----:B------:R-:W-:Y:S04]  /*19380*/  STS.U8 [R46+UR9+0x5b80], R64 ;  /* 0x005b80402e007988 */ /* 0x000fe80008000009 */
[----:B------:R-:W-:Y:S04]  /*19390*/  STS.U8 [R46+UR9+0x5f80], R72 ;  /* 0x005f80482e007988 */ /* 0x000fe80008000009 */
[----:B------:R0:W-:Y:S04]  /*193a0*/  STS.U8 [R46+UR9+0x6380], R86 ;  /* 0x006380562e007988 */ /* 0x0001e80008000009 */
[----:B------:R1:W-:Y:S04]  /*193b0*/  STS.U8 [R46+UR9+0x6780], R84 ;  /* 0x006780542e007988 */ /* 0x0003e80008000009 */
[----:B------:R2:W-:Y:S04]  /*193c0*/  STS.U8 [R46+UR9+0x6b80], R82 ;  /* 0x006b80522e007988 */ /* 0x0005e80008000009 */
[----:B0-----:R0:W5:Y:S04]  /*193d0*/  LDL.LU R86, [R1+0x804] ;  /* 0x0008040001567983 */ /* 0x0011680000300800 */
[----:B-1----:R0:W5:Y:S04]  /*193e0*/  LDL.LU R84, [R1+0x800] ;  /* 0x0008000001547983 */ /* 0x0021680000300800 */
[----:B--2---:R0:W5:Y:S04]  /*193f0*/  LDL.LU R82, [R1+0x7fc] ;  /* 0x0007fc0001527983 */ /* 0x0041680000300800 */
[----:B------:R1:W-:Y:S04]  /*19400*/  STS.U8 [R46+UR9+0x6f80], R68 ;  /* 0x006f80442e007988 */ /* 0x0003e80008000009 */
[----:B-1----:R0:W5:Y:S04]  /*19410*/  LDL.LU R68, [R1+0x7f8] ;  /* 0x0007f80001447983 */ /* 0x0021680000300800 */
[----:B------:R-:W-:Y:S04]  /*19420*/  STS.U8 [R46+UR9+0x7380], R88 ;  /* 0x007380582e007988 */ /* 0x000fe80008000009 */
[----:B----4-:R-:W-:Y:S04]  /*19430*/  STS.U8 [R46+UR9+0x7780], R76 ;  /* 0x0077804c2e007988 */ /* 0x010fe80008000009 */
[----:B------:R-:W-:Y:S04]  /*19440*/  STS.U8 [R46+UR9+0x7b80], R67 ;  /* 0x007b80432e007988 */ /* 0x000fe80008000009 */
[----:B------:R-:W-:Y:S01]  /*19450*/  STS.U8 [R46+UR9+0x7f80], R60 ;  /* 0x007f803c2e007988 */ /* 0x000fe20008000009 */
[----:B------:R-:W-:-:S03]  /*19460*/  LOP3.LUT R72, R79, 0x10, RZ, 0x3c, !PT ;  /* 0x000000104f487812 */ /* 0x000fc600078e3cff */
        /* <DEDUP_REMOVED lines=8> */
[----:B------:R0:W-:Y:S04]  /*194f0*/  STS.U8 [R72+UR9+0xa080], R14 ;  /* 0x00a0800e48007988 */ /* 0x0001e80008000009 */
[----:B------:R0:W-:Y:S01]  /*19500*/  STS.U8 [R72+UR9+0xa480], R15 ;  /* 0x00a4800f48007988 */ /* 0x0001e20008000009 */
[----:B-1----:R-:W-:-:S03]  /*19510*/  LOP3.LUT R79, R79, 0x20, RZ, 0x3c, !PT ;  /* 0x000000204f4f7812 */ /* 0x002fc600078e3cff */
[----:B------:R0:W-:Y:S04]  /*19520*/  STS.U8 [R72+UR9+0xa880], R16 ;  /* 0x00a8801048007988 */ /* 0x0001e80008000009 */
        /* <DEDUP_REMOVED lines=52> */
[----:B------:R0:W-:Y:S01]  /*19870*/  STS.U8 [R46+UR9+0xbb80], R93 ;  /* 0x00bb805d2e007988 */ /* 0x0001e20008000009 */
[----:B------:R1:W-:Y:S06]  /*19880*/  MEMBAR.ALL.CTA ;  /* 0x0000000000007992 */ /* 0x0003ec0000008000 */
[----:B-1----:R-:W1:Y:S01]  /*19890*/  FENCE.VIEW.ASYNC.S ;  /* 0x00000000000073c6 */ /* 0x002e620000000000 */
[----:B------:R-:W-:Y:S01]  /*198a0*/  ULEA UR6, UR11, UR9, 0x3 ;  /* 0x000000090b067291 */ /* 0x000fe2000f8e18ff */
[----:B------:R-:W-:-:S03]  /*198b0*/  UMOV UR4, UR5 ;  /* 0x0000000500047c82 */ /* 0x000fc60008000000 */
[----:B------:R-:W-:Y:S01]  /*198c0*/  UIADD3 UR6, UPT, UPT, UR6, 0xc000, URZ ;  /* 0x0000c00006067890 */ /* 0x000fe2000fffe0ff */
[----:B-1----:R-:W-:Y:S06]  /*198d0*/  BAR.SYNC.DEFER_BLOCKING 0x0 ;  /* 0x0000000000007b1d */ /* 0x002fec0000010000 */
[----:B0-----:R-:W-:Y:S05]  /*198e0*/  @P0 BRA `(.L_x_9) ;  /* 0x0000000000480947 */ /* 0x001fea0003800000 */
[----:B------:R-:W-:Y:S01]  /*198f0*/  UMOV UR13, 0x40004040 ;  /* 0x40004040000d7882 */ /* 0x000fe20000000000 */
[----:B------:R-:W-:Y:S01]  /*19900*/  UMOV UR15, 0x40004040 ;  /* 0x40004040000f7882 */ /* 0x000fe20000000000 */
[----:B------:R-:W-:Y:S01]  /*19910*/  UMOV UR16, 0x0 ;  /* 0x0000000000107882 */ /* 0x000fe20000000000 */
[----:B------:R-:W-:Y:S01]  /*19920*/  UMOV UR17, 0x8108490 ;  /* 0x0810849000117882 */ /* 0x000fe20000000000 */
[----:B------:R-:W-:Y:S01]  /*19930*/  UMOV UR32, 0x0 ;  /* 0x0000000000207882 */ /* 0x000fe20000000000 */
[----:B------:R-:W-:Y:S01]  /*19940*/  UMOV UR33, 0x8108490 ;  /* 0x0810849000217882 */ /* 0x000fe20000000000 */
[----:B------:R-:W-:Y:S01]  /*19950*/  UMOV UR34, 0x0 ;  /* 0x0000000000227882 */ /* 0x000fe20000000000 */
[----:B------:R-:W-:Y:S01]  /*19960*/  UMOV UR35, 0x8108490 ;  /* 0x0810849000237882 */ /* 0x000fe20000000000 */
[----:B------:R-:W-:Y:S01]  /*19970*/  UMOV UR7, URZ ;  /* 0x000000ff00077c82 */ /* 0x000fe20008000000 */
[----:B------:R0:W-:Y:S01]  /*19980*/  UTCQMMA gdesc[UR12], gdesc[UR14], tmem[UR8], tmem[UR16], idesc[UR17], UPT ;  /* 0x00ff100e0c0075ea */ /* 0x0001e2000b800308 */
        /* <DEDUP_REMOVED lines=8> */
.L_x_9:
[----:B------:R-:W2:Y:S04]  /*19a10*/  LDL R7, [R1+0x6f4] ;  /* 0x0006f40001077983 */ /* 0x000ea80000100800 */
[----:B------:R-:W2:Y:S01]  /*19a20*/  LDL.LU R6, [R1+0x6b8] ;  /* 0x0006b80001067983 */ /* 0x000ea20000300800 */
[----:B------:R-:W-:-:S04]  /*19a30*/  UIADD3 UR11, UPT, UPT, UR11, 0x1, URZ ;  /* 0x000000010b0b7890 */ /* 0x000fc8000fffe0ff */
[----:B------:R-:W-:-:S04]  /*19a40*/  UISETP.GT.AND UP1, UPT, UR11, 0x1, UPT ;  /* 0x000000010b00788c */ /* 0x000fc8000bf24270 */
[----:B0-----:R-:W-:Y:S02]  /*19a50*/  USEL UR5, URZ, 0x1, !UP1 ;  /* 0x00000001ff057887 */ /* 0x001fe4000c800000 */
[----:B------:R-:W-:Y:S02]  /*19a60*/  USEL UR11, UR11, URZ, !UP1 ;  /* 0x000000ff0b0b7287 */ /* 0x000fe4000c800000 */
[----:B------:R-:W-:Y:S01]  /*19a70*/  ULOP3.LUT UR5, UR4, UR5, URZ, 0x3c, !UPT ;  /* 0x0000000504057292 */ /* 0x000fe2000f8e3cff */
[----:B--2---:R-:W-:Y:S02]  /*19a80*/  ISETP.NE.U32.AND P1, PT, R6, R7, PT ;  /* 0x000000070600720c */ /* 0x004fe40003f25070 */
[----:B------:R-:W2:Y:S01]  /*19a90*/  LDL.LU R7, [R1+0x6cc] ;  /* 0x0006cc0001077983 */ /* 0x000ea20000300800 */
[----:B------:R-:W-:-:S03]  /*19aa0*/  IMAD.U32 R6, RZ, RZ, UR4 ;  /* 0x00000004ff067e24 */ /* 0x000fc6000f8e00ff */
[----:B--2---:R1:W-:Y:S07]  /*19ab0*/  STL [R1+0x6b8], R7 ;  /* 0x0006b80701007387 */ /* 0x0043ee0000100800 */
[----:B------:R-:W-:Y:S05]  /*19ac0*/  @P1 BRA `(.L_x_10) ;  /* 0xffffff5c00a81947 */ /* 0x000fea000383ffff */
.L_x_7:
[----:B-1----:R-:W1:Y:S01]  /*19ad0*/  LDC R7, c[0x0][0x3a0] ;  /* 0x0000e800ff077b82 */ /* 0x002e620000000800 */
[----:B------:R-:W2:Y:S01]  /*19ae0*/  LDCU UR7, c[0x0][0x3b8] ;  /* 0x00007700ff0777ac */ /* 0x000ea20008000800 */
[----:B------:R-:W3:Y:S01]  /*19af0*/  LDCU UR5, c[0x0][0x3b4] ;  /* 0x00007680ff0577ac */ /* 0x000ee20008000800 */
[----:B------:R-:W4:Y:S01]  /*19b00*/  LDCU.128 UR12, c[0x0][0x390] ;  /* 0x00007200ff0c77ac */ /* 0x000f220008000c00 */
[----:B--2--5:R-:W-:Y:S02]  /*19b10*/  IMAD R69, R68, UR7, RZ ;  /* 0x0000000744457c24 */ /* 0x024fe4000f8e02ff */
[----:B-1----:R-:W-:-:S05]  /*19b20*/  VIADD R7, R7, 0x7f ;  /* 0x0000007f07077836 */ /* 0x002fca0000000000 */
[----:B------:R-:W-:-:S13]  /*19b30*/  ISETP.GE.AND P0, PT, R7, 0x80, PT ;  /* 0x000000800700780c */ /* 0x000fda0003f06270 */
[----:B---34-:R-:W-:Y:S05]  /*19b40*/  @!P0 BRA `(.L_x_11) ;  /* 0x0000000000108947 */ /* 0x018fea0003800000 */
[----:B------:R-:W-:-:S06]  /*19b50*/  USHF.L.U32 UR4, UR4, 0x1f, URZ ;  /* 0x0000001f04047899 */ /* 0x000fcc00080006ff */
[----:B------:R-:W-:-:S04]  /*19b60*/  IMAD.U32 R0, RZ, RZ, UR4 ;  /* 0x00000004ff007e24 */ /* 0x000fc8000f8e00ff */
[----:B------:R-:W1:Y:S02]  /*19b70*/  SYNCS.PHASECHK.TRANS64.TRYWAIT P0, [UR6], R0 ;  /* 0x00000000ff0075a7 */ /* 0x000e640008001106 */
[----:B-1----:R-:W-:Y:S05]  /*19b80*/  @!P0 BRA `(.L_x_12) ;  /* 0x00000020007c8947 */ /* 0x002fea0003800000 */
.L_x_11:
[----:B------:R-:W-:Y:S06]  /*19b90*/  BAR.SYNC.DEFER_BLOCKING 0x0 ;  /* 0x0000000000007b1d */ /* 0x000fec0000010000 */
[----:B------:R-:W2:Y:S04]  /*19ba0*/  LDL.LU R2, [R1+0x6f8] ;  /* 0x0006f80001027983 */ /* 0x000ea80000300800 */
[----:B------:R-:W3:Y:S04]  /*19bb0*/  LDL.LU R72, [R1+0x744] ;  /* 0x0007440001487983 */ /* 0x000ee80000300800 */
[----:B------:R-:W4:Y:S04]  /*19bc0*/  LDL.LU R71, [R1+0x740] ;  /* 0x0007400001477983 */ /* 0x000f280000300800 */
[----:B------:R-:W5:Y:S01]  /*19bd0*/  LDL.LU R70, [R1+0x748] ;  /* 0x0007480001467983 */ /* 0x000f620000300800 */
[----:B------:R-:W-:Y:S01]  /*19be0*/  VIADD R74, R69, UR7 ;  /* 0x00000007454a7c36 */ /* 0x000fe20008000000 */
[----:B------:R-:W1:Y:S02]  /*19bf0*/  @!P3 SYNCS.CCTL.IV [UR9+0xc000] ;  /* 0x00c00000ff00b9b1 */ /* 0x000e640008000009 */
[----:B-1----:R-:W-:Y:S01]  /*19c00*/  BAR.SYNC.DEFER_BLOCKING 0x0 ;  /* 0x0000000000007b1d */ /* 0x002fe20000010000 */
[----:B0-----:R-:W-:-:S04]  /*19c10*/  VIADD R3, R74, UR7 ;  /* 0x000000074a037c36 */ /* 0x001fc80008000000 */
[----:B------:R-:W-:Y:S01]  /*19c20*/  VIADD R73, R3, UR7 ;  /* 0x0000000703497c36 */ /* 0x000fe20008000000 */
[----:B------:R-:W0:Y:S01]  /*19c30*/  LDTM.x64 R4, tmem[UR10] ;  /* 0x0000000a000479ee */ /* 0x000e220008340000 */
[----:B------:R-:W1:Y:S01]  /*19c40*/  @!P3 SYNCS.CCTL.IV [UR9+0xc008] ;  /* 0x00c00800ff00b9b1 */ /* 0x000e620008000009 */
[----:B------:R-:W-:Y:S01]  /*19c50*/  NOP ;  /* 0x0000000000007918 */ /* 0x000fe20000000000 */
[----:B0-----:R0:W-:Y:S04]  /*19c60*/  STL [R1+0x7fc], R66 ;  /* 0x0007fc4201007387 */ /* 0x0011e80000100800 */
[----:B------:R1:W-:Y:S04]  /*19c70*/  STL [R1+0x7f8], R67 ;  /* 0x0007f84301007387 */ /* 0x0003e80000100800 */
[----:B0-----:R-:W5:Y:S04]  /*19c80*/  LDL.LU R66, [R1+0x74c] ;  /* 0x00074c0001427983 */ /* 0x001f680000300800 */
[----:B-1----:R-:W5:Y:S04]  /*19c90*/  LDL.LU R67, [R1+0x754] ;  /* 0x0007540001437983 */ /* 0x002f680000300800 */
[----:B------:R-:W5:Y:S01]  /*19ca0*/  LDL.LU R91, [R1+0x750] ;  /* 0x00075000015b7983 */ /* 0x000f620000300800 */
[----:B------:R-:W-:-:S04]  /*19cb0*/  F2FP.SATFINITE.E5M2.F32.PACK_AB_MERGE_C R92, R5, R4, RZ ;  /* 0x00000004055c723e */ /* 0x000fc800048060ff */
[----:B------:R-:W-:-:S04]  /*19cc0*/  PRMT R93, R92, 0x9910, RZ ;  /* 0x000099105c5d7816 */ /* 0x000fc800000000ff */
[----:B------:R-:W-:Y:S02]  /*19cd0*/  SHF.R.S32.HI R93, RZ, 0x8, R93 ;  /* 0x00000008ff5d7819 */ /* 0x000fe4000001145d */
[C---:B--2---:R-:W-:Y:S01]  /*19ce0*/  ISETP.GE.AND P0, PT, R2.reuse, UR14, PT ;  /* 0x0000000e02007c0c */ /* 0x044fe2000bf06270 */
[----:B------:R-:W-:-:S03]  /*19cf0*/  IMAD R2, R2, UR5, RZ ;  /* 0x0000000502027c24 */ /* 0x000fc6000f8e02ff */
[----:B---3--:R-:W-:Y:S02]  /*19d00*/  ISETP.LT.AND P1, PT, R72, UR15, !P0 ;  /* 0x0000000f48007c0c */ /* 0x008fe4000c721270 */
[----:B------:R-:W-:Y:S02]  /*19d10*/  IADD3 R0, P4, PT, R2, UR12, RZ ;  /* 0x0000000c02007c10 */ /* 0x000fe4000ff9e0ff */
[----:B----4-:R-:W-:Y:S01]  /*19d20*/  ISETP.LT.AND P2, PT, R71, UR15, !P0 ;  /* 0x0000000f47007c0c */ /* 0x010fe2000c741270 */
[----:B------:R-:W-:Y:S01]  /*19d30*/  VIADD R71, R73, UR7 ;  /* 0x0000000749477c36 */ /* 0x000fe20008000000 */
[----:B------:R-:W-:Y:S02]  /*19d40*/  ISETP.LT.AND P5, PT, R68, UR15, !P0 ;  /* 0x0000000f44007c0c */ /* 0x000fe4000c7a1270 */
[----:B------:R-:W-:Y:S01]  /*19d50*/  LEA.HI.X.SX32 R2, R2, UR13, 0x1, P4 ;  /* 0x0000000d02027c11 */ /* 0x000fe2000a0f0eff */
[----:B------:R-:W-:Y:S01]  /*19d60*/  VIADD R72, R71, UR7 ;  /* 0x0000000747487c36 */ /* 0x000fe20008000000 */
[----:B------:R-:W-:-:S02]  /*19d70*/  IADD3 R68, P3, PT, R69, R0, RZ ;  /* 0x0000000045447210 */ /* 0x000fc40007f7e0ff */
[----:B-----5:R-:W-:Y:S01]  /*19d80*/  ISETP.LT.AND P6, PT, R70, UR15, !P0 ;  /* 0x0000000f46007c0c */ /* 0x020fe2000c7c1270 */
[----:B------:R-:W-:Y:S01]  /*19d90*/  VIADD R70, R72, UR7 ;  /* 0x0000000748467c36 */ /* 0x000fe20008000000 */
[----:B------:R-:W-:Y:S02]  /*19da0*/  LEA.HI.X.SX32 R69, R69, R2, 0x1, P3 ;  /* 0x0000000245457211 */ /* 0x000fe400018f0eff */
[-C--:B------:R-:W-:Y:S02]  /*19db0*/  IADD3 R86, P4, PT, R74, R0.reuse, RZ ;  /* 0x000000004a567210 */ /* 0x080fe40007f9e0ff */
[C---:B------:R-:W-:Y:S01]  /*19dc0*/  IADD3 R84, P3, PT, R3.reuse, R0, RZ ;  /* 0x0000000003547210 */ /* 0x040fe20007f7e0ff */
[----:B------:R-:W-:Y:S01]  /*19dd0*/  VIADD R4, R70, UR7 ;  /* 0x0000000746047c36 */ /* 0x000fe20008000000 */
[-C--:B------:R-:W-:Y:S02]  /*19de0*/  LEA.HI.X.SX32 R87, R74, R2.reuse, 0x1, P4 ;  /* 0x000000024a577211 */ /* 0x080fe400020f0eff */
[----:B------:R-:W-:Y:S01]  /*19df0*/  LEA.HI.X.SX32 R85, R3, R2, 0x1, P3 ;  /* 0x0000000203557211 */ /* 0x000fe200018f0eff */
[----:B------:R-:W-:Y:S01]  /*19e00*/  VIADD R3, R4, UR7 ;  /* 0x0000000704037c36 */ /* 0x000fe20008000000 */
[----:B------:R-:W-:-:S02]  /*19e10*/  IADD3 R82, P4, PT, R73, R0, RZ ;  /* 0x0000000049527210 */ /* 0x000fc40007f9e0ff */
[----:B------:R-:W-:Y:S02]  /*19e20*/  IADD3 R80, P3, PT, R71, R0, RZ ;  /* 0x0000000047507210 */ /* 0x000fe40007f7e0ff */
[-C--:B------:R-:W-:Y:S02]  /*19e30*/  LEA.HI.X.SX32 R83, R73, R2.reuse, 0x1, P4 ;  /* 0x0000000249537211 */ /* 0x080fe400020f0eff */
[----:B------:R-:W-:Y:S01]  /*19e40*/  LEA.HI.X.SX32 R81, R71, R2, 0x1, P3 ;  /* 0x0000000247517211 */ /* 0x000fe200018f0eff */
[----:B------:R-:W-:Y:S01]  /*19e50*/  VIADD R71, R3, UR7 ;  /* 0x0000000703477c36 */ /* 0x000fe20008000000 */
[-C--:B------:R-:W-:Y:S02]  /*19e60*/  IADD3 R76, P4, PT, R72, R0.reuse, RZ ;  /* 0x00000000484c7210 */ /* 0x080fe40007f9e0ff */
[----:B------:R-:W-:Y:S01]  /*19e70*/  IADD3 R78, P3, PT, R70, R0, RZ ;  /* 0x00000000464e7210 */ /* 0x000fe20007f7e0ff */
[----:B------:R-:W-:Y:S01]  /*19e80*/  VIADD R5, R71, UR7 ;  /* 0x0000000747057c36 */ /* 0x000fe20008000000 */
[----:B------:R-:W-:-:S02]  /*19e90*/  LEA.HI.X.SX32 R77, R72, R2, 0x1, P4 ;  /* 0x00000002484d7211 */ /* 0x000fc400020f0eff */
[----:B------:R-:W-:Y:S02]  /*19ea0*/  IADD3 R72, P4, PT, R4, R0, RZ ;  /* 0x0000000004487210 */ /* 0x000fe40007f9e0ff */
[----:B------:R-:W-:Y:S01]  /*19eb0*/  LEA.HI.X.SX32 R79, R70, R2, 0x1, P3 ;  /* 0x00000002464f7211 */ /* 0x000fe200018f0eff */
[----:B------:R-:W-:Y:S01]  /*19ec0*/  VIADD R89, R5, UR7 ;  /* 0x0000000705597c36 */ /* 0x000fe20008000000 */
[----:B------:R-:W-:Y:S02]  /*19ed0*/  IADD3 R74, P3, PT, R3, R0, RZ ;  /* 0x00000000034a7210 */ /* 0x000fe40007f7e0ff */
[----:B------:R-:W-:Y:S02]  /*19ee0*/  LEA.HI.X.SX32 R73, R4, R2, 0x1, P4 ;  /* 0x0000000204497211 */ /* 0x000fe400020f0eff */
[----:B------:R-:W-:Y:S02]  /*19ef0*/  IADD3 R70, P4, PT, R71, R0, RZ ;  /* 0x0000000047467210 */ /* 0x000fe40007f9e0ff */
[----:B------:R-:W-:Y:S01]  /*19f00*/  LEA.HI.X.SX32 R75, R3, R2, 0x1, P3 ;  /* 0x00000002034b7211 */ /* 0x000fe200018f0eff */
[----:B------:R-:W-:Y:S01]  /*19f10*/  VIADD R3, R89, UR7 ;  /* 0x0000000759037c36 */ /* 0x000fe20008000000 */
[----:B------:R-:W-:-:S02]  /*19f20*/  IADD3 R4, P3, PT, R5, R0, RZ ;  /* 0x0000000005047210 */ /* 0x000fc40007f7e0ff */
[----:B------:R-:W-:Y:S02]  /*19f30*/  LEA.HI.X.SX32 R71, R71, R2, 0x1, P4 ;  /* 0x0000000247477211 */ /* 0x000fe400020f0eff */
[----:B------:R-:W-:Y:S02]  /*19f40*/  IADD3 R88, P4, PT, R89, R0, RZ ;  /* 0x0000000059587210 */ /* 0x000fe40007f9e0ff */
[----:B------:R-:W-:Y:S02]  /*19f50*/  LEA.HI.X.SX32 R5, R5, R2, 0x1, P3 ;  /* 0x0000000205057211 */ /* 0x000fe400018f0eff */
[----:B------:R-:W-:Y:S02]  /*19f60*/  IADD3 R90, P3, PT, R3, R0, RZ ;  /* 0x00000000035a7210 */ /* 0x000fe40007f7e0ff */
[----:B------:R-:W-:Y:S02]  /*19f70*/  LEA.HI.X.SX32 R89, R89, R2, 0x1, P4 ;  /* 0x0000000259597211 */ /* 0x000fe400020f0eff */
[----:B------:R-:W-:-:S02]  /*19f80*/  ISETP.LT.AND P4, PT, R91, UR15, !P0 ;  /* 0x0000000f5b007c0c */ /* 0x000fc4000c781270 */
[----:B------:R-:W-:Y:S01]  /*19f90*/  LEA.HI.X.SX32 R91, R3, R2, 0x1, P3 ;  /* 0x00000002035b7211 */ /* 0x000fe200018f0eff */
[----:B------:R0:W-:Y:S01]  /*19fa0*/  @P5 STG.E.U8 desc[UR18][R68.64], R92 ;  /* 0x0000005c44005986 */ /* 0x0001e2000c101112 */
[----:B------:R-:W-:-:S03]  /*19fb0*/  ISETP.LT.AND P3, PT, R66, UR15, !P0 ;  /* 0x0000000f42007c0c */ /* 0x000fc6000c761270 */
[----:B------:R-:W2:Y:S04]  /*19fc0*/  LDL.LU R66, [R1+0x7fc] ;  /* 0x0007fc0001427983 */ /* 0x000ea80000300800 */
[----:B0-----:R-:W3:Y:S01]  /*19fd0*/  LDL.LU R92, [R1+0x758] ;  /* 0x00075800015c7983 */ /* 0x001ee20000300800 */
[----:B------:R-:W-:-:S03]  /*19fe0*/  ISETP.LT.AND P5, PT, R67, UR15, !P0 ;  /* 0x0000000f43007c0c */ /* 0x000fc6000c7a1270 */
[----:B------:R-:W4:Y:S04]  /*19ff0*/  LDL.LU R69, [R1+0x75c] ;  /* 0x00075c0001457983 */ /* 0x000f280000300800 */
[----:B------:R-:W5:Y:S04]  /*1a000*/  LDL.LU R68, [R1+0x760] ;  /* 0x0007600001447983 */ /* 0x000f680000300800 */
[----:B------:R-:W2:Y:S04]  /*1a010*/  LDL.LU R67, [R1+0x7f8] ;  /* 0x0007f80001437983 */ /* 0x000ea80000300800 */
[----:B------:R0:W-:Y:S04]  /*1a020*/  @P1 STG.E.U8 desc[UR18][R86.64], R93 ;  /* 0x0000005d56001986 */ /* 0x0001e8000c101112 */
[----:B0-----:R-:W2:Y:S01]  /*1a030*/  LDL.LU R93, [R1+0x764] ;  /* 0x00076400015d7983 */ /* 0x001ea20000300800 */
[----:B------:R-:W-:-:S02]  /*1a040*/  F2FP.SATFINITE.E5M2.F32.PACK_AB_MERGE_C R6, R7, R6, RZ ;  /* 0x000000060706723e */ /* 0x000fc400048060ff */
[----:B------:R-:W-:Y:S02]  /*1a050*/  F2FP.SATFINITE.E5M2.F32.PACK_AB_MERGE_C R8, R9, R8, RZ ;  /* 0x000000080908723e */ /* 0x000fe400048060ff */
[----:B------:R-:W-:Y:S01]  /*1a060*/  PRMT R7, R6, 0x9910, RZ ;  /* 0x0000991006077816 */ /* 0x000fe200000000ff */
[----:B------:R0:W-:Y:S03]  /*1a070*/  @P2 STG.E.U8 desc[UR18][R84.64], R6 ;  /* 0x0000000654002986 */ /* 0x0001e6000c101112 */
[----:B------:R-:W-:Y:S02]  /*1a080*/  SHF.R.S32.HI R7, RZ, 0x8, R7 ;  /* 0x00000008ff077819 */ /* 0x000fe40000011407 */
[----:B------:R-:W-:Y:S02]  /*1a090*/  F2FP.SATFINITE.E5M2.F32.PACK_AB_MERGE_C R10, R11, R10, RZ ;  /* 0x0000000a0b0a723e */ /* 0x000fe400048060ff */
[----:B0-----:R-:W-:Y:S01]  /*1a0a0*/  PRMT R6, R8, 0x9910, RZ ;  /* 0x0000991008067816 */ /* 0x001fe200000000ff */
[----:B------:R0:W-:Y:S03]  /*1a0b0*/  @P6 STG.E.U8 desc[UR18][R82.64], R7 ;  /* 0x0000000752006986 */ /* 0x0001e6000c101112 */
[----:B------:R-:W-:Y:S01]  /*1a0c0*/  SHF.R.S32.HI R6, RZ, 0x8, R6 ;  /* 0x00000008ff067819 */ /* 0x000fe20000011406 */
[----:B------:R-:W-:Y:S01]  /*1a0d0*/  @P4 STG.E.U8 desc[UR18][R80.64], R8 ;  /* 0x0000000850004986 */ /* 0x000fe2000c101112 */
[----:B------:R-:W-:-:S03]  /*1a0e0*/  F2FP.SATFINITE.E5M2.F32.PACK_AB_MERGE_C R12, R13, R12, RZ ;  /* 0x0000000c0d0c723e */ /* 0x000fc600048060ff */
[----:B------:R1:W-:Y:S01]  /*1a0f0*/  @P3 STG.E.U8 desc[UR18][R76.64], R6 ;  /* 0x000000064c003986 */ /* 0x0003e2000c101112 */
[----:B0-----:R-:W-:-:S03]  /*1a100*/  PRMT R7, R10, 0x9910, RZ ;  /* 0x000099100a077816 */ /* 0x001fc600000000ff */
[----:B------:R0:W-:Y:S01]  /*1a110*/  @P5 STG.E.U8 desc[UR18][R78.64], R10 ;  /* 0x0000000a4e005986 */ /* 0x0001e2000c101112 */
[----:B------:R-:W-:Y:S02]  /*1a120*/  SHF.R.S32.HI R7, RZ, 0x8, R7 ;  /* 0x00000008ff077819 */ /* 0x000fe40000011407 */
[----:B-1----:R-:W-:Y:S02]  /*1a130*/  PRMT R6, R12, 0x9910, RZ ;  /* 0x000099100c067816 */ /* 0x002fe400000000ff */
[----:B------:R-:W-:Y:S02]  /*1a140*/  F2FP.SATFINITE.E5M2.F32.PACK_AB_MERGE_C R14, R15, R14, RZ ;  /* 0x0000000e0f0e723e */ /* 0x000fe400048060ff */
[----:B------:R-:W-:Y:S02]  /*1a150*/  SHF.R.S32.HI R6, RZ, 0x8, R6 ;  /* 0x00000008ff067819 */ /* 0x000fe40000011406 */
[----:B---3--:R-:W-:Y:S02]  /*1a160*/  ISETP.LT.AND P1, PT, R92, UR15, !P0 ;  /* 0x0000000f5c007c0c */ /* 0x008fe4000c721270 */
[----:B------:R-:W3:Y:S04]  /*1a170*/  LDL.LU R92, [R1+0x76c] ;  /* 0x00076c00015c7983 */ /* 0x000ee80000300800 */
[----:B------:R-:W3:Y:S04]  /*1a180*/  LDL.LU R87, [R1+0x77c] ;  /* 0x00077c0001577983 */ /* 0x000ee80000300800 */
[----:B------:R-:W3:Y:S04]  /*1a190*/  LDL.LU R86, [R1+0x778] ;  /* 0x0007780001567983 */ /* 0x000ee80000300800 */
[----:B------:R-:W3:Y:S01]  /*1a1a0*/  LDL.LU R84, [R1+0x774] ;  /* 0x0007740001547983 */ /* 0x000ee20000300800 */
[----:B----4-:R-:W-:-:S02]  /*1a1b0*/  ISETP.LT.AND P2, PT, R69, UR15, !P0 ;  /* 0x0000000f45007c0c */ /* 0x010fc4000c741270 */
[----:B-----5:R-:W-:Y:S01]  /*1a1c0*/  ISETP.LT.AND P6, PT, R68, UR15, !P0 ;  /* 0x0000000f44007c0c */ /* 0x020fe2000c7c1270 */
[----:B------:R-:W4:Y:S04]  /*1a1d0*/  LDL.LU R69, [R1+0x770] ;  /* 0x0007700001457983 */ /* 0x000f280000300800 */
[----:B------:R-:W5:Y:S04]  /*1a1e0*/  LDL.LU R68, [R1+0x768] ;  /* 0x0007680001447983 */ /* 0x000f680000300800 */
[----:B------:R-:W4:Y:S01]  /*1a1f0*/  LDL.LU R11, [R1+0x780] ;  /* 0x00078000010b7983 */ /* 0x000f220000300800 */
[----:B--2---:R-:W-:-:S03]  /*1a200*/  ISETP.LT.AND P4, PT, R93, UR15, !P0 ;  /* 0x0000000f5d007c0c */ /* 0x004fc6000c781270 */
[----:B0-----:R-:W2:Y:S04]  /*1a210*/  LDL.LU R10, [R1+0x790] ;  /* 0x00079000010a7983 */ /* 0x001ea80000300800 */
[----:B------:R-:W2:Y:S04]  /*1a220*/  LDL.LU R9, [R1+0x78c] ;  /* 0x00078c0001097983 */ /* 0x000ea80000300800 */
[----:B------:R0:W-:Y:S04]  /*1a230*/  @P1 STG.E.U8 desc[UR18][R72.64], R7 ;  /* 0x0000000748001986 */ /* 0x0001e8000c101112 */
[----:B------:R-:W-:Y:S04]  /*1a240*/  @P2 STG.E.U8 desc[UR18][R74.64], R12 ;  /* 0x0000000c4a002986 */ /* 0x000fe8000c101112 */
[----:B------:R-:W-:Y:S01]  /*1a250*/  @P6 STG.E.U8 desc[UR18][R70.64], R6 ;  /* 0x0000000646006986 */ /* 0x000fe2000c101112 */
[----:B0-----:R-:W-:-:S03]  /*1a260*/  PRMT R7, R14, 0x9910, RZ ;  /* 0x000099100e077816 */ /* 0x001fc600000000ff */
[----:B------:R0:W-:Y:S04]  /*1a270*/  @P4 STG.E.U8 desc[UR18][R4.64], R14 ;  /* 0x0000000e04004986 */ /* 0x0001e8000c101112 */
[----:B0-----:R-:W5:Y:S04]  /*1a280*/  LDL.LU R14, [R1+0x794] ;  /* 0x00079400010e7983 */ /* 0x001f680000300800 */
[----:B------:R-:W5:Y:S04]  /*1a290*/  LDL.LU R13, [R1+0x798] ;  /* 0x00079800010d7983 */ /* 0x000f680000300800 */
[----:B------:R-:W5:Y:S01]  /*1a2a0*/  LDL.LU R12, [R1+0x7a8] ;  /* 0x0007a800010c7983 */ /* 0x000f620000300800 */
[----:B------:R-:W-:Y:S01]  /*1a2b0*/  F2FP.SATFINITE.E5M2.F32.PACK_AB_MERGE_C R16, R17, R16, RZ ;  /* 0x000000101110723e */ /* 0x000fe200048060ff */
[----:B------:R-:W-:Y:S01]  /*1a2c0*/  VIADD R3, R3, UR7 ;  /* 0x0000000703037c36 */ /* 0x000fe20008000000 */
[----:B------:R-:W-:-:S02]  /*1a2d0*/  SHF.R.S32.HI R7, RZ, 0x8, R7 ;  /* 0x00000008ff077819 */ /* 0x000fc40000011407 */
[----:B------:R-:W-:Y:S01]  /*1a2e0*/  PRMT R4, R16, 0x9910, RZ ;  /* 0x0000991010047816 */ /* 0x000fe200000000ff */
[----:B------:R-:W-:-:S04]  /*1a2f0*/  VIADD R8, R3, UR7 ;  /* 0x0000000703087c36 */ /* 0x000fc80008000000 */
[----:B------:R-:W-:Y:S01]  /*1a300*/  IMAD.MOV.U32 R6, RZ, RZ, R4 ;  /* 0x000000ffff067224 */ /* 0x000fe200078e0004 */
[----:B------:R-:W-:Y:S02]  /*1a310*/  F2FP.SATFINITE.E5M2.F32.PACK_AB_MERGE_C R18, R19, R18, RZ ;  /* 0x000000121312723e */ /* 0x000fe400048060ff */
[----:B------:R-:W-:Y:S02]  /*1a320*/  F2FP.SATFINITE.E5M2.F32.PACK_AB_MERGE_C R20, R21, R20, RZ ;  /* 0x000000141514723e */ /* 0x000fe400048060ff */
[----:B---3--:R-:W-:Y:S02]  /*1a330*/  ISETP.LT.AND P3, PT, R92, UR15, !P0 ;  /* 0x0000000f5c007c0c */ /* 0x008fe4000c761270 */
[----:B------:R-:W-:Y:S02]  /*1a340*/  ISETP.LT.AND P5, PT, R87, UR15, !P0 ;  /* 0x0000000f57007c0c */ /* 0x000fe4000c7a1270 */
[----:B------:R-:W-:-:S09]  /*1a350*/  ISETP.LT.AND P1, PT, R86, UR15, !P0 ;  /* 0x0000000f56007c0c */ /* 0x000fd2000c721270 */
[----:B------:R0:W-:Y:S01]  /*1a360*/  @P3 STG.E.U8 desc[UR18][R88.64], R7 ;  /* 0x0000000758003986 */ /* 0x0001e2000c101112 */
[C---:B------:R-:W-:Y:S02]  /*1a370*/  IADD3 R4, P3, PT, R3.reuse, R0, RZ ;  /* 0x0000000003047210 */ /* 0x040fe40007f7e0ff */
[----:B------:R-:W-:Y:S02]  /*1a380*/  ISETP.LT.AND P2, PT, R84, UR15, !P0 ;  /* 0x0000000f54007c0c */ /* 0x000fe4000c741270 */
[----:B------:R-:W-:Y:S01]  /*1a390*/  LEA.HI.X.SX32 R5, R3, R2, 0x1, P3 ;  /* 0x0000000203057211 */ /* 0x000fe200018f0eff */
[----:B------:R-:W-:Y:S01]  /*1a3a0*/  @P5 STG.E.U8 desc[UR18][R90.64], R16 ;  /* 0x000000105a005986 */ /* 0x000fe2000c101112 */
[----:B------:R-:W-:Y:S02]  /*1a3b0*/  SHF.R.S32.HI R3, RZ, 0x8, R6 ;  /* 0x00000008ff037819 */ /* 0x000fe40000011406 */
[----:B------:R-:W-:-:S03]  /*1a3c0*/  IADD3 R6, P5, PT, R8, R0, RZ ;  /* 0x0000000008067210 */ /* 0x000fc60007fbe0ff */
[----:B------:R1:W-:Y:S01]  /*1a3d0*/  @P1 STG.E.U8 desc[UR18][R4.64], R3 ;  /* 0x0000000304001986 */ /* 0x0003e2000c101112 */
[C---:B0-----:R-:W-:Y:S01]  /*1a3e0*/  LEA.HI.X.SX32 R7, R8.reuse, R2, 0x1, P5 ;  /* 0x0000000208077211 */ /* 0x041fe200028f0eff */
[----:B------:R-:W-:-:S04]  /*1a3f0*/  VIADD R8, R8, UR7 ;  /* 0x0000000708087c36 */ /* 0x000fc80008000000 */
[----:B------:R0:W-:Y:S01]  /*1a400*/  @P2 STG.E.U8 desc[UR18][R6.64], R18 ;  /* 0x0000001206002986 */ /* 0x0001e2000c101112 */
[----:B--2---:R-:W-:Y:S02]  /*1a410*/  ISETP.LT.AND P5, PT, R9, UR15, !P0 ;  /* 0x0000000f09007c0c */ /* 0x004fe4000c7a1270 */
[----:B-1----:R-:W-:Y:S02]  /*1a420*/  PRMT R3, R18, 0x9910, RZ ;  /* 0x0000991012037816 */ /* 0x002fe400000000ff */
[----:B------:R-:W-:-:S03]  /*1a430*/  IADD3 R4, P2, PT, R8, R0, RZ ;  /* 0x0000000008047210 */ /* 0x000fc60007f5e0ff */
[----:B------:R-:W-:Y:S02]  /*1a440*/  IMAD.MOV.U32 R9, RZ, RZ, R3 ;  /* 0x000000ffff097224 */ /* 0x000fe400078e0003 */
[C---:B------:R-:W-:Y:S01]  /*1a450*/  VIADD R3, R8.reuse, UR7 ;  /* 0x0000000708037c36 */ /* 0x040fe20008000000 */
[----:B------:R-:W-:-:S04]  /*1a460*/  LEA.HI.X.SX32 R5, R8, R2, 0x1, P2 ;  /* 0x0000000208057211 */ /* 0x000fc800010f0eff */
[----:B0-----:R-:W-:Y:S02]  /*1a470*/  IADD3 R6, P2, PT, R3, R0, RZ ;  /* 0x0000000003067210 */ /* 0x001fe40007f5e0ff */
[----:B----4-:R-:W-:Y:S02]  /*1a480*/  ISETP.LT.AND P6, PT, R69, UR15, !P0 ;  /* 0x0000000f45007c0c */ /* 0x010fe4000c7c1270 */
[----:B------:R-:W-:Y:S02]  /*1a490*/  ISETP.LT.AND P3, PT, R11, UR15, !P0 ;  /* 0x0000000f0b007c0c */ /* 0x000fe4000c761270 */
[----:B------:R-:W-:Y:S01]  /*1a4a0*/  LEA.HI.X.SX32 R7, R3, R2, 0x1, P2 ;  /* 0x0000000203077211 */ /* 0x000fe200010f0eff */
[----:B------:R-:W2:Y:S01]  /*1a4b0*/  LDL.LU R11, [R1+0x7a4] ;  /* 0x0007a400010b7983 */ /* 0x000ea20000300800 */
[----:B-----5:R-:W-:-:S03]  /*1a4c0*/  ISETP.LT.AND P2, PT, R14, UR15, !P0 ;  /* 0x0000000f0e007c0c */ /* 0x020fc6000c741270 */
[----:B------:R-:W3:Y:S01]  /*1a4d0*/  LDL.LU R14, [R1+0x7ac] ;  /* 0x0007ac00010e7983 */ /* 0x000ee20000300800 */
[----:B------:R-:W-:Y:S01]  /*1a4e0*/  SHF.R.S32.HI R9, RZ, 0x8, R9 ;  /* 0x00000008ff097819 */ /* 0x000fe20000011409 */
[----:B------:R-:W-:Y:S01]  /*1a4f0*/  VIADD R8, R3, UR7 ;  /* 0x0000000703087c36 */ /* 0x000fe20008000000 */
[----:B------:R-:W-:Y:S01]  /*1a500*/  ISETP.LT.AND P4, PT, R68, UR15, !P0 ;  /* 0x0000000f44007c0c */ /* 0x000fe2000c781270 */
[----:B------:R-:W4:Y:S01]  /*1a510*/  LDL.LU R15, [R1+0x7b0] ;  /* 0x0007b000010f7983 */ /* 0x000f220000300800 */
[----:B------:R-:W-:Y:S02]  /*1a520*/  ISETP.LT.AND P1, PT, R10, UR15, !P0 ;  /* 0x0000000f0a007c0c */ /* 0x000fe4000c721270 */
[----:B------:R-:W-:Y:S01]  /*1a530*/  PRMT R10, R20, 0x9910, RZ ;  /* 0x00009910140a7816 */ /* 0x000fe200000000ff */
[----:B------:R0:W-:Y:S03]  /*1a540*/  @P6 STG.E.U8 desc[UR18][R4.64], R9 ;  /* 0x0000000904006986 */ /* 0x0001e6000c101112 */
[----:B------:R-:W-:-:S02]  /*1a550*/  SHF.R.S32.HI R10, RZ, 0x8, R10 ;  /* 0x00000008ff0a7819 */ /* 0x000fc4000001140a */
[----:B0-----:R-:W-:-:S04]  /*1a560*/  IADD3 R4, P6, PT, R8, R0, RZ ;  /* 0x0000000008047210 */ /* 0x001fc80007fde0ff */
[----:B------:R-:W-:Y:S01]  /*1a570*/  LEA.HI.X.SX32 R5, R8, R2, 0x1, P6 ;  /* 0x0000000208057211 */ /* 0x000fe200030f0eff */
[----:B------:R0:W-:Y:S04]  /*1a580*/  @P4 STG.E.U8 desc[UR18][R6.64], R20 ;  /* 0x0000001406004986 */ /* 0x0001e8000c101112 */
[----:B------:R1:W-:Y:S01]  /*1a590*/  @P3 STG.E.U8 desc[UR18][R4.64], R10 ;  /* 0x0000000a04003986 */ /* 0x0003e2000c101112 */
[----:B------:R-:W-:-:S03]  /*1a5a0*/  ISETP.LT.AND P3, PT, R12, UR15, !P0 ;  /* 0x0000000f0c007c0c */ /* 0x000fc6000c761270 */
[----:B------:R-:W5:Y:S01]  /*1a5b0*/  LDL.LU R12, [R1+0x7c0] ;  /* 0x0007c000010c7983 */ /* 0x000f620000300800 */
[----:B------:R-:W-:Y:S01]  /*1a5c0*/  VIADD R3, R8, UR7 ;  /* 0x0000000708037c36 */ /* 0x000fe20008000000 */
[----:B------:R-:W-:Y:S02]  /*1a5d0*/  F2FP.SATFINITE.E5M2.F32.PACK_AB_MERGE_C R22, R23, R22, RZ ;  /* 0x000000161716723e */ /* 0x000fe400048060ff */
[----:B------:R-:W4:Y:S02]  /*1a5e0*/  LDL.LU R8, [R1+0x7bc] ;  /* 0x0007bc0001087983 */ /* 0x000f240000300800 */
[----:B0-----:R-:W-:-:S04]  /*1a5f0*/  IADD3 R6, P6, PT, R3, R0, RZ ;  /* 0x0000000003067210 */ /* 0x001fc80007fde0ff */
[C---:B------:R-:W-:Y:S01]  /*1a600*/  LEA.HI.X.SX32 R7, R3.reuse, R2, 0x1, P6 ;  /* 0x0000000203077211 */ /* 0x040fe200030f0eff */
[----:B------:R-:W-:-:S04]  /*1a610*/  VIADD R3, R3, UR7 ;  /* 0x0000000703037c36 */ /* 0x000fc80008000000 */
[----:B------:R0:W-:Y:S01]  /*1a620*/  @P1 STG.E.U8 desc[UR18][R6.64], R22 ;  /* 0x0000001606001986 */ /* 0x0001e2000c101112 */
[C---:B-1----:R-:W-:Y:S01]  /*1a630*/  IADD3 R4, P1, PT, R3.reuse, R0, RZ ;  /* 0x0000000003047210 */ /* 0x042fe20007f3e0ff */
[----:B------:R-:W-:-:S03]  /*1a640*/  VIADD R9, R3, UR7 ;  /* 0x0000000703097c36 */ /* 0x000fc60008000000 */
[----:B------:R-:W-:Y:S02]  /*1a650*/  LEA.HI.X.SX32 R5, R3, R2, 0x1, P1 ;  /* 0x0000000203057211 */ /* 0x000fe400008f0eff */
[----:B0-----:R-:W-:-:S04]  /*1a660*/  IADD3 R6, P1, PT, R9, R0, RZ ;  /* 0x0000000009067210 */ /* 0x001fc80007f3e0ff */
[C---:B------:R-:W-:Y:S01]  /*1a670*/  LEA.HI.X.SX32 R7, R9.reuse, R2, 0x1, P1 ;  /* 0x0000000209077211 */ /* 0x040fe200008f0eff */
[----:B------:R-:W-:Y:S01]  /*1a680*/  VIADD R3, R9, UR7 ;  /* 0x0000000709037c36 */ /* 0x000fe20008000000 */
[----:B------:R-:W-:Y:S02]  /*1a690*/  ISETP.LT.AND P4, PT, R13, UR15, !P0 ;  /* 0x0000000f0d007c0c */ /* 0x000fe4000c781270 */
[----:B------:R-:W-:-:S04]  /*1a6a0*/  F2FP.SATFINITE.E5M2.F32.PACK_AB_MERGE_C R25, R25, R24, RZ ;  /* 0x000000181919723e */ /* 0x000fc800048060ff */
[----:B------:R-:W-:-:S04]  /*1a6b0*/  PRMT R13, R25, 0x9910, RZ ;  /* 0x00009910190d7816 */ /* 0x000fc800000000ff */
[----:B------:R-:W-:Y:S02]  /*1a6c0*/  SHF.R.S32.HI R13, RZ, 0x8, R13 ;  /* 0x00000008ff0d7819 */ /* 0x000fe4000001140d */
[----:B--2---:R-:W-:Y:S02]  /*1a6d0*/  ISETP.LT.AND P6, PT, R11, UR15, !P0 ;  /* 0x0000000f0b007c0c */ /* 0x004fe4000c7c1270 */
[----:B------:R-:W-:Y:S02]  /*1a6e0*/  PRMT R11, R22, 0x9910, RZ ;  /* 0x00009910160b7816 */ /* 0x000fe400000000ff */
[----:B---3--:R-:W-:Y:S02]  /*1a6f0*/  ISETP.LT.AND P1, PT, R14, UR15, !P0 ;  /* 0x0000000f0e007c0c */ /* 0x008fe4000c721270 */
[----:B------:R-:W2:Y:S04]  /*1a700*/  LDL.LU R14, [R1+0x7c4] ;  /* 0x0007c400010e7983 */ /* 0x000ea80000300800 */
[----:B------:R-:W3:Y:S01]  /*1a710*/  LDL.LU R10, [R1+0x7c8] ;  /* 0x0007c800010a7983 */ /* 0x000ee20000300800 */
[----:B------:R-:W-:-:S05]  /*1a720*/  SHF.R.S32.HI R11, RZ, 0x8, R11 ;  /* 0x00000008ff0b7819 */ /* 0x000fca000001140b */
[----:B------:R0:W-:Y:S04]  /*1a730*/  @P5 STG.E.U8 desc[UR18][R4.64], R11 ;  /* 0x0000000b04005986 */ /* 0x0001e8000c101112 */
[----:B------:R1:W-:Y:S01]  /*1a740*/  @P2 STG.E.U8 desc[UR18][R6.64], R25 ;  /* 0x0000001906002986 */ /* 0x0003e2000c101112 */
[----:B0-----:R-:W-:-:S04]  /*1a750*/  IADD3 R4, P5, PT, R3, R0, RZ ;  /* 0x0000000003047210 */ /* 0x001fc80007fbe0ff */
[----:B------:R-:W-:-:S05]  /*1a760*/  LEA.HI.X.SX32 R5, R3, R2, 0x1, P5 ;  /* 0x0000000203057211 */ /* 0x000fca00028f0eff */
[----:B------:R0:W-:Y:S01]  /*1a770*/  @P4 STG.E.U8 desc[UR18][R4.64], R13 ;  /* 0x0000000d04004986 */ /* 0x0001e2000c101112 */
[----:B-----5:R-:W-:-:S03]  /*1a780*/  ISETP.LT.AND P4, PT, R12, UR15, !P0 ;  /* 0x0000000f0c007c0c */ /* 0x020fc6000c781270 */
[----:B------:R-:W5:Y:S01]  /*1a790*/  LDL.LU R12, [R1+0x7d8] ;  /* 0x0007d800010c7983 */ /* 0x000f620000300800 */
[----:B------:R-:W-:Y:S01]  /*1a7a0*/  VIADD R9, R3, UR7 ;  /* 0x0000000703097c36 */ /* 0x000fe20008000000 */
[----:B------:R-:W-:-:S04]  /*1a7b0*/  F2FP.SATFINITE.E5M2.F32.PACK_AB_MERGE_C R27, R27, R26, RZ ;  /* 0x0000001a1b1b723e */ /* 0x000fc800048060ff */
[----:B-1----:R-:W-:-:S04]  /*1a7c0*/  IADD3 R6, P5, PT, R9, R0, RZ ;  /* 0x0000000009067210 */ /* 0x002fc80007fbe0ff */
[C---:B------:R-:W-:Y:S01]  /*1a7d0*/  LEA.HI.X.SX32 R7, R9.reuse, R2, 0x1, P5 ;  /* 0x0000000209077211 */ /* 0x040fe200028f0eff */
[----:B------:R-:W-:Y:S01]  /*1a7e0*/  VIADD R9, R9, UR7 ;  /* 0x0000000709097c36 */ /* 0x000fe20008000000 */
[----:B----4-:R-:W-:Y:S02]  /*1a7f0*/  ISETP.LT.AND P5, PT, R8, UR15, !P0 ;  /* 0x0000000f08007c0c */ /* 0x010fe4000c7a1270 */
[----:B------:R-:W4:Y:S01]  /*1a800*/  LDL.LU R8, [R1+0x7d4] ;  /* 0x0007d40001087983 */ /* 0x000f220000300800 */
[----:B------:R-:W-:-:S03]  /*1a810*/  VIADD R3, R9, UR7 ;  /* 0x0000000709037c36 */ /* 0x000fc60008000000 */
[----:B------:R1:W-:Y:S01]  /*1a820*/  @P3 STG.E.U8 desc[UR18][R6.64], R27 ;  /* 0x0000001b06003986 */ /* 0x0003e2000c101112 */
[----:B0-----:R-:W-:Y:S02]  /*1a830*/  IADD3 R4, P3, PT, R9, R0, RZ ;  /* 0x0000000009047210 */ /* 0x001fe40007f7e0ff */
[----:B------:R-:W-:Y:S02]  /*1a840*/  PRMT R11, R27, 0x9910, RZ ;  /* 0x000099101b0b7816 */ /* 0x000fe400000000ff */
[----:B------:R-:W-:Y:S02]  /*1a850*/  LEA.HI.X.SX32 R5, R9, R2, 0x1, P3 ;  /* 0x0000000209057211 */ /* 0x000fe400018f0eff */
[----:B------:R-:W-:Y:S02]  /*1a860*/  SHF.R.S32.HI R11, RZ, 0x8, R11 ;  /* 0x00000008ff0b7819 */ /* 0x000fe4000001140b */
[----:B-1----:R-:W-:Y:S02]  /*1a870*/  IADD3 R6, P3, PT, R3, R0, RZ ;  /* 0x0000000003067210 */ /* 0x002fe40007f7e0ff */
[----:B------:R-:W-:-:S02]  /*1a880*/  F2FP.SATFINITE.E5M2.F32.PACK_AB_MERGE_C R29, R29, R28, RZ ;  /* 0x0000001c1d1d723e */ /* 0x000fc400048060ff */
[C---:B------:R-:W-:Y:S01]  /*1a890*/  LEA.HI.X.SX32 R7, R3.reuse, R2, 0x1, P3 ;  /* 0x0000000203077211 */ /* 0x040fe200018f0eff */
[----:B------:R0:W-:Y:S04]  /*1a8a0*/  @P6 STG.E.U8 desc[UR18][R4.64], R11 ;  /* 0x0000000b04006986 */ /* 0x0001e8000c101112 */
[----:B------:R1:W-:Y:S01]  /*1a8b0*/  @P1 STG.E.U8 desc[UR18][R6.64], R29 ;  /* 0x0000001d06001986 */ /* 0x0003e2000c101112 */
[----:B------:R-:W-:Y:S01]  /*1a8c0*/  VIADD R9, R3, UR7 ;  /* 0x0000000703097c36 */ /* 0x000fe20008000000 */
[----:B------:R-:W-:Y:S02]  /*1a8d0*/  ISETP.LT.AND P2, PT, R15, UR15, !P0 ;  /* 0x0000000f0f007c0c */ /* 0x000fe4000c741270 */
[----:B------:R-:W-:Y:S02]  /*1a8e0*/  PRMT R13, R29, 0x9910, RZ ;  /* 0x000099101d0d7816 */ /* 0x000fe400000000ff */
[----:B0-----:R-:W-:-:S02]  /*1a8f0*/  IADD3 R4, P6, PT, R9, R0, RZ ;  /* 0x0000000009047210 */ /* 0x001fc40007fde0ff */
[----:B------:R-:W-:Y:S02]  /*1a900*/  SHF.R.S32.HI R13, RZ, 0x8, R13 ;  /* 0x00000008ff0d7819 */ /* 0x000fe4000001140d */
[----:B------:R-:W-:-:S05]  /*1a910*/  LEA.HI.X.SX32 R5, R9, R2, 0x1, P6 ;  /* 0x0000000209057211 */ /* 0x000fca00030f0eff */
[----:B------:R0:W-:Y:S01]  /*1a920*/  @P2 STG.E.U8 desc[UR18][R4.64], R13 ;  /* 0x0000000d04002986 */ /* 0x0001e2000c101112 */
[----:B--2---:R-:W-:-:S03]  /*1a930*/  ISETP.LT.AND P3, PT, R14, UR15, !P0 ;  /* 0x0000000f0e007c0c */ /* 0x004fc6000c761270 */
[----:B------:R-:W2:Y:S01]  /*1a940*/  LDL.LU R14, [R1+0x7dc] ;  /* 0x0007dc00010e7983 */ /* 0x000ea20000300800 */
[----:B---3--:R-:W-:-:S03]  /*1a950*/  ISETP.LT.AND P1, PT, R10, UR15, !P0 ;  /* 0x0000000f0a007c0c */ /* 0x008fc6000c721270 */
[----:B------:R-:W3:Y:S01]  /*1a960*/  LDL.LU R10, [R1+0x7e0] ;  /* 0x0007e000010a7983 */ /* 0x000ee20000300800 */
        /* <DEDUP_REMOVED lines=20> */
[----:B------:R-:W-:-:S03]  /*1aab0*/  VIADD R3, R9, UR7 ;  /* 0x0000000709037c36 */ /* 0x000fc60008000000 */
[----:B0-----:R-:W4:Y:S01]  /*1aac0*/  LDL.LU R11, [R1+0x7f4] ;  /* 0x0007f400010b7983 */ /* 0x001f220000300800 */
[----:B------:R-:W-:Y:S02]  /*1aad0*/  PRMT R13, R33, 0x9910, RZ ;  /* 0x00009910210d7816 */ /* 0x000fe400000000ff */
[C---:B------:R-:W-:Y:S02]  /*1aae0*/  IADD3 R4, P5, PT, R3.reuse, R0, RZ ;  /* 0x0000000003047210 */ /* 0x040fe40007fbe0ff */
[----:B------:R-:W-:Y:S02]  /*1aaf0*/  SHF.R.S32.HI R13, RZ, 0x8, R13 ;  /* 0x00000008ff0d7819 */ /* 0x000fe4000001140d */
[----:B------:R-:W-:-:S05]  /*1ab00*/  LEA.HI.X.SX32 R5, R3, R2, 0x1, P5 ;  /* 0x0000000203057211 */ /* 0x000fca00028f0eff */
[----:B------:R0:W-:Y:S01]  /*1ab10*/  @P1 STG.E.U8 desc[UR18][R4.64], R13 ;  /* 0x0000000d04001986 */ /* 0x0001e2000c101112 */
[----:B---3--:R-:W-:-:S03]  /*1ab20*/  ISETP.LT.AND P3, PT, R10, UR15, !P0 ;  /* 0x0000000f0a007c0c */ /* 0x008fc6000c761270 */
[----:B------:R-:W3:Y:S04]  /*1ab30*/  LDL.LU R10, [R1+0x7e8] ;  /* 0x0007e800010a7983 */ /* 0x000ee80000300800 */
[----:B------:R-:W3:Y:S04]  /*1ab40*/  LDL.LU R16, [R1+0x7e4] ;  /* 0x0007e40001107983 */ /* 0x000ee80000300800 */
[----:B------:R-:W3:Y:S01]  /*1ab50*/  LDL.LU R17, [R1+0x7d0] ;  /* 0x0007d00001117983 */ /* 0x000ee20000300800 */
[----:B--2---:R-:W-:Y:S02]  /*1ab60*/  ISETP.LT.AND P4, PT, R14, UR15, !P0 ;  /* 0x0000000f0e007c0c */ /* 0x004fe4000c781270 */
[----:B-----5:R-:W-:-:S02]  /*1ab70*/  ISETP.LT.AND P1, PT, R12, UR15, !P0 ;  /* 0x0000000f0c007c0c */ /* 0x020fc4000c721270 */
[----:B------:R-:W2:Y:S04]  /*1ab80*/  LDL.LU R12, [R1+0x7cc] ;  /* 0x0007cc00010c7983 */ /* 0x000ea80000300800 */
[----:B------:R-:W5:Y:S01]  /*1ab90*/  LDL.LU R14, [R1+0x7b8] ;  /* 0x0007b800010e7983 */ /* 0x000f620000300800 */
[----:B------:R-:W-:Y:S01]  /*1aba0*/  VIADD R9, R3, UR7 ;  /* 0x0000000703097c36 */ /* 0x000fe20008000000 */
[----:B------:R-:W-:-:S04]  /*1abb0*/  F2FP.SATFINITE.E5M2.F32.PACK_AB_MERGE_C R35, R35, R34, RZ ;  /* 0x000000222323723e */ /* 0x000fc800048060ff */
[----:B-1----:R-:W-:-:S04]  /*1abc0*/  IADD3 R6, P5, PT, R9, R0, RZ ;  /* 0x0000000009067210 */ /* 0x002fc80007fbe0ff */
[C---:B------:R-:W-:Y:S01]  /*1abd0*/  LEA.HI.X.SX32 R7, R9.reuse, R2, 0x1, P5 ;  /* 0x0000000209077211 */ /* 0x040fe200028f0eff */
[----:B------:R-:W-:Y:S01]  /*1abe0*/  VIADD R9, R9, UR7 ;  /* 0x0000000709097c36 */ /* 0x000fe20008000000 */
[----:B----4-:R-:W-:-:S03]  /*1abf0*/  ISETP.LT.AND P5, PT, R8, UR15, !P0 ;  /* 0x0000000f08007c0c */ /* 0x010fc6000c7a1270 */
[----:B------:R1:W-:Y:S01]  /*1ac00*/  @P2 STG.E.U8 desc[UR18][R6.64], R35 ;  /* 0x0000002306002986 */ /* 0x0003e2000c101112 */
[C---:B0-----:R-:W-:Y:S01]  /*1ac10*/  IADD3 R4, P2, PT, R9.reuse, R0, RZ ;  /* 0x0000000009047210 */ /* 0x041fe20007f5e0ff */
[----:B------:R-:W-:Y:S01]  /*1ac20*/  VIADD R3, R9, UR7 ;  /* 0x0000000709037c36 */ /* 0x000fe20008000000 */
[----:B------:R-:W-:Y:S02]  /*1ac30*/  PRMT R8, R35, 0x9910, RZ ;  /* 0x0000991023087816 */ /* 0x000fe400000000ff */
[----:B------:R-:W-:Y:S01]  /*1ac40*/  LEA.HI.X.SX32 R5, R9, R2, 0x1, P2 ;  /* 0x0000000209057211 */ /* 0x000fe200010f0eff */
[C---:B------:R-:W-:Y:S01]  /*1ac50*/  VIADD R9, R3.reuse, UR7 ;  /* 0x0000000703097c36 */ /* 0x040fe20008000000 */
[----:B------:R-:W-:Y:S02]  /*1ac60*/  SHF.R.S32.HI R13, RZ, 0x8, R8 ;  /* 0x00000008ff0d7819 */ /* 0x000fe40000011408 */
[----:B-1----:R-:W-:-:S03]  /*1ac70*/  IADD3 R6, P2, PT, R3, R0, RZ ;  /* 0x0000000003067210 */ /* 0x002fc60007f5e0ff */
[----:B------:R-:W-:Y:S01]  /*1ac80*/  @P6 STG.E.U8 desc[UR18][R4.64], R13 ;  /* 0x0000000d04006986 */ /* 0x000fe2000c101112 */
[----:B------:R-:W-:Y:S02]  /*1ac90*/  F2FP.SATFINITE.E5M2.F32.PACK_AB_MERGE_C R37, R37, R36, RZ ;  /* 0x000000242525723e */ /* 0x000fe400048060ff */
[----:B------:R-:W-:Y:S01]  /*1aca0*/  LEA.HI.X.SX32 R7, R3, R2, 0x1, P2 ;  /* 0x0000000203077211 */ /* 0x000fe200010f0eff */
[C---:B------:R-:W-:Y:S01]  /*1acb0*/  VIADD R3, R9.reuse, UR7 ;  /* 0x0000000709037c36 */ /* 0x040fe20008000000 */
[----:B------:R-:W-:Y:S02]  /*1acc0*/  IADD3 R8, P6, PT, R9, R0, RZ ;  /* 0x0000000009087210 */ /* 0x000fe40007fde0ff */
[----:B------:R-:W-:Y:S01]  /*1acd0*/  PRMT R15, R37, 0x9910, RZ ;  /* 0x00009910250f7816 */ /* 0x000fe200000000ff */
[----:B------:R0:W-:Y:S01]  /*1ace0*/  @P4 STG.E.U8 desc[UR18][R6.64], R37 ;  /* 0x0000002506004986 */ /* 0x0001e2000c101112 */
[----:B------:R-:W-:Y:S02]  /*1acf0*/  LEA.HI.X.SX32 R9, R9, R2, 0x1, P6 ;  /* 0x0000000209097211 */ /* 0x000fe400030f0eff */
[----:B------:R-:W-:-:S02]  /*1ad00*/  SHF.R.S32.HI R15, RZ, 0x8, R15 ;  /* 0x00000008ff0f7819 */ /* 0x000fc4000001140f */
[----:B------:R-:W-:Y:S02]  /*1ad10*/  ISETP.LT.AND P2, PT, R11, UR15, !P0 ;  /* 0x0000000f0b007c0c */ /* 0x000fe4000c741270 */
[----:B------:R-:W-:Y:S01]  /*1ad20*/  F2FP.SATFINITE.E5M2.F32.PACK_AB_MERGE_C R39, R39, R38, RZ ;  /* 0x000000262727723e */ /* 0x000fe200048060ff */
[----:B------:R1:W-:Y:S03]  /*1ad30*/  @P3 STG.E.U8 desc[UR18][R8.64], R15 ;  /* 0x0000000f08003986 */ /* 0x0003e6000c101112 */
[----:B0-----:R-:W-:-:S04]  /*1ad40*/  PRMT R6, R39, 0x9910, RZ ;  /* 0x0000991027067816 */ /* 0x001fc800000000ff */
[----:B-1----:R-:W-:Y:S02]  /*1ad50*/  SHF.R.S32.HI R15, RZ, 0x8, R6 ;  /* 0x00000008ff0f7819 */ /* 0x002fe40000011406 */
[----:B------:R-:W-:Y:S02]  /*1ad60*/  F2FP.SATFINITE.E5M2.F32.PACK_AB_MERGE_C R41, R41, R40, RZ ;  /* 0x000000282929723e */ /* 0x000fe400048060ff */
[----:B---3--:R-:W-:Y:S02]  /*1ad70*/  ISETP.LT.AND P4, PT, R10, UR15, !P0 ;  /* 0x0000000f0a007c0c */ /* 0x008fe4000c781270 */
[----:B------:R-:W-:-:S04]  /*1ad80*/  IADD3 R10, P6, PT, R3, R0, RZ ;  /* 0x00000000030a7210 */ /* 0x000fc80007fde0ff */
[C---:B------:R-:W-:Y:S01]  /*1ad90*/  LEA.HI.X.SX32 R11, R3.reuse, R2, 0x1, P6 ;  /* 0x00000002030b7211 */ /* 0x040fe200030f0eff */
[----:B------:R-:W-:-:S04]  /*1ada0*/  VIADD R3, R3, UR7 ;  /* 0x0000000703037c36 */ /* 0x000fc80008000000 */
[----:B------:R0:W-:Y:S01]  /*1adb0*/  @P1 STG.E.U8 desc[UR18][R10.64], R39 ;  /* 0x000000270a001986 */ /* 0x0001e2000c101112 */
[C---:B------:R-:W-:Y:S01]  /*1adc0*/  IADD3 R4, P1, PT, R3.reuse, R0, RZ ;  /* 0x0000000003047210 */ /* 0x040fe20007f3e0ff */
[----:B------:R-:W-:-:S03]  /*1add0*/  VIADD R7, R3, UR7 ;  /* 0x0000000703077c36 */ /* 0x000fc60008000000 */
[----:B------:R-:W-:Y:S02]  /*1ade0*/  LEA.HI.X.SX32 R5, R3, R2, 0x1, P1 ;  /* 0x0000000203057211 */ /* 0x000fe400008f0eff */
[C---:B------:R-:W-:Y:S01]  /*1adf0*/  IADD3 R6, P1, PT, R7.reuse, R0, RZ ;  /* 0x0000000007067210 */ /* 0x040fe20007f3e0ff */
[C---:B------:R-:W-:Y:S01]  /*1ae00*/  VIADD R3, R7.reuse, UR7 ;  /* 0x0000000707037c36 */ /* 0x040fe20008000000 */
[----:B------:R-:W-:Y:S02]  /*1ae10*/  ISETP.LT.AND P3, PT, R16, UR15, !P0 ;  /* 0x0000000f10007c0c */ /* 0x000fe4000c761270 */
[----:B------:R-:W3:Y:S01]  /*1ae20*/  LDL.LU R16, [R1+0x7b4] ;  /* 0x0007b40001107983 */ /* 0x000ee20000300800 */
[----:B------:R-:W-:-:S03]  /*1ae30*/  LEA.HI.X.SX32 R7, R7, R2, 0x1, P1 ;  /* 0x0000000207077211 */ /* 0x000fc600008f0eff */
[----:B------:R-:W4:Y:S01]  /*1ae40*/  LDL.LU R18, [R1+0x7a0] ;  /* 0x0007a00001127983 */ /* 0x000f220000300800 */
[----:B--2---:R-:W-:-:S03]  /*1ae50*/  ISETP.LT.AND P1, PT, R12, UR15, !P0 ;  /* 0x0000000f0c007c0c */ /* 0x004fc6000c721270 */
[----:B------:R-:W2:Y:S04]  /*1ae60*/  LDL.LU R12, [R1+0x79c] ;  /* 0x00079c00010c7983 */ /* 0x000ea80000300800 */
[----:B------:R-:W-:Y:S04]  /*1ae70*/  @P5 STG.E.U8 desc[UR18][R4.64], R15 ;  /* 0x0000000f04005986 */ /* 0x000fe8000c101112 */
[----:B------:R1:W-:Y:S01]  /*1ae80*/  @P2 STG.E.U8 desc[UR18][R6.64], R41 ;  /* 0x0000002906002986 */ /* 0x0003e2000c101112 */
[----:B-----5:R-:W-:-:S03]  /*1ae90*/  ISETP.LT.AND P2, PT, R14, UR15, !P0 ;  /* 0x0000000f0e007c0c */ /* 0x020fc6000c741270 */
[----:B------:R-:W5:Y:S01]  /*1aea0*/  LDL.LU R14, [R1+0x788] ;  /* 0x00078800010e7983 */ /* 0x000f620000300800 */
[C---:B------:R-:W-:Y:S01]  /*1aeb0*/  IADD3 R8, P5, PT, R3.reuse, R0, RZ ;  /* 0x0000000003087210 */ /* 0x040fe20007fbe0ff */
[----:B------:R-:W-:Y:S01]  /*1aec0*/  VIADD R13, R3, UR7 ;  /* 0x00000007030d7c36 */ /* 0x000fe20008000000 */
[----:B------:R-:W-:Y:S02]  /*1aed0*/  ISETP.LT.AND P6, PT, R17, UR15, !P0 ;  /* 0x0000000f11007c0c */ /* 0x000fe4000c7c1270 */
[----:B------:R-:W-:Y:S02]  /*1aee0*/  PRMT R17, R41, 0x9910, RZ ;  /* 0x0000991029117816 */ /* 0x000fe400000000ff */
[----:B------:R-:W-:Y:S02]  /*1aef0*/  LEA.HI.X.SX32 R9, R3, R2, 0x1, P5 ;  /* 0x0000000203097211 */ /* 0x000fe400028f0eff */
[----:B0-----:R-:W-:Y:S02]  /*1af00*/  IADD3 R10, P5, PT, R13, R0, RZ ;  /* 0x000000000d0a7210 */ /* 0x001fe40007fbe0ff */
[----:B------:R-:W-:-:S02]  /*1af10*/  SHF.R.S32.HI R17, RZ, 0x8, R17 ;  /* 0x00000008ff117819 */ /* 0x000fc40000011411 */
[----:B------:R-:W-:Y:S02]  /*1af20*/  F2FP.SATFINITE.E5M2.F32.PACK_AB_MERGE_C R43, R43, R42, RZ ;  /* 0x0000002a2b2b723e */ /* 0x000fe400048060ff */
[C---:B------:R-:W-:Y:S01]  /*1af30*/  LEA.HI.X.SX32 R11, R13.reuse, R2, 0x1, P5 ;  /* 0x000000020d0b7211 */ /* 0x040fe200028f0eff */
[----:B------:R-:W-:Y:S01]  /*1af40*/  VIADD R13, R13, UR7 ;  /* 0x000000070d0d7c36 */ /* 0x000fe20008000000 */
[----:B------:R0:W-:Y:S01]  /*1af50*/  @P4 STG.E.U8 desc[UR18][R8.64], R17 ;  /* 0x0000001108004986 */ /* 0x0001e2000c101112 */
[----:B-1----:R-:W-:-:S03]  /*1af60*/  PRMT R6, R43, 0x9910, RZ ;  /* 0x000099102b067816 */ /* 0x002fc600000000ff */
[----:B------:R1:W-:Y:S01]  /*1af70*/  @P3 STG.E.U8 desc[UR18][R10.64], R43 ;  /* 0x0000002b0a003986 */ /* 0x0003e2000c101112 */
[C---:B------:R-:W-:Y:S01]  /*1af80*/  IADD3 R4, P3, PT, R13.reuse, R0, RZ ;  /* 0x000000000d047210 */ /* 0x040fe20007f7e0ff */
[----:B------:R-:W-:-:S03]  /*1af90*/  VIADD R3, R13, UR7 ;  /* 0x000000070d037c36 */ /* 0x000fc60008000000 */
[----:B------:R-:W-:Y:S02]  /*1afa0*/  LEA.HI.X.SX32 R5, R13, R2, 0x1, P3 ;  /* 0x000000020d057211 */ /* 0x000fe400018f0eff */
[----:B------:R-:W-:Y:S02]  /*1afb0*/  SHF.R.S32.HI R13, RZ, 0x8, R6 ;  /* 0x00000008ff0d7819 */ /* 0x000fe40000011406 */
[----:B------:R-:W-:-:S04]  /*1afc0*/  IADD3 R6, P3, PT, R3, R0, RZ ;  /* 0x0000000003067210 */ /* 0x000fc80007f7e0ff */
[----:B------:R-:W-:Y:S02]  /*1afd0*/  LEA.HI.X.SX32 R7, R3, R2, 0x1, P3 ;  /* 0x0000000203077211 */ /* 0x000fe400018f0eff */
[----:B------:R-:W-:Y:S01]  /*1afe0*/  F2FP.SATFINITE.E5M2.F32.PACK_AB_MERGE_C R45, R45, R44, RZ ;  /* 0x0000002c2d2d723e */ /* 0x000fe200048060ff */
[----:B------:R-:W-:Y:S04]  /*1aff0*/  @P6 STG.E.U8 desc[UR18][R4.64], R13 ;  /* 0x0000000d04006986 */ /* 0x000fe8000c101112 */
[----:B------:R0:W-:Y:S01]  /*1b000*/  @P1 STG.E.U8 desc[UR18][R6.64], R45 ;  /* 0x0000002d06001986 */ /* 0x0001e2000c101112 */
[----:B---3--:R-:W-:-:S03]  /*1b010*/  ISETP.LT.AND P4, PT, R16, UR15, !P0 ;  /* 0x0000000f10007c0c */ /* 0x008fc6000c781270 */
[----:B------:R-:W3:Y:S04]  /*1b020*/  LDL.LU R16, [R1+0x784] ;  /* 0x0007840001107983 */ /* 0x000ee80000300800 */
[----:B0-----:R-:W3:Y:S01]  /*1b030*/  LDL.LU R17, [R1+0x73c] ;  /* 0x00073c0001117983 */ /* 0x001ee20000300800 */
[----:B--2---:R-:W-:-:S03]  /*1b040*/  ISETP.LT.AND P3, PT, R12, UR15, !P0 ;  /* 0x0000000f0c007c0c */ /* 0x004fc6000c761270 */
[----:B------:R-:W2:Y:S01]  /*1b050*/  LDL.LU R12, [R1+0x738] ;  /* 0x00073800010c7983 */ /* 0x000ea20000300800 */
[----:B-----5:R-:W-:-:S03]  /*1b060*/  ISETP.LT.AND P1, PT, R14, UR15, !P0 ;  /* 0x0000000f0e007c0c */ /* 0x020fc6000c721270 */
[----:B------:R-:W5:Y:S01]  /*1b070*/  LDL.LU R14, [R1+0x734] ;  /* 0x00073400010e7983 */ /* 0x000f620000300800 */
[----:B------:R-:W-:-:S04]  /*1b080*/  VIADD R9, R3, UR7 ;  /* 0x0000000703097c36 */ /* 0x000fc80008000000 */
[C---:B------:R-:W-:Y:S01]  /*1b090*/  VIADD R3, R9.reuse, UR7 ;  /* 0x0000000709037c36 */ /* 0x040fe20008000000 */
[----:B------:R-:W-:Y:S02]  /*1b0a0*/  IADD3 R8, P6, PT, R9, R0, RZ ;  /* 0x0000000009087210 */ /* 0x000fe40007fde0ff */
[----:B------:R-:W-:Y:S02]  /*1b0b0*/  PRMT R15, R45, 0x9910, RZ ;  /* 0x000099102d0f7816 */ /* 0x000fe400000000ff */
[----:B------:R-:W-:Y:S02]  /*1b0c0*/  LEA.HI.X.SX32 R9, R9, R2, 0x1, P6 ;  /* 0x0000000209097211 */ /* 0x000fe400030f0eff */
[----:B-1----:R-:W-:Y:S02]  /*1b0d0*/  IADD3 R10, P6, PT, R3, R0, RZ ;  /* 0x00000000030a7210 */ /* 0x002fe40007fde0ff */
[----:B------:R-:W-:Y:S02]  /*1b0e0*/  SHF.R.S32.HI R15, RZ, 0x8, R15 ;  /* 0x00000008ff0f7819 */ /* 0x000fe4000001140f */
[----:B------:R-:W-:-:S02]  /*1b0f0*/  F2FP.SATFINITE.E5M2.F32.PACK_AB_MERGE_C R47, R47, R46, RZ ;  /* 0x0000002e2f2f723e */ /* 0x000fc400048060ff */
[C---:B------:R-:W-:Y:S01]  /*1b100*/  LEA.HI.X.SX32 R11, R3.reuse, R2, 0x1, P6 ;  /* 0x00000002030b7211 */ /* 0x040fe200030f0eff */
[----:B------:R-:W-:Y:S01]  /*1b110*/  VIADD R3, R3, UR7 ;  /* 0x0000000703037c36 */ /* 0x000fe20008000000 */
[----:B------:R0:W-:Y:S01]  /*1b120*/  @P2 STG.E.U8 desc[UR18][R8.64], R15 ;  /* 0x0000000f08002986 */ /* 0x0001e2000c101112 */
[----:B------:R-:W-:Y:S02]  /*1b130*/  PRMT R6, R47, 0x9910, RZ ;  /* 0x000099102f067816 */ /* 0x000fe400000000ff */
[C---:B------:R-:W-:Y:S01]  /*1b140*/  VIADD R7, R3.reuse, UR7 ;  /* 0x0000000703077c36 */ /* 0x040fe20008000000 */
[----:B------:R1:W-:Y:S01]  /*1b150*/  @P4 STG.E.U8 desc[UR18][R10.64], R47 ;  /* 0x0000002f0a004986 */ /* 0x0003e2000c101112 */
[----:B------:R-:W-:-:S04]  /*1b160*/  IADD3 R4, P4, PT, R3, R0, RZ ;  /* 0x0000000003047210 */ /* 0x000fc80007f9e0ff */
[----:B------:R-:W-:Y:S02]  /*1b170*/  LEA.HI.X.SX32 R5, R3, R2, 0x1, P4 ;  /* 0x0000000203057211 */ /* 0x000fe400020f0eff */
[----:B0-----:R-:W-:Y:S02]  /*1b180*/  SHF.R.S32.HI R15, RZ, 0x8, R6 ;  /* 0x00000008ff0f7819 */ /* 0x001fe40000011406 */
[C---:B------:R-:W-:Y:S01]  /*1b190*/  IADD3 R6, P4, PT, R7.reuse, R0, RZ ;  /* 0x0000000007067210 */ /* 0x040fe20007f9e0ff */
[C---:B------:R-:W-:Y:S01]  /*1b1a0*/  VIADD R3, R7.reuse, UR7 ;  /* 0x0000000707037c36 */ /* 0x040fe20008000000 */
[----:B----4-:R-:W-:Y:S02]  /*1b1b0*/  ISETP.LT.AND P5, PT, R18, UR15, !P0 ;  /* 0x0000000f12007c0c */ /* 0x010fe4000c7a1270 */
[----:B------:R-:W4:Y:S01]  /*1b1c0*/  LDL.LU R18, [R1+0x730] ;  /* 0x0007300001127983 */ /* 0x000f220000300800 */
[----:B------:R-:W-:Y:S02]  /*1b1d0*/  LEA.HI.X.SX32 R7, R7, R2, 0x1, P4 ;  /* 0x0000000207077211 */ /* 0x000fe400020f0eff */
[----:B------:R-:W-:-:S08]  /*1b1e0*/  F2FP.SATFINITE.E5M2.F32.PACK_AB_MERGE_C R49, R49, R48, RZ ;  /* 0x000000303131723e */ /* 0x000fd000048060ff */
[----:B------:R-:W-:Y:S04]  /*1b1f0*/  @P5 STG.E.U8 desc[UR18][R4.64], R15 ;  /* 0x0000000f04005986 */ /* 0x000fe8000c101112 */
[----:B------:R0:W-:Y:S01]  /*1b200*/  @P3 STG.E.U8 desc[UR18][R6.64], R49 ;  /* 0x0000003106003986 */ /* 0x0001e2000c101112 */
[----:B---3--:R-:W-:-:S03]  /*1b210*/  ISETP.LT.AND P2, PT, R16, UR15, !P0 ;  /* 0x0000000f10007c0c */ /* 0x008fc6000c741270 */
[----:B------:R-:W3:Y:S01]  /*1b220*/  LDL.LU R16, [R1+0x72c] ;  /* 0x00072c0001107983 */ /* 0x000ee20000300800 */
[----:B--2---:R-:W-:-:S03]  /*1b230*/  ISETP.LT.AND P4, PT, R12, UR15, !P0 ;  /* 0x0000000f0c007c0c */ /* 0x004fc6000c781270 */
[----:B------:R-:W2:Y:S01]  /*1b240*/  LDL.LU R12, [R1+0x728] ;  /* 0x00072800010c7983 */ /* 0x000ea20000300800 */
[----:B-----5:R-:W-:-:S03]  /*1b250*/  ISETP.LT.AND P3, PT, R14, UR15, !P0 ;  /* 0x0000000f0e007c0c */ /* 0x020fc6000c761270 */
[----:B------:R-:W5:Y:S01]  /*1b260*/  LDL.LU R14, [R1+0x724] ;  /* 0x00072400010e7983 */ /* 0x000f620000300800 */
[C---:B------:R-:W-:Y:S01]  /*1b270*/  IADD3 R8, P5, PT, R3.reuse, R0, RZ ;  /* 0x0000000003087210 */ /* 0x040fe20007fbe0ff */
[----:B------:R-:W-:Y:S01]  /*1b280*/  VIADD R13, R3, UR7 ;  /* 0x00000007030d7c36 */ /* 0x000fe20008000000 */
[----:B------:R-:W-:Y:S01]  /*1b290*/  ISETP.LT.AND P6, PT, R17, UR15, !P0 ;  /* 0x0000000f11007c0c */ /* 0x000fe2000c7c1270 */
[----:B------:R-:W5:Y:S01]  /*1b2a0*/  LDL.LU R19, [R1+0x720] ;  /* 0x0007200001137983 */ /* 0x000f620000300800 */
[----:B------:R-:W-:Y:S02]  /*1b2b0*/  PRMT R17, R49, 0x9910, RZ ;  /* 0x0000991031117816 */ /* 0x000fe400000000ff */
[----:B------:R-:W-:Y:S02]  /*1b2c0*/  LEA.HI.X.SX32 R9, R3, R2, 0x1, P5 ;  /* 0x0000000203097211 */ /* 0x000fe400028f0eff */
[----:B-1----:R-:W-:Y:S02]  /*1b2d0*/  IADD3 R10, P5, PT, R13, R0, RZ ;  /* 0x000000000d0a7210 */ /* 0x002fe40007fbe0ff */
[----:B------:R-:W-:-:S02]  /*1b2e0*/  SHF.R.S32.HI R17, RZ, 0x8, R17 ;  /* 0x00000008ff117819 */ /* 0x000fc40000011411 */
[----:B------:R-:W-:Y:S02]  /*1b2f0*/  F2FP.SATFINITE.E5M2.F32.PACK_AB_MERGE_C R51, R51, R50, RZ ;  /* 0x000000323333723e */ /* 0x000fe400048060ff */
[C---:B------:R-:W-:Y:S01]  /*1b300*/  LEA.HI.X.SX32 R11, R13.reuse, R2, 0x1, P5 ;  /* 0x000000020d0b7211 */ /* 0x040fe200028f0eff */
[----:B------:R-:W-:Y:S01]  /*1b310*/  VIADD R13, R13, UR7 ;  /* 0x000000070d0d7c36 */ /* 0x000fe20008000000 */
[----:B------:R1:W-:Y:S01]  /*1b320*/  @P1 STG.E.U8 desc[UR18][R8.64], R17 ;  /* 0x0000001108001986 */ /* 0x0003e2000c101112 */
[----:B0-----:R-:W-:-:S03]  /*1b330*/  PRMT R6, R51, 0x9910, RZ ;  /* 0x0000991033067816 */ /* 0x001fc600000000ff */
[----:B------:R0:W-:Y:S01]  /*1b340*/  @P2 STG.E.U8 desc[UR18][R10.64], R51 ;  /* 0x000000330a002986 */ /* 0x0001e2000c101112 */
[C---:B------:R-:W-:Y:S01]  /*1b350*/  IADD3 R4, P2, PT, R13.reuse, R0, RZ ;  /* 0x000000000d047210 */ /* 0x040fe20007f5e0ff */
[----:B------:R-:W-:-:S03]  /*1b360*/  VIADD R3, R13, UR7 ;  /* 0x000000070d037c36 */ /* 0x000fc60008000000 */
[----:B------:R-:W-:Y:S02]  /*1b370*/  LEA.HI.X.SX32 R5, R13, R2, 0x1, P2 ;  /* 0x000000020d057211 */ /* 0x000fe400010f0eff */
[----:B------:R-:W-:Y:S01]  /*1b380*/  SHF.R.S32.HI R13, RZ, 0x8, R6 ;  /* 0x00000008ff0d7819 */ /* 0x000fe20000011406 */
[----:B-1----:R-:W5:Y:S01]  /*1b390*/  LDL.LU R17, [R1+0x71c] ;  /* 0x00071c0001117983 */ /* 0x002f620000300800 */
[----:B------:R-:W-:-:S04]  /*1b3a0*/  IADD3 R6, P2, PT, R3, R0, RZ ;  /* 0x0000000003067210 */ /* 0x000fc80007f5e0ff */
[----:B------:R-:W-:Y:S02]  /*1b3b0*/  LEA.HI.X.SX32 R7, R3, R2, 0x1, P2 ;  /* 0x0000000203077211 */ /* 0x000fe400010f0eff */
[----:B------:R-:W-:Y:S02]  /*1b3c0*/  F2FP.SATFINITE.E5M2.F32.PACK_AB_MERGE_C R53, R53, R52, RZ ;  /* 0x000000343535723e */ /* 0x000fe400048060ff */
[----:B----4-:R-:W-:Y:S01]  /*1b3d0*/  ISETP.LT.AND P1, PT, R18, UR15, !P0 ;  /* 0x0000000f12007c0c */ /* 0x010fe2000c721270 */
[----:B------:R-:W-:Y:S04]  /*1b3e0*/  @P6 STG.E.U8 desc[UR18][R4.64], R13 ;  /* 0x0000000d04006986 */ /* 0x000fe8000c101112 */
[----:B------:R1:W-:Y:S01]  /*1b3f0*/  @P4 STG.E.U8 desc[UR18][R6.64], R53 ;  /* 0x0000003506004986 */ /* 0x0003e2000c101112 */
[----:B---3--:R-:W-:-:S02]  /*1b400*/  ISETP.LT.AND P5, PT, R16, UR15, !P0 ;  /* 0x0000000f10007c0c */ /* 0x008fc4000c7a1270 */
[----:B--2---:R-:W-:Y:S02]  /*1b410*/  ISETP.LT.AND P2, PT, R12, UR15, !P0 ;  /* 0x0000000f0c007c0c */ /* 0x004fe4000c741270 */
[----:B------:R-:W2:Y:S04]  /*1b420*/  LDL.LU R12, [R1+0x718] ;  /* 0x00071800010c7983 */ /* 0x000ea80000300800 */
[----:B------:R-:W3:Y:S04]  /*1b430*/  LDL.LU R18, [R1+0x714] ;  /* 0x0007140001127983 */ /* 0x000ee80000300800 */
[----:B------:R-:W4:Y:S01]  /*1b440*/  LDL.LU R16, [R1+0x710] ;  /* 0x0007100001107983 */ /* 0x000f220000300800 */
[----:B-----5:R-:W-:-:S03]  /*1b450*/  ISETP.LT.AND P4, PT, R14, UR15, !P0 ;  /* 0x0000000f0e007c0c */ /* 0x020fc6000c781270 */
[----:B------:R-:W5:Y:S01]  /*1b460*/  LDL.LU R14, [R1+0x70c] ;  /* 0x00070c00010e7983 */ /* 0x000f620000300800 */
[----:B------:R-:W-:-:S04]  /*1b470*/  VIADD R9, R3, UR7 ;  /* 0x0000000703097c36 */ /* 0x000fc80008000000 */
[C---:B------:R-:W-:Y:S01]  /*1b480*/  VIADD R3, R9.reuse, UR7 ;  /* 0x0000000709037c36 */ /* 0x040fe20008000000 */
[----:B------:R-:W-:Y:S02]  /*1b490*/  IADD3 R8, P6, PT, R9, R0, RZ ;  /* 0x0000000009087210 */ /* 0x000fe40007fde0ff */
[----:B------:R-:W-:Y:S02]  /*1b4a0*/  PRMT R15, R53, 0x9910, RZ ;  /* 0x00009910350f7816 */ /* 0x000fe400000000ff */
[----:B------:R-:W-:Y:S02]  /*1b4b0*/  LEA.HI.X.SX32 R9, R9, R2, 0x1, P6 ;  /* 0x0000000209097211 */ /* 0x000fe400030f0eff */
[----:B0-----:R-:W-:Y:S02]  /*1b4c0*/  IADD3 R10, P6, PT, R3, R0, RZ ;  /* 0x00000000030a7210 */ /* 0x001fe40007fde0ff */
[----:B------:R-:W-:Y:S02]  /*1b4d0*/  SHF.R.S32.HI R15, RZ, 0x8, R15 ;  /* 0x00000008ff0f7819 */ /* 0x000fe4000001140f */
[----:B------:R-:W-:-:S02]  /*1b4e0*/  F2FP.SATFINITE.E5M2.F32.PACK_AB_MERGE_C R55, R55, R54, RZ ;  /* 0x000000363737723e */ /* 0x000fc400048060ff */
[C---:B------:R-:W-:Y:S01]  /*1b4f0*/  LEA.HI.X.SX32 R11, R3.reuse, R2, 0x1, P6 ;  /* 0x00000002030b7211 */ /* 0x040fe200030f0eff */
[----:B------:R-:W-:Y:S01]  /*1b500*/  VIADD R3, R3, UR7 ;  /* 0x0000000703037c36 */ /* 0x000fe20008000000 */
[----:B------:R0:W-:Y:S01]  /*1b510*/  @P3 STG.E.U8 desc[UR18][R8.64], R15 ;  /* 0x0000000f08003986 */ /* 0x0001e2000c101112 */
[----:B-1----:R-:W-:Y:S02]  /*1b520*/  PRMT R6, R55, 0x9910, RZ ;  /* 0x0000991037067816 */ /* 0x002fe400000000ff */
[C---:B------:R-:W-:Y:S01]  /*1b530*/  VIADD R7, R3.reuse, UR7 ;  /* 0x0000000703077c36 */ /* 0x040fe20008000000 */
[----:B------:R1:W-:Y:S01]  /*1b540*/  @P1 STG.E.U8 desc[UR18][R10.64], R55 ;  /* 0x000000370a001986 */ /* 0x0003e2000c101112 */
[----:B------:R-:W-:-:S04]  /*1b550*/  IADD3 R4, P1, PT, R3, R0, RZ ;  /* 0x0000000003047210 */ /* 0x000fc80007f3e0ff */
[----:B------:R-:W-:Y:S01]  /*1b560*/  LEA.HI.X.SX32 R5, R3, R2, 0x1, P1 ;  /* 0x0000000203057211 */ /* 0x000fe200008f0eff */
[C---:B------:R-:W-:Y:S01]  /*1b570*/  VIADD R3, R7.reuse, UR7 ;  /* 0x0000000707037c36 */ /* 0x040fe20008000000 */
[----:B0-----:R-:W-:Y:S02]  /*1b580*/  SHF.R.S32.HI R15, RZ, 0x8, R6 ;  /* 0x00000008ff0f7819 */ /* 0x001fe40000011406 */
[----:B------:R-:W-:Y:S01]  /*1b590*/  IADD3 R6, P1, PT, R7, R0, RZ ;  /* 0x0000000007067210 */ /* 0x000fe20007f3e0ff */
[----:B------:R-:W-:Y:S01]  /*1b5a0*/  VIADD R13, R3, UR7 ;  /* 0x00000007030d7c36 */ /* 0x000fe20008000000 */
[----:B------:R-:W-:Y:S01]  /*1b5b0*/  F2FP.SATFINITE.E5M2.F32.PACK_AB_MERGE_C R57, R57, R56, RZ ;  /* 0x000000383939723e */ /* 0x000fe200048060ff */
[----:B------:R0:W-:Y:S01]  /*1b5c0*/  @P5 STG.E.U8 desc[UR18][R4.64], R15 ;  /* 0x0000000f04005986 */ /* 0x0001e2000c101112 */
[----:B------:R-:W-:Y:S02]  /*1b5d0*/  LEA.HI.X.SX32 R7, R7, R2, 0x1, P1 ;  /* 0x0000000207077211 */ /* 0x000fe400008f0eff */
[----:B------:R-:W-:-:S02]  /*1b5e0*/  IADD3 R8, P5, PT, R3, R0, RZ ;  /* 0x0000000003087210 */ /* 0x000fc40007fbe0ff */
[----:B------:R-:W-:Y:S02]  /*1b5f0*/  ISETP.LT.AND P6, PT, R17, UR15, !P0 ;  /* 0x0000000f11007c0c */ /* 0x000fe4000c7c1270 */
[----:B------:R-:W-:Y:S02]  /*1b600*/  PRMT R17, R57, 0x9910, RZ ;  /* 0x0000991039117816 */ /* 0x000fe400000000ff */
[----:B------:R-:W-:Y:S02]  /*1b610*/  LEA.HI.X.SX32 R9, R3, R2, 0x1, P5 ;  /* 0x0000000203097211 */ /* 0x000fe400028f0eff */
[C---:B-1----:R-:W-:Y:S01]  /*1b620*/  IADD3 R10, P5, PT, R13.reuse, R0, RZ ;  /* 0x000000000d0a7210 */ /* 0x042fe20007fbe0ff */
[----:B------:R-:W-:Y:S01]  /*1b630*/  @P2 STG.E.U8 desc[UR18][R6.64], R57 ;  /* 0x0000003906002986 */ /* 0x000fe2000c101112 */
[----:B------:R-:W-:Y:S02]  /*1b640*/  SHF.R.S32.HI R17, RZ, 0x8, R17 ;  /* 0x00000008ff117819 */ /* 0x000fe40000011411 */
[----:B------:R-:W-:-:S03]  /*1b650*/  LEA.HI.X.SX32 R11, R13, R2, 0x1, P5 ;  /* 0x000000020d0b7211 */ /* 0x000fc600028f0eff */
[----:B------:R1:W-:Y:S01]  /*1b660*/  @P4 STG.E.U8 desc[UR18][R8.64], R17 ;  /* 0x0000001108004986 */ /* 0x0003e2000c101112 */
[----:B--2---:R-:W-:-:S03]  /*1b670*/  ISETP.LT.AND P1, PT, R12, UR15, !P0 ;  /* 0x0000000f0c007c0c */ /* 0x004fc6000c721270 */
[----:B------:R-:W2:Y:S01]  /*1b680*/  LDL.LU R12, [R1+0x708] ;  /* 0x00070800010c7983 */ /* 0x000ea20000300800 */
[----:B---3--:R-:W-:-:S03]  /*1b690*/  ISETP.LT.AND P2, PT, R18, UR15, !P0 ;  /* 0x0000000f12007c0c */ /* 0x008fc6000c741270 */
[----:B------:R-:W3:Y:S01]  /*1b6a0*/  LDL.LU R18, [R1+0x700] ;  /* 0x0007000001127983 */ /* 0x000ee20000300800 */
[----:B----4-:R-:W-:-:S03]  /*1b6b0*/  ISETP.LT.AND P5, PT, R16, UR15, !P0 ;  /* 0x0000000f10007c0c */ /* 0x010fc6000c7a1270 */
[----:B------:R-:W4:Y:S01]  /*1b6c0*/  LDL.LU R16, [R1+0x6fc] ;  /* 0x0006fc0001107983 */ /* 0x000f220000300800 */
[----:B-----5:R-:W-:-:S03]  /*1b6d0*/  ISETP.LT.AND P4, PT, R14, UR15, !P0 ;  /* 0x0000000f0e007c0c */ /* 0x020fc6000c781270 */
[----:B------:R-:W5:Y:S01]  /*1b6e0*/  LDL.LU R14, [R1+0x704] ;  /* 0x00070400010e7983 */ /* 0x000f620000300800 */
[----:B------:R-:W-:Y:S01]  /*1b6f0*/  ISETP.LT.AND P3, PT, R19, UR15, !P0 ;  /* 0x0000000f13007c0c */ /* 0x000fe2000c761270 */
[----:B------:R-:W-:Y:S01]  /*1b700*/  VIADD R13, R13, UR7 ;  /* 0x000000070d0d7c36 */ /* 0x000fe20008000000 */
[----:B------:R-:W-:-:S03]  /*1b710*/  F2FP.SATFINITE.E5M2.F32.PACK_AB_MERGE_C R59, R59, R58, RZ ;  /* 0x0000003a3b3b723e */ /* 0x000fc600048060ff */
[----:B------:R-:W-:Y:S01]  /*1b720*/  VIADD R3, R13, UR7 ;  /* 0x000000070d037c36 */ /* 0x000fe20008000000 */
[----:B0-----:R-:W-:-:S07]  /*1b730*/  PRMT R15, R59, 0x9910, RZ ;  /* 0x000099103b0f7816 */ /* 0x001fce00000000ff */
[----:B------:R0:W-:Y:S01]  /*1b740*/  @P3 STG.E.U8 desc[UR18][R10.64], R59 ;  /* 0x0000003b0a003986 */ /* 0x0001e2000c101112 */
[----:B------:R-:W-:Y:S01]  /*1b750*/  IADD3 R4, P3, PT, R13, R0, RZ ;  /* 0x000000000d047210 */ /* 0x000fe20007f7e0ff */
[----:B-1----:R-:W-:-:S03]  /*1b760*/  VIADD R9, R3, UR7 ;  /* 0x0000000703097c36 */ /* 0x002fc60008000000 */
[----:B------:R-:W-:Y:S02]  /*1b770*/  LEA.HI.X.SX32 R5, R13, R2, 0x1, P3 ;  /* 0x000000020d057211 */ /* 0x000fe400018f0eff */
[C---:B------:R-:W-:Y:S02]  /*1b780*/  IADD3 R6, P3, PT, R3.reuse, R0, RZ ;  /* 0x0000000003067210 */ /* 0x040fe40007f7e0ff */
[----:B------:R-:W-:Y:S02]  /*1b790*/  SHF.R.S32.HI R15, RZ, 0x8, R15 ;  /* 0x00000008ff0f7819 */ /* 0x000fe4000001140f */
[----:B------:R-:W-:Y:S01]  /*1b7a0*/  LEA.HI.X.SX32 R7, R3, R2, 0x1, P3 ;  /* 0x0000000203077211 */ /* 0x000fe200018f0eff */
[----:B------:R-:W-:Y:S01]  /*1b7b0*/  VIADD R3, R9, UR7 ;  /* 0x0000000709037c36 */ /* 0x000fe20008000000 */
[----:B------:R-:W-:Y:S01]  /*1b7c0*/  F2FP.SATFINITE.E5M2.F32.PACK_AB_MERGE_C R61, R61, R60, RZ ;  /* 0x0000003c3d3d723e */ /* 0x000fe200048060ff */
[----:B------:R1:W-:Y:S02]  /*1b7d0*/  @P6 STG.E.U8 desc[UR18][R4.64], R15 ;  /* 0x0000000f04006986 */ /* 0x0003e4000c101112 */
[----:B------:R-:W-:-:S02]  /*1b7e0*/  VIADD R13, R3, UR7 ;  /* 0x00000007030d7c36 */ /* 0x000fc40008000000 */
[----:B------:R-:W-:Y:S01]  /*1b7f0*/  @P1 STG.E.U8 desc[UR18][R6.64], R61 ;  /* 0x0000003d06001986 */ /* 0x000fe2000c101112 */
[-C--:B0-----:R-:W-:Y:S02]  /*1b800*/  IADD3 R10, P1, PT, R3, R0.reuse, RZ ;  /* 0x00000000030a7210 */ /* 0x081fe40007f3e0ff */
[----:B------:R-:W-:Y:S02]  /*1b810*/  IADD3 R8, P6, PT, R9, R0, RZ ;  /* 0x0000000009087210 */ /* 0x000fe40007fde0ff */
[-C--:B------:R-:W-:Y:S01]  /*1b820*/  LEA.HI.X.SX32 R11, R3, R2.reuse, 0x1, P1 ;  /* 0x00000002030b7211 */ /* 0x080fe200008f0eff */
[----:B-1----:R-:W-:Y:S01]  /*1b830*/  VIADD R15, R13, UR7 ;  /* 0x000000070d0f7c36 */ /* 0x002fe20008000000 */
[----:B------:R-:W-:Y:S02]  /*1b840*/  LEA.HI.X.SX32 R9, R9, R2, 0x1, P6 ;  /* 0x0000000209097211 */ /* 0x000fe400030f0eff */
[----:B------:R-:W-:Y:S01]  /*1b850*/  IADD3 R4, P1, PT, R13, R0, RZ ;  /* 0x000000000d047210 */ /* 0x000fe20007f3e0ff */
[----:B------:R-:W-:Y:S01]  /*1b860*/  VIADD R3, R15, UR7 ;  /* 0x000000070f037c36 */ /* 0x000fe20008000000 */
[----:B------:R-:W-:-:S02]  /*1b870*/  PRMT R17, R61, 0x9910, RZ ;  /* 0x000099103d117816 */ /* 0x000fc400000000ff */
[----:B------:R-:W-:Y:S02]  /*1b880*/  LEA.HI.X.SX32 R5, R13, R2, 0x1, P1 ;  /* 0x000000020d057211 */ /* 0x000fe400008f0eff */
[----:B------:R-:W-:Y:S02]  /*1b890*/  SHF.R.S32.HI R17, RZ, 0x8, R17 ;  /* 0x00000008ff117819 */ /* 0x000fe40000011411 */
[----:B------:R-:W-:-:S03]  /*1b8a0*/  F2FP.SATFINITE.E5M2.F32.PACK_AB_MERGE_C R63, R63, R62, RZ ;  /* 0x0000003e3f3f723e */ /* 0x000fc600048060ff */
[----:B------:R0:W-:Y:S01]  /*1b8b0*/  @P2 STG.E.U8 desc[UR18][R8.64], R17 ;  /* 0x0000001108002986 */ /* 0x0001e2000c101112 */
[----:B------:R-:W-:Y:S02]  /*1b8c0*/  F2FP.SATFINITE.E5M2.F32.PACK_AB_MERGE_C R65, R65, R64, RZ ;  /* 0x000000404141723e */ /* 0x000fe400048060ff */
[----:B------:R-:W-:-:S04]  /*1b8d0*/  F2FP.SATFINITE.E5M2.F32.PACK_AB_MERGE_C R67, R67, R66, RZ ;  /* 0x000000424343723e */ /* 0x000fc800048060ff */
[----:B------:R-:W-:Y:S02]  /*1b8e0*/  PRMT R19, R67, 0x9910, RZ ;  /* 0x0000991043137816 */ /* 0x000fe400000000ff */
[----:B0-----:R-:W-:Y:S01]  /*1b8f0*/  PRMT R17, R65, 0x9910, RZ ;  /* 0x0000991041117816 */ /* 0x001fe200000000ff */
[----:B------:R0:W-:Y:S01]  /*1b900*/  @P5 STG.E.U8 desc[UR18][R10.64], R63 ;  /* 0x0000003f0a005986 */ /* 0x0001e2000c101112 */
[----:B------:R-:W-:Y:S02]  /*1b910*/  SHF.R.S32.HI R19, RZ, 0x8, R19 ;  /* 0x00000008ff137819 */ /* 0x000fe40000011413 */
[----:B------:R-:W-:Y:S02]  /*1b920*/  SHF.R.S32.HI R17, RZ, 0x8, R17 ;  /* 0x00000008ff117819 */ /* 0x000fe40000011411 */
[----:B--2---:R-:W-:Y:S02]  /*1b930*/  ISETP.LT.AND P3, PT, R12, UR15, !P0 ;  /* 0x0000000f0c007c0c */ /* 0x004fe4000c761270 */
[----:B------:R-:W-:-:S04]  /*1b940*/  IADD3 R12, P6, PT, R15, R0, RZ ;  /* 0x000000000f0c7210 */ /* 0x000fc80007fde0ff */
[----:B------:R-:W-:Y:S01]  /*1b950*/  LEA.HI.X.SX32 R13, R15, R2, 0x1, P6 ;  /* 0x000000020f0d7211 */ /* 0x000fe200030f0eff */
[C---:B------:R-:W-:Y:S01]  /*1b960*/  VIADD R15, R3.reuse, UR7 ;  /* 0x00000007030f7c36 */ /* 0x040fe20008000000 */
[C---:B------:R-:W-:Y:S02]  /*1b970*/  IADD3 R6, P6, PT, R3.reuse, R0, RZ ;  /* 0x0000000003067210 */ /* 0x040fe40007fde0ff */
[----:B----4-:R-:W-:Y:S02]  /*1b980*/  ISETP.LT.AND P1, PT, R16, UR15, !P0 ;  /* 0x0000000f10007c0c */ /* 0x010fe4000c721270 */
[----:B------:R-:W-:Y:S01]  /*1b990*/  LEA.HI.X.SX32 R7, R3, R2, 0x1, P6 ;  /* 0x0000000203077211 */ /* 0x000fe200030f0eff */
[C---:B------:R-:W-:Y:S01]  /*1b9a0*/  VIADD R3, R15.reuse, UR7 ;  /* 0x000000070f037c36 */ /* 0x040fe20008000000 */
[----:B------:R-:W-:Y:S02]  /*1b9b0*/  IADD3 R8, P6, PT, R15, R0, RZ ;  /* 0x000000000f087210 */ /* 0x000fe40007fde0ff */
[----:B------:R-:W-:-:S02]  /*1b9c0*/  PRMT R16, R63, 0x9910, RZ ;  /* 0x000099103f107816 */ /* 0x000fc400000000ff */
[----:B---3--:R-:W-:Y:S02]  /*1b9d0*/  ISETP.LT.AND P2, PT, R18, UR15, !P0 ;  /* 0x0000000f12007c0c */ /* 0x008fe4000c741270 */
[----:B-----5:R-:W-:Y:S02]  /*1b9e0*/  ISETP.LT.AND P0, PT, R14, UR15, !P0 ;  /* 0x0000000f0e007c0c */ /* 0x020fe4000c701270 */
[----:B------:R-:W-:Y:S02]  /*1b9f0*/  LEA.HI.X.SX32 R9, R15, R2, 0x1, P6 ;  /* 0x000000020f097211 */ /* 0x000fe400030f0eff */
[----:B------:R-:W-:Y:S01]  /*1ba00*/  IADD3 R14, P6, PT, R3, R0, RZ ;  /* 0x00000000030e7210 */ /* 0x000fe20007fde0ff */
[----:B------:R-:W-:-:S03]  /*1ba10*/  IMAD.MOV.U32 R0, RZ, RZ, R16 ;  /* 0x000000ffff007224 */ /* 0x000fc600078e0010 */
[----:B------:R-:W-:Y:S02]  /*1ba20*/  LEA.HI.X.SX32 R15, R3, R2, 0x1, P6 ;  /* 0x00000002030f7211 */ /* 0x000fe400030f0eff */
[----:B------:R-:W-:-:S05]  /*1ba30*/  SHF.R.S32.HI R3, RZ, 0x8, R0 ;  /* 0x00000008ff037819 */ /* 0x000fca0000011400 */
[----:B------:R0:W-:Y:S04]  /*1ba40*/  @P4 STG.E.U8 desc[UR18][R4.64], R3 ;  /* 0x0000000304004986 */ /* 0x0001e8000c101112 */
[----:B------:R0:W-:Y:S04]  /*1ba50*/  @P3 STG.E.U8 desc[UR18][R12.64], R65 ;  /* 0x000000410c003986 */ /* 0x0001e8000c101112 */
[----:B------:R0:W-:Y:S04]  /*1ba60*/  @P2 STG.E.U8 desc[UR18][R6.64], R17 ;  /* 0x0000001106002986 */ /* 0x0001e8000c101112 */
[----:B------:R0:W-:Y:S04]  /*1ba70*/  @P1 STG.E.U8 desc[UR18][R8.64], R67 ;  /* 0x0000004308001986 */ /* 0x0001e8000c101112 */
[----:B------:R0:W-:Y:S01]  /*1ba80*/  @P0 STG.E.U8 desc[UR18][R14.64], R19 ;  /* 0x000000130e000986 */ /* 0x0001e2000c101112 */
[----:B------:R-:W-:Y:S06]  /*1ba90*/  BAR.SYNC.DEFER_BLOCKING 0x0 ;  /* 0x0000000000007b1d */ /* 0x000fec0000010000 */
[----:B------:R-:W-:Y:S05]  /*1baa0*/  BRA.U UP0, `(.L_x_13) ;  /* 0x0000000100a07547 */ /* 0x000fea000b800000 */
[----:B------:R-:W1:Y:S01]  /*1bab0*/  S2UR UR5, SR_CgaCtaId ;  /* 0x00000000000579c3 */ /* 0x000e620000008800 */
[----:B------:R-:W-:Y:S01]  /*1bac0*/  NOP ;  /* 0x0000000000007918 */ /* 0x000fe20000000000 */
[----:B------:R-:W-:Y:S01]  /*1bad0*/  UMOV UR4, 0x50 ;  /* 0x0000005000047882 */ /* 0x000fe20000000000 */
[----:B------:R-:W-:Y:S02]  /*1bae0*/  IMAD.U32 R0, RZ, RZ, UR8 ;  /* 0x00000008ff007e24 */ /* 0x000fe4000f8e00ff */
[----:B0-----:R-:W-:Y:S02]  /*1baf0*/  IMAD.MOV.U32 R3, RZ, RZ, 0x3 ;  /* 0x00000003ff037424 */ /* 0x001fe400078e00ff */
[----:B------:R-:W-:Y:S01]  /*1bb00*/  IMAD.MOV.U32 R7, RZ, RZ, 0x1 ;  /* 0x00000001ff077424 */ /* 0x000fe200078e00ff */
[----:B------:R-:W-:-:S04]  /*1bb10*/  LOP3.LUT R0, R0, 0xffff, RZ, 0xc0, !PT ;  /* 0x0000ffff00007812 */ /* 0x000fc800078ec0ff */
[----:B------:R-:W-:-:S05]  /*1bb20*/  SHF.R.U32.HI R0, RZ, 0x5, R0 ;  /* 0x00000005ff007819 */ /* 0x000fca0000011600 */
[----:B------:R-:W-:Y:S01]  /*1bb30*/  VIADD R2, R0, 0x10 ;  /* 0x0000001000027836 */ /* 0x000fe20000000000 */
[----:B------:R-:W-:Y:S01]  /*1bb40*/  SHF.L.U32 R0, R3, R0, RZ ;  /* 0x0000000003007219 */ /* 0x000fe200000006ff */
[----:B-1----:R-:W-:-:S03]  /*1bb50*/  ULEA UR6, UR5, UR4, 0x18 ;  /* 0x0000000405067291 */ /* 0x002fc6000f8ec0ff */
[----:B------:R-:W-:-:S04]  /*1bb60*/  SHF.L.U32 R3, R7, R2, RZ ;  /* 0x0000000207037219 */ /* 0x000fc800000006ff */
[----:B------:R-:W-:Y:S02]  /*1bb70*/  LOP3.LUT R0, R3, R0, RZ, 0xfc, !PT ;  /* 0x0000000003007212 */ /* 0x000fe400078efcff */
[----:B------:R-:W0:Y:S02]  /*1bb80*/  LDS R5, [UR6] ;  /* 0x00000006ff057984 */ /* 0x000e240008000800 */
[C---:B------:R-:W-:Y:S02]  /*1bb90*/  LOP3.LUT R2, R0.reuse, 0xffff, RZ, 0xc0, !PT ;  /* 0x0000ffff00027812 */ /* 0x040fe400078ec0ff */
[----:B0-----:R-:W-:-:S04]  /*1bba0*/  LOP3.LUT R3, R0, 0xffff, R5, 0x80, !PT ;  /* 0x0000ffff00037812 */ /* 0x001fc800078e8005 */
[----:B------:R-:W-:-:S13]  /*1bbb0*/  ISETP.NE.AND P0, PT, R3, R2, PT ;  /* 0x000000020300720c */ /* 0x000fda0003f05270 */
[----:B------:R-:W-:Y:S05]  /*1bbc0*/  @P0 BRA `(.L_x_14) ;  /* 0x0000000000500947 */ /* 0x000fea0003800000 */
[----:B------:R-:W-:Y:S02]  /*1bbd0*/  SHF.R.U32.HI R5, RZ, 0x10, R5 ;  /* 0x00000010ff057819 */ /* 0x000fe40000011605 */
[----:B------:R-:W-:-:S04]  /*1bbe0*/  SHF.R.U32.HI R2, RZ, 0x10, R0 ;  /* 0x00000010ff027819 */ /* 0x000fc80000011600 */
[----:B------:R-:W-:-:S04]  /*1bbf0*/  LOP3.LUT R5, R5, R2, RZ, 0xc0, !PT ;  /* 0x0000000205057212 */ /* 0x000fc800078ec0ff */
[----:B------:R-:W-:-:S13]  /*1bc00*/  ISETP.NE.AND P0, PT, R5, R2, PT ;  /* 0x000000020500720c */ /* 0x000fda0003f05270 */
[----:B------:R-:W-:Y:S05]  /*1bc10*/  @P0 BRA `(.L_x_15) ;  /* 0x0000000000300947 */ /* 0x000fea0003800000 */
[----:B------:R-:W-:Y:S01]  /*1bc20*/  R2UR UR4, R0 ;  /* 0x00000000000472ca */ /* 0x000fe200000e0000 */
[----:B------:R-:W-:Y:S01]  /*1bc30*/  VOTEU.ANY UR5, UPT, PT ;  /* 0x0000000000057886 */ /* 0x000fe200038e0100 */
[----:B------:R-:W0:Y:S01]  /*1bc40*/  S2R R0, SR_LANEID ;  /* 0x0000000000007919 */ /* 0x000e220000000000 */
[----:B------:R-:W-:-:S10]  /*1bc50*/  UFLO.U32 UR5, UR5 ;  /* 0x00000005000572bd */ /* 0x000fd400080e0000 */
[----:B------:R-:W-:-:S06]  /*1bc60*/  ULOP3.LUT UR4, URZ, UR4, URZ, 0x33, !UPT ;  /* 0x00000004ff047292 */ /* 0x000fcc000f8e33ff */
[----:B------:R-:W-:-:S04]  /*1bc70*/  IMAD.U32 R2, RZ, RZ, UR4 ;  /* 0x00000004ff027e24 */ /* 0x000fc8000f8e00ff */
[----:B------:R-:W1:Y:S02]  /*1bc80*/  REDUX UR7, R2 ;  /* 0x00000000020773c4 */ /* 0x000e640000000000 */
[----:B------:R2:W-:Y:S01]  /*1bc90*/  UTCATOMSWS.AND URZ, UR4 ;  /* 0x0000000400ff79e3 */ /* 0x0005e20008000000 */
[----:B0-----:R-:W-:Y:S01]  /*1bca0*/  ISETP.EQ.U32.AND P0, PT, R0, UR5, PT ;  /* 0x0000000500007c0c */ /* 0x001fe2000bf02070 */
[----:B-1----:R-:W-:-:S12]  /*1bcb0*/  IMAD.U32 R0, RZ, RZ, UR7 ;  /* 0x00000007ff007e24 */ /* 0x002fd8000f8e00ff */
[----:B------:R2:W-:Y:S01]  /*1bcc0*/  @P0 ATOMS.AND RZ, [UR6], R0 ;  /* 0x00000000ffff098c */ /* 0x0005e2000a800006 */
[----:B------:R-:W-:Y:S05]  /*1bcd0*/  BRA `(.L_x_13) ;  /* 0x0000000000147947 */ /* 0x000fea0003800000 */
.L_x_15:
[----:B------:R-:W-:-:S07]  /*1bce0*/  MOV R2, 0x1bd00 ;  /* 0x0001bd0000027802 */ /* 0x000fce0000000f00 */
[----:B------:R-:W-:Y:S05]  /*1bcf0*/  CALL.REL.NOINC `($__internal_0_$__cuda_sm10x_tcgen05_guardrail_trap_col_being_dealloced_not_returned_by_alloc) ;  /* 0x00000000002c7944 */ /* 0x000fea0003c00000 */
[----:B------:R-:W-:Y:S05]  /*1bd00*/  BRA `(.L_x_13) ;  /* 0x0000000000087947 */ /* 0x000fea0003800000 */
.L_x_14:
[----:B------:R-:W-:-:S07]  /*1bd10*/  MOV R2, 0x1bd30 ;  /* 0x0001bd3000027802 */ /* 0x000fce0000000f00 */
[----:B------:R-:W-:Y:S05]  /*1bd20*/  CALL.REL.NOINC `($__internal_2_$__cuda_sm10x_tcgen05_guardrail_trap_unallocated_columns_being_dealloced) ;  /* 0x0000000000387944 */ /* 0x000fea0003c00000 */
.L_x_13:
[----:B------:R-:W-:Y:S01]  /*1bd30*/  NOP ;  /* 0x0000000000007918 */ /* 0x000fe20000000000 */
[----:B--2---:R-:W-:Y:S05]  /*1bd40*/  EXIT ;  /* 0x000000000000794d */ /* 0x004fea0003800000 */
.L_x_8:
[----:B------:R-:W0:Y:S02]  /*1bd50*/  SYNCS.PHASECHK.TRANS64.TRYWAIT P6, [UR6], R6 ;  /* 0x00000006ff0075a7 */ /* 0x000e2400080c1106 */
[----:B0-----:R-:W-:Y:S05]  /*1bd60*/  @!P6 BRA `(.L_x_8) ;  /* 0xfffffffc00f8e947 */ /* 0x001fea000383ffff */
[----:B------:R-:W-:Y:S05]  /*1bd70*/  BRA `(.L_x_16) ;  /* 0xffffff3c00347947 */ /* 0x000fea000383ffff */
.L_x_12:
[----:B------:R-:W1:Y:S02]  /*1bd80*/  SYNCS.PHASECHK.TRANS64.TRYWAIT P0, [UR6], R0 ;  /* 0x00000000ff0075a7 */ /* 0x000e640008001106 */
[----:B-1----:R-:W-:Y:S05]  /*1bd90*/  @!P0 BRA `(.L_x_12) ;  /* 0xfffffffc00f88947 */ /* 0x002fea000383ffff */
[----:B------:R-:W-:Y:S05]  /*1bda0*/  BRA `(.L_x_11) ;  /* 0xffffffdc00787947 */ /* 0x000fea000383ffff */
        .weak           $__internal_0_$__cuda_sm10x_tcgen05_guardrail_trap_col_being_dealloced_not_returned_by_alloc
        .type           $__internal_0_$__cuda_sm10x_tcgen05_guardrail_trap_col_being_dealloced_not_returned_by_alloc,@function
        .size           $__internal_0_$__cuda_sm10x_tcgen05_guardrail_trap_col_being_dealloced_not_returned_by_alloc,($__internal_1_$__cuda_sm10x_tcgen05_guardrail_trap_phase_invalid_during_alloc - $__internal_0_$__cuda_sm10x_tcgen05_guardrail_trap_col_being_dealloced_not_returned_by_alloc)
$__internal_0_$__cuda_sm10x_tcgen05_guardrail_trap_col_being_dealloced_not_returned_by_alloc:
[----:B------:R-:W-:Y:S05]  /*1bdb0*/  BPT.TRAP 0x1 ;  /* 0x000000040000795c */ /* 0x000fea0000300000 */
[----:B------:R-:W-:-:S04]  /*1bdc0*/  IMAD.MOV.U32 R3, RZ, RZ, 0x0 ;  /* 0x00000000ff037424 */ /* 0x000fc800078e00ff */
[----:B------:R-:W-:Y:S05]  /*1bdd0*/  RET.REL.NODEC R2 `(matmul_kernel) ;  /* 0xfffffe4002887950 */ /* 0x000fea0003c3ffff */
        .weak           $__internal_1_$__cuda_sm10x_tcgen05_guardrail_trap_phase_invalid_during_alloc
        .type           $__internal_1_$__cuda_sm10x_tcgen05_guardrail_trap_phase_invalid_during_alloc,@function
        .size           $__internal_1_$__cuda_sm10x_tcgen05_guardrail_trap_phase_invalid_during_alloc,($__internal_2_$__cuda_sm10x_tcgen05_guardrail_trap_unallocated_columns_being_dealloced - $__internal_1_$__cuda_sm10x_tcgen05_guardrail_trap_phase_invalid_during_alloc)
$__internal_1_$__cuda_sm10x_tcgen05_guardrail_trap_phase_invalid_during_alloc:
[----:B------:R-:W-:Y:S05]  /*1bde0*/  BPT.TRAP 0x1 ;  /* 0x000000040000795c */ /* 0x000fea0000300000 */
[----:B------:R-:W-:-:S04]  /*1bdf0*/  IMAD.MOV.U32 R3, RZ, RZ, 0x0 ;  /* 0x00000000ff037424 */ /* 0x000fc800078e00ff */
[----:B------:R-:W-:Y:S05]  /*1be00*/  RET.REL.NODEC R2 `(matmul_kernel) ;  /* 0xfffffe40027c7950 */ /* 0x000fea0003c3ffff */
        .weak           $__internal_2_$__cuda_sm10x_tcgen05_guardrail_trap_unallocated_columns_being_dealloced
        .type           $__internal_2_$__cuda_sm10x_tcgen05_guardrail_trap_unallocated_columns_being_dealloced,@function
        .size           $__internal_2_$__cuda_sm10x_tcgen05_guardrail_trap_unallocated_columns_being_dealloced,(.L_x_20 - $__internal_2_$__cuda_sm10x_tcgen05_guardrail_trap_unallocated_columns_being_dealloced)
$__internal_2_$__cuda_sm10x_tcgen05_guardrail_trap_unallocated_columns_being_dealloced:
[----:B------:R-:W-:Y:S05]  /*1be10*/  BPT.TRAP 0x1 ;  /* 0x000000040000795c */ /* 0x000fea0000300000 */
[----:B------:R-:W-:-:S04]  /*1be20*/  IMAD.MOV.U32 R3, RZ, RZ, 0x0 ;  /* 0x00000000ff037424 */ /* 0x000fc800078e00ff */
[----:B------:R-:W-:Y:S05]  /*1be30*/  RET.REL.NODEC R2 `(matmul_kernel) ;  /* 0xfffffe4002707950 */ /* 0x000fea0003c3ffff */
.L_x_17:
[----:B------:R-:W-:-:S00]  /*1be40*/  BRA `(.L_x_17) ;  /* 0xfffffffc00fc7947 */ /* 0x000fc0000383ffff */
[----:B------:R-:W-:-:S00]  /*1be50*/  NOP ;  /* 0x0000000000007918 */ /* 0x000fc00000000000 */
        /* <DEDUP_REMOVED lines=10> */
.L_x_20:


//--------------------- .nv.shared.matmul_kernel  --------------------------
	.section	.nv.shared.matmul_kernel,"aw",@nobits
	.sectionflags	@""
	.align	16
	.zero		1024


//--------------------- .nv.shared.reserved.0     --------------------------
	.section	.nv.shared.reserved.0,"aw",@nobits
	.align	8
	.weak		__nv_reservedSMEM_offset_0_alias
	.size		__nv_reservedSMEM_offset_0_alias, 0, 64
	.other		__nv_reservedSMEM_offset_0_alias,@"STO_CUDA_RESERVED_SHARED STV_DEFAULT"
__nv_reservedSMEM_offset_0_alias:
	.zero		0
.nv.shared.reserved.0:
	.zero		64
	.weak		__nv_reservedSMEM_allocation_phase
	.type		__nv_reservedSMEM_allocation_phase,@object
	.size		__nv_reservedSMEM_allocation_phase,(.L_0 - __nv_reservedSMEM_allocation_phase)
__nv_reservedSMEM_allocation_phase:
	.zero		1
.L_0:
	.zero		7
	.weak		__nv_reservedSMEM_devtool_atexit_pc
	.type		__nv_reservedSMEM_devtool_atexit_pc,@object
	.size		__nv_reservedSMEM_devtool_atexit_pc,(__nv_reservedSMEM_allocation_mask - __nv_reservedSMEM_devtool_atexit_pc)
__nv_reservedSMEM_devtool_atexit_pc:
	.zero		8
	.weak		__nv_reservedSMEM_allocation_mask
	.type		__nv_reservedSMEM_allocation_mask,@object
	.size		__nv_reservedSMEM_allocation_mask,(.L_2 - __nv_reservedSMEM_allocation_mask)
__nv_reservedSMEM_allocation_mask:
	.zero		4
.L_2:


//--------------------- .nv.constant0.matmul_kernel --------------------------
	.section	.nv.constant0.matmul_kernel,"a",@progbits
	.sectionflags	@""
	.align	4
.nv.constant0.matmul_kernel:
	.zero		976


//--------------------- SYMBOLS --------------------------

	.type		.nv.reservedSmem.offset0,@object
	.size		.nv.reservedSmem.offset0,0x4
	.type		.nv.reservedSmem.cap,@object
	.size		.nv.reservedSmem.cap,0x4
